//
// Generated by NVIDIA NVVM Compiler
//
// Compiler Build ID: CL-36424714
// Cuda compilation tools, release 13.0, V13.0.88
// Based on NVVM 20.0.0
//

.version 9.0
.target sm_100
.address_size 64

	// .globl	loss
.extern .func  (.param .b32 func_retval0) vprintf
(
	.param .b64 vprintf_param_0,
	.param .b64 vprintf_param_1
)
;
.extern .shared .align 16 .b8 shared[];
.global .align 1 .b8 $str[5] = {112, 58, 37, 102};

.visible .entry loss(
	.param .u64 .ptr .align 1 loss_param_0,
	.param .u64 .ptr .align 1 loss_param_1,
	.param .u64 .ptr .align 1 loss_param_2,
	.param .u32 loss_param_3,
	.param .u32 loss_param_4
)
{
	.reg .pred 	%p<30>;
	.reg .b32 	%r<57>;
	.reg .b32 	%f<193>;
	.reg .b64 	%rd<20>;

	ld.param.u64 	%rd6, [loss_param_0];
	ld.param.u64 	%rd7, [loss_param_1];
	ld.param.u64 	%rd5, [loss_param_2];
	ld.param.u32 	%r14, [loss_param_3];
	ld.param.u32 	%r13, [loss_param_4];
	cvta.to.global.u64 	%rd1, %rd6;
	cvta.to.global.u64 	%rd2, %rd7;
	mov.u32 	%r15, %ctaid.x;
	mov.u32 	%r16, %ctaid.y;
	mov.u32 	%r17, %nctaid.x;
	mad.lo.s32 	%r18, %r16, %r17, %r15;
	mov.u32 	%r19, %ntid.x;
	mov.u32 	%r20, %tid.x;
	mad.lo.s32 	%r1, %r18, %r19, %r20;
	setp.ge.s32 	%p1, %r1, %r14;
	@%p1 bra 	$L__BB0_11;
	setp.lt.s32 	%p2, %r13, 1;
	mov.f32 	%f192, 0f00000000;
	@%p2 bra 	$L__BB0_10;
	mul.lo.s32 	%r2, %r13, %r1;
	and.b32  	%r3, %r13, 3;
	setp.lt.u32 	%p3, %r13, 4;
	mov.f32 	%f192, 0f00000000;
	mov.b32 	%r56, 0;
	@%p3 bra 	$L__BB0_5;
	and.b32  	%r56, %r13, 2147483644;
	neg.s32 	%r54, %r56;
	add.s64 	%rd3, %rd2, 8;
	add.s64 	%rd4, %rd1, 8;
	mov.f32 	%f192, 0f00000000;
	mov.u32 	%r53, %r2;
$L__BB0_4:
	.pragma "nounroll";
	mul.wide.s32 	%rd8, %r53, 4;
	add.s64 	%rd9, %rd3, %rd8;
	add.s64 	%rd10, %rd4, %rd8;
	ld.global.f32 	%f14, [%rd9+-8];
	ld.global.f32 	%f15, [%rd10+-8];
	setp.lt.f32 	%p4, %f15, 0f00800000;
	mul.f32 	%f16, %f15, 0f4B000000;
	selp.f32 	%f17, %f16, %f15, %p4;
	selp.f32 	%f18, 0fC1B80000, 0f00000000, %p4;
	mov.b32 	%r22, %f17;
	add.s32 	%r23, %r22, -1059760811;
	and.b32  	%r24, %r23, -8388608;
	sub.s32 	%r25, %r22, %r24;
	mov.b32 	%f19, %r25;
	cvt.rn.f32.s32 	%f20, %r24;
	fma.rn.f32 	%f21, %f20, 0f34000000, %f18;
	add.f32 	%f22, %f19, 0fBF800000;
	fma.rn.f32 	%f23, %f22, 0fBE055027, 0f3E1039F6;
	fma.rn.f32 	%f24, %f23, %f22, 0fBDF8CDCC;
	fma.rn.f32 	%f25, %f24, %f22, 0f3E0F2955;
	fma.rn.f32 	%f26, %f25, %f22, 0fBE2AD8B9;
	fma.rn.f32 	%f27, %f26, %f22, 0f3E4CED0B;
	fma.rn.f32 	%f28, %f27, %f22, 0fBE7FFF22;
	fma.rn.f32 	%f29, %f28, %f22, 0f3EAAAA78;
	fma.rn.f32 	%f30, %f29, %f22, 0fBF000000;
	mul.f32 	%f31, %f22, %f30;
	fma.rn.f32 	%f32, %f31, %f22, %f22;
	fma.rn.f32 	%f33, %f21, 0f3F317218, %f32;
	setp.gt.u32 	%p5, %r22, 2139095039;
	fma.rn.f32 	%f34, %f17, 0f7F800000, 0f7F800000;
	selp.f32 	%f35, %f34, %f33, %p5;
	setp.eq.f32 	%p6, %f17, 0f00000000;
	selp.f32 	%f36, 0fFF800000, %f35, %p6;
	mul.f32 	%f37, %f14, %f36;
	sub.f32 	%f38, %f192, %f37;
	ld.global.f32 	%f39, [%rd9+-4];
	ld.global.f32 	%f40, [%rd10+-4];
	setp.lt.f32 	%p7, %f40, 0f00800000;
	mul.f32 	%f41, %f40, 0f4B000000;
	selp.f32 	%f42, %f41, %f40, %p7;
	selp.f32 	%f43, 0fC1B80000, 0f00000000, %p7;
	mov.b32 	%r26, %f42;
	add.s32 	%r27, %r26, -1059760811;
	and.b32  	%r28, %r27, -8388608;
	sub.s32 	%r29, %r26, %r28;
	mov.b32 	%f44, %r29;
	cvt.rn.f32.s32 	%f45, %r28;
	fma.rn.f32 	%f46, %f45, 0f34000000, %f43;
	add.f32 	%f47, %f44, 0fBF800000;
	fma.rn.f32 	%f48, %f47, 0fBE055027, 0f3E1039F6;
	fma.rn.f32 	%f49, %f48, %f47, 0fBDF8CDCC;
	fma.rn.f32 	%f50, %f49, %f47, 0f3E0F2955;
	fma.rn.f32 	%f51, %f50, %f47, 0fBE2AD8B9;
	fma.rn.f32 	%f52, %f51, %f47, 0f3E4CED0B;
	fma.rn.f32 	%f53, %f52, %f47, 0fBE7FFF22;
	fma.rn.f32 	%f54, %f53, %f47, 0f3EAAAA78;
	fma.rn.f32 	%f55, %f54, %f47, 0fBF000000;
	mul.f32 	%f56, %f47, %f55;
	fma.rn.f32 	%f57, %f56, %f47, %f47;
	fma.rn.f32 	%f58, %f46, 0f3F317218, %f57;
	setp.gt.u32 	%p8, %r26, 2139095039;
	fma.rn.f32 	%f59, %f42, 0f7F800000, 0f7F800000;
	selp.f32 	%f60, %f59, %f58, %p8;
	setp.eq.f32 	%p9, %f42, 0f00000000;
	selp.f32 	%f61, 0fFF800000, %f60, %p9;
	mul.f32 	%f62, %f39, %f61;
	sub.f32 	%f63, %f38, %f62;
	ld.global.f32 	%f64, [%rd9];
	ld.global.f32 	%f65, [%rd10];
	setp.lt.f32 	%p10, %f65, 0f00800000;
	mul.f32 	%f66, %f65, 0f4B000000;
	selp.f32 	%f67, %f66, %f65, %p10;
	selp.f32 	%f68, 0fC1B80000, 0f00000000, %p10;
	mov.b32 	%r30, %f67;
	add.s32 	%r31, %r30, -1059760811;
	and.b32  	%r32, %r31, -8388608;
	sub.s32 	%r33, %r30, %r32;
	mov.b32 	%f69, %r33;
	cvt.rn.f32.s32 	%f70, %r32;
	fma.rn.f32 	%f71, %f70, 0f34000000, %f68;
	add.f32 	%f72, %f69, 0fBF800000;
	fma.rn.f32 	%f73, %f72, 0fBE055027, 0f3E1039F6;
	fma.rn.f32 	%f74, %f73, %f72, 0fBDF8CDCC;
	fma.rn.f32 	%f75, %f74, %f72, 0f3E0F2955;
	fma.rn.f32 	%f76, %f75, %f72, 0fBE2AD8B9;
	fma.rn.f32 	%f77, %f76, %f72, 0f3E4CED0B;
	fma.rn.f32 	%f78, %f77, %f72, 0fBE7FFF22;
	fma.rn.f32 	%f79, %f78, %f72, 0f3EAAAA78;
	fma.rn.f32 	%f80, %f79, %f72, 0fBF000000;
	mul.f32 	%f81, %f72, %f80;
	fma.rn.f32 	%f82, %f81, %f72, %f72;
	fma.rn.f32 	%f83, %f71, 0f3F317218, %f82;
	setp.gt.u32 	%p11, %r30, 2139095039;
	fma.rn.f32 	%f84, %f67, 0f7F800000, 0f7F800000;
	selp.f32 	%f85, %f84, %f83, %p11;
	setp.eq.f32 	%p12, %f67, 0f00000000;
	selp.f32 	%f86, 0fFF800000, %f85, %p12;
	mul.f32 	%f87, %f64, %f86;
	sub.f32 	%f88, %f63, %f87;
	ld.global.f32 	%f89, [%rd9+4];
	ld.global.f32 	%f90, [%rd10+4];
	setp.lt.f32 	%p13, %f90, 0f00800000;
	mul.f32 	%f91, %f90, 0f4B000000;
	selp.f32 	%f92, %f91, %f90, %p13;
	selp.f32 	%f93, 0fC1B80000, 0f00000000, %p13;
	mov.b32 	%r34, %f92;
	add.s32 	%r35, %r34, -1059760811;
	and.b32  	%r36, %r35, -8388608;
	sub.s32 	%r37, %r34, %r36;
	mov.b32 	%f94, %r37;
	cvt.rn.f32.s32 	%f95, %r36;
	fma.rn.f32 	%f96, %f95, 0f34000000, %f93;
	add.f32 	%f97, %f94, 0fBF800000;
	fma.rn.f32 	%f98, %f97, 0fBE055027, 0f3E1039F6;
	fma.rn.f32 	%f99, %f98, %f97, 0fBDF8CDCC;
	fma.rn.f32 	%f100, %f99, %f97, 0f3E0F2955;
	fma.rn.f32 	%f101, %f100, %f97, 0fBE2AD8B9;
	fma.rn.f32 	%f102, %f101, %f97, 0f3E4CED0B;
	fma.rn.f32 	%f103, %f102, %f97, 0fBE7FFF22;
	fma.rn.f32 	%f104, %f103, %f97, 0f3EAAAA78;
	fma.rn.f32 	%f105, %f104, %f97, 0fBF000000;
	mul.f32 	%f106, %f97, %f105;
	fma.rn.f32 	%f107, %f106, %f97, %f97;
	fma.rn.f32 	%f108, %f96, 0f3F317218, %f107;
	setp.gt.u32 	%p14, %r34, 2139095039;
	fma.rn.f32 	%f109, %f92, 0f7F800000, 0f7F800000;
	selp.f32 	%f110, %f109, %f108, %p14;
	setp.eq.f32 	%p15, %f92, 0f00000000;
	selp.f32 	%f111, 0fFF800000, %f110, %p15;
	mul.f32 	%f112, %f89, %f111;
	sub.f32 	%f192, %f88, %f112;
	add.s32 	%r54, %r54, 4;
	add.s32 	%r53, %r53, 4;
	setp.ne.s32 	%p16, %r54, 0;
	@%p16 bra 	$L__BB0_4;
$L__BB0_5:
	setp.eq.s32 	%p17, %r3, 0;
	@%p17 bra 	$L__BB0_10;
	setp.eq.s32 	%p18, %r3, 1;
	@%p18 bra 	$L__BB0_8;
	add.s32 	%r38, %r56, %r2;
	mul.wide.s32 	%rd11, %r38, 4;
	add.s64 	%rd12, %rd2, %rd11;
	ld.global.f32 	%f114, [%rd12];
	add.s64 	%rd13, %rd1, %rd11;
	ld.global.f32 	%f115, [%rd13];
	setp.lt.f32 	%p19, %f115, 0f00800000;
	mul.f32 	%f116, %f115, 0f4B000000;
	selp.f32 	%f117, %f116, %f115, %p19;
	selp.f32 	%f118, 0fC1B80000, 0f00000000, %p19;
	mov.b32 	%r39, %f117;
	add.s32 	%r40, %r39, -1059760811;
	and.b32  	%r41, %r40, -8388608;
	sub.s32 	%r42, %r39, %r41;
	mov.b32 	%f119, %r42;
	cvt.rn.f32.s32 	%f120, %r41;
	fma.rn.f32 	%f121, %f120, 0f34000000, %f118;
	add.f32 	%f122, %f119, 0fBF800000;
	fma.rn.f32 	%f123, %f122, 0fBE055027, 0f3E1039F6;
	fma.rn.f32 	%f124, %f123, %f122, 0fBDF8CDCC;
	fma.rn.f32 	%f125, %f124, %f122, 0f3E0F2955;
	fma.rn.f32 	%f126, %f125, %f122, 0fBE2AD8B9;
	fma.rn.f32 	%f127, %f126, %f122, 0f3E4CED0B;
	fma.rn.f32 	%f128, %f127, %f122, 0fBE7FFF22;
	fma.rn.f32 	%f129, %f128, %f122, 0f3EAAAA78;
	fma.rn.f32 	%f130, %f129, %f122, 0fBF000000;
	mul.f32 	%f131, %f122, %f130;
	fma.rn.f32 	%f132, %f131, %f122, %f122;
	fma.rn.f32 	%f133, %f121, 0f3F317218, %f132;
	setp.gt.u32 	%p20, %r39, 2139095039;
	fma.rn.f32 	%f134, %f117, 0f7F800000, 0f7F800000;
	selp.f32 	%f135, %f134, %f133, %p20;
	setp.eq.f32 	%p21, %f117, 0f00000000;
	selp.f32 	%f136, 0fFF800000, %f135, %p21;
	mul.f32 	%f137, %f114, %f136;
	sub.f32 	%f138, %f192, %f137;
	ld.global.f32 	%f139, [%rd12+4];
	ld.global.f32 	%f140, [%rd13+4];
	setp.lt.f32 	%p22, %f140, 0f00800000;
	mul.f32 	%f141, %f140, 0f4B000000;
	selp.f32 	%f142, %f141, %f140, %p22;
	selp.f32 	%f143, 0fC1B80000, 0f00000000, %p22;
	mov.b32 	%r43, %f142;
	add.s32 	%r44, %r43, -1059760811;
	and.b32  	%r45, %r44, -8388608;
	sub.s32 	%r46, %r43, %r45;
	mov.b32 	%f144, %r46;
	cvt.rn.f32.s32 	%f145, %r45;
	fma.rn.f32 	%f146, %f145, 0f34000000, %f143;
	add.f32 	%f147, %f144, 0fBF800000;
	fma.rn.f32 	%f148, %f147, 0fBE055027, 0f3E1039F6;
	fma.rn.f32 	%f149, %f148, %f147, 0fBDF8CDCC;
	fma.rn.f32 	%f150, %f149, %f147, 0f3E0F2955;
	fma.rn.f32 	%f151, %f150, %f147, 0fBE2AD8B9;
	fma.rn.f32 	%f152, %f151, %f147, 0f3E4CED0B;
	fma.rn.f32 	%f153, %f152, %f147, 0fBE7FFF22;
	fma.rn.f32 	%f154, %f153, %f147, 0f3EAAAA78;
	fma.rn.f32 	%f155, %f154, %f147, 0fBF000000;
	mul.f32 	%f156, %f147, %f155;
	fma.rn.f32 	%f157, %f156, %f147, %f147;
	fma.rn.f32 	%f158, %f146, 0f3F317218, %f157;
	setp.gt.u32 	%p23, %r43, 2139095039;
	fma.rn.f32 	%f159, %f142, 0f7F800000, 0f7F800000;
	selp.f32 	%f160, %f159, %f158, %p23;
	setp.eq.f32 	%p24, %f142, 0f00000000;
	selp.f32 	%f161, 0fFF800000, %f160, %p24;
	mul.f32 	%f162, %f139, %f161;
	sub.f32 	%f192, %f138, %f162;
	add.s32 	%r56, %r56, 2;
$L__BB0_8:
	and.b32  	%r47, %r13, 1;
	setp.eq.b32 	%p25, %r47, 1;
	not.pred 	%p26, %p25;
	@%p26 bra 	$L__BB0_10;
	add.s32 	%r48, %r56, %r2;
	mul.wide.s32 	%rd14, %r48, 4;
	add.s64 	%rd15, %rd2, %rd14;
	ld.global.f32 	%f163, [%rd15];
	add.s64 	%rd16, %rd1, %rd14;
	ld.global.f32 	%f164, [%rd16];
	setp.lt.f32 	%p27, %f164, 0f00800000;
	mul.f32 	%f165, %f164, 0f4B000000;
	selp.f32 	%f166, %f165, %f164, %p27;
	selp.f32 	%f167, 0fC1B80000, 0f00000000, %p27;
	mov.b32 	%r49, %f166;
	add.s32 	%r50, %r49, -1059760811;
	and.b32  	%r51, %r50, -8388608;
	sub.s32 	%r52, %r49, %r51;
	mov.b32 	%f168, %r52;
	cvt.rn.f32.s32 	%f169, %r51;
	fma.rn.f32 	%f170, %f169, 0f34000000, %f167;
	add.f32 	%f171, %f168, 0fBF800000;
	fma.rn.f32 	%f172, %f171, 0fBE055027, 0f3E1039F6;
	fma.rn.f32 	%f173, %f172, %f171, 0fBDF8CDCC;
	fma.rn.f32 	%f174, %f173, %f171, 0f3E0F2955;
	fma.rn.f32 	%f175, %f174, %f171, 0fBE2AD8B9;
	fma.rn.f32 	%f176, %f175, %f171, 0f3E4CED0B;
	fma.rn.f32 	%f177, %f176, %f171, 0fBE7FFF22;
	fma.rn.f32 	%f178, %f177, %f171, 0f3EAAAA78;
	fma.rn.f32 	%f179, %f178, %f171, 0fBF000000;
	mul.f32 	%f180, %f171, %f179;
	fma.rn.f32 	%f181, %f180, %f171, %f171;
	fma.rn.f32 	%f182, %f170, 0f3F317218, %f181;
	setp.gt.u32 	%p28, %r49, 2139095039;
	fma.rn.f32 	%f183, %f166, 0f7F800000, 0f7F800000;
	selp.f32 	%f184, %f183, %f182, %p28;
	setp.eq.f32 	%p29, %f166, 0f00000000;
	selp.f32 	%f185, 0fFF800000, %f184, %p29;
	mul.f32 	%f186, %f163, %f185;
	sub.f32 	%f192, %f192, %f186;
$L__BB0_10:
	cvta.to.global.u64 	%rd17, %rd5;
	mul.wide.s32 	%rd18, %r1, 4;
	add.s64 	%rd19, %rd17, %rd18;
	st.global.f32 	[%rd19], %f192;
$L__BB0_11:
	ret;

}
	// .globl	nl_loss
.visible .entry nl_loss(
	.param .u64 .ptr .align 1 nl_loss_param_0,
	.param .u64 .ptr .align 1 nl_loss_param_1,
	.param .u64 .ptr .align 1 nl_loss_param_2,
	.param .u32 nl_loss_param_3,
	.param .u32 nl_loss_param_4
)
{
	.reg .pred 	%p<11>;
	.reg .b32 	%r<41>;
	.reg .b32 	%f<141>;
	.reg .b64 	%rd<23>;

	ld.param.u64 	%rd6, [nl_loss_param_0];
	ld.param.u64 	%rd7, [nl_loss_param_1];
	ld.param.u64 	%rd5, [nl_loss_param_2];
	ld.param.u32 	%r24, [nl_loss_param_3];
	ld.param.u32 	%r23, [nl_loss_param_4];
	cvta.to.global.u64 	%rd1, %rd6;
	cvta.to.global.u64 	%rd2, %rd7;
	mov.u32 	%r25, %ctaid.x;
	mov.u32 	%r26, %ctaid.y;
	mov.u32 	%r27, %nctaid.x;
	mad.lo.s32 	%r28, %r26, %r27, %r25;
	mov.u32 	%r29, %ntid.x;
	mov.u32 	%r30, %tid.x;
	mad.lo.s32 	%r1, %r28, %r29, %r30;
	setp.ge.s32 	%p1, %r1, %r24;
	@%p1 bra 	$L__BB1_15;
	setp.lt.s32 	%p2, %r23, 1;
	mov.f32 	%f140, 0f00000000;
	@%p2 bra 	$L__BB1_14;
	mul.lo.s32 	%r2, %r23, %r1;
	and.b32  	%r3, %r23, 15;
	setp.lt.u32 	%p3, %r23, 16;
	mov.f32 	%f140, 0f00000000;
	mov.b32 	%r37, 0;
	@%p3 bra 	$L__BB1_5;
	and.b32  	%r37, %r23, 2147483632;
	neg.s32 	%r35, %r37;
	add.s64 	%rd3, %rd2, 32;
	add.s64 	%rd4, %rd1, 32;
	mov.f32 	%f140, 0f00000000;
	mov.u32 	%r34, %r2;
$L__BB1_4:
	.pragma "nounroll";
	mul.wide.s32 	%rd8, %r34, 4;
	add.s64 	%rd9, %rd3, %rd8;
	add.s64 	%rd10, %rd4, %rd8;
	ld.global.f32 	%f18, [%rd9+-32];
	ld.global.f32 	%f19, [%rd10+-32];
	mul.f32 	%f20, %f18, %f19;
	sub.f32 	%f21, %f140, %f20;
	ld.global.f32 	%f22, [%rd9+-28];
	ld.global.f32 	%f23, [%rd10+-28];
	mul.f32 	%f24, %f22, %f23;
	sub.f32 	%f25, %f21, %f24;
	ld.global.f32 	%f26, [%rd9+-24];
	ld.global.f32 	%f27, [%rd10+-24];
	mul.f32 	%f28, %f26, %f27;
	sub.f32 	%f29, %f25, %f28;
	ld.global.f32 	%f30, [%rd9+-20];
	ld.global.f32 	%f31, [%rd10+-20];
	mul.f32 	%f32, %f30, %f31;
	sub.f32 	%f33, %f29, %f32;
	ld.global.f32 	%f34, [%rd9+-16];
	ld.global.f32 	%f35, [%rd10+-16];
	mul.f32 	%f36, %f34, %f35;
	sub.f32 	%f37, %f33, %f36;
	ld.global.f32 	%f38, [%rd9+-12];
	ld.global.f32 	%f39, [%rd10+-12];
	mul.f32 	%f40, %f38, %f39;
	sub.f32 	%f41, %f37, %f40;
	ld.global.f32 	%f42, [%rd9+-8];
	ld.global.f32 	%f43, [%rd10+-8];
	mul.f32 	%f44, %f42, %f43;
	sub.f32 	%f45, %f41, %f44;
	ld.global.f32 	%f46, [%rd9+-4];
	ld.global.f32 	%f47, [%rd10+-4];
	mul.f32 	%f48, %f46, %f47;
	sub.f32 	%f49, %f45, %f48;
	ld.global.f32 	%f50, [%rd9];
	ld.global.f32 	%f51, [%rd10];
	mul.f32 	%f52, %f50, %f51;
	sub.f32 	%f53, %f49, %f52;
	ld.global.f32 	%f54, [%rd9+4];
	ld.global.f32 	%f55, [%rd10+4];
	mul.f32 	%f56, %f54, %f55;
	sub.f32 	%f57, %f53, %f56;
	ld.global.f32 	%f58, [%rd9+8];
	ld.global.f32 	%f59, [%rd10+8];
	mul.f32 	%f60, %f58, %f59;
	sub.f32 	%f61, %f57, %f60;
	ld.global.f32 	%f62, [%rd9+12];
	ld.global.f32 	%f63, [%rd10+12];
	mul.f32 	%f64, %f62, %f63;
	sub.f32 	%f65, %f61, %f64;
	ld.global.f32 	%f66, [%rd9+16];
	ld.global.f32 	%f67, [%rd10+16];
	mul.f32 	%f68, %f66, %f67;
	sub.f32 	%f69, %f65, %f68;
	ld.global.f32 	%f70, [%rd9+20];
	ld.global.f32 	%f71, [%rd10+20];
	mul.f32 	%f72, %f70, %f71;
	sub.f32 	%f73, %f69, %f72;
	ld.global.f32 	%f74, [%rd9+24];
	ld.global.f32 	%f75, [%rd10+24];
	mul.f32 	%f76, %f74, %f75;
	sub.f32 	%f77, %f73, %f76;
	ld.global.f32 	%f78, [%rd9+28];
	ld.global.f32 	%f79, [%rd10+28];
	mul.f32 	%f80, %f78, %f79;
	sub.f32 	%f140, %f77, %f80;
	add.s32 	%r35, %r35, 16;
	add.s32 	%r34, %r34, 16;
	setp.ne.s32 	%p4, %r35, 0;
	@%p4 bra 	$L__BB1_4;
$L__BB1_5:
	setp.eq.s32 	%p5, %r3, 0;
	@%p5 bra 	$L__BB1_14;
	and.b32  	%r11, %r23, 7;
	setp.lt.u32 	%p6, %r3, 8;
	@%p6 bra 	$L__BB1_8;
	add.s32 	%r32, %r37, %r2;
	mul.wide.s32 	%rd11, %r32, 4;
	add.s64 	%rd12, %rd2, %rd11;
	ld.global.f32 	%f82, [%rd12];
	add.s64 	%rd13, %rd1, %rd11;
	ld.global.f32 	%f83, [%rd13];
	mul.f32 	%f84, %f82, %f83;
	sub.f32 	%f85, %f140, %f84;
	ld.global.f32 	%f86, [%rd12+4];
	ld.global.f32 	%f87, [%rd13+4];
	mul.f32 	%f88, %f86, %f87;
	sub.f32 	%f89, %f85, %f88;
	ld.global.f32 	%f90, [%rd12+8];
	ld.global.f32 	%f91, [%rd13+8];
	mul.f32 	%f92, %f90, %f91;
	sub.f32 	%f93, %f89, %f92;
	ld.global.f32 	%f94, [%rd12+12];
	ld.global.f32 	%f95, [%rd13+12];
	mul.f32 	%f96, %f94, %f95;
	sub.f32 	%f97, %f93, %f96;
	ld.global.f32 	%f98, [%rd12+16];
	ld.global.f32 	%f99, [%rd13+16];
	mul.f32 	%f100, %f98, %f99;
	sub.f32 	%f101, %f97, %f100;
	ld.global.f32 	%f102, [%rd12+20];
	ld.global.f32 	%f103, [%rd13+20];
	mul.f32 	%f104, %f102, %f103;
	sub.f32 	%f105, %f101, %f104;
	ld.global.f32 	%f106, [%rd12+24];
	ld.global.f32 	%f107, [%rd13+24];
	mul.f32 	%f108, %f106, %f107;
	sub.f32 	%f109, %f105, %f108;
	ld.global.f32 	%f110, [%rd12+28];
	ld.global.f32 	%f111, [%rd13+28];
	mul.f32 	%f112, %f110, %f111;
	sub.f32 	%f140, %f109, %f112;
	add.s32 	%r37, %r37, 8;
$L__BB1_8:
	setp.eq.s32 	%p7, %r11, 0;
	@%p7 bra 	$L__BB1_14;
	and.b32  	%r14, %r23, 3;
	setp.lt.u32 	%p8, %r11, 4;
	@%p8 bra 	$L__BB1_11;
	add.s32 	%r33, %r37, %r2;
	mul.wide.s32 	%rd14, %r33, 4;
	add.s64 	%rd15, %rd2, %rd14;
	ld.global.f32 	%f114, [%rd15];
	add.s64 	%rd16, %rd1, %rd14;
	ld.global.f32 	%f115, [%rd16];
	mul.f32 	%f116, %f114, %f115;
	sub.f32 	%f117, %f140, %f116;
	ld.global.f32 	%f118, [%rd15+4];
	ld.global.f32 	%f119, [%rd16+4];
	mul.f32 	%f120, %f118, %f119;
	sub.f32 	%f121, %f117, %f120;
	ld.global.f32 	%f122, [%rd15+8];
	ld.global.f32 	%f123, [%rd16+8];
	mul.f32 	%f124, %f122, %f123;
	sub.f32 	%f125, %f121, %f124;
	ld.global.f32 	%f126, [%rd15+12];
	ld.global.f32 	%f127, [%rd16+12];
	mul.f32 	%f128, %f126, %f127;
	sub.f32 	%f140, %f125, %f128;
	add.s32 	%r37, %r37, 4;
$L__BB1_11:
	setp.eq.s32 	%p9, %r14, 0;
	@%p9 bra 	$L__BB1_14;
	add.s32 	%r40, %r37, %r2;
	neg.s32 	%r39, %r14;
$L__BB1_13:
	.pragma "nounroll";
	mul.wide.s32 	%rd17, %r40, 4;
	add.s64 	%rd18, %rd1, %rd17;
	add.s64 	%rd19, %rd2, %rd17;
	ld.global.f32 	%f129, [%rd19];
	ld.global.f32 	%f130, [%rd18];
	mul.f32 	%f131, %f129, %f130;
	sub.f32 	%f140, %f140, %f131;
	add.s32 	%r40, %r40, 1;
	add.s32 	%r39, %r39, 1;
	setp.ne.s32 	%p10, %r39, 0;
	@%p10 bra 	$L__BB1_13;
$L__BB1_14:
	cvta.to.global.u64 	%rd20, %rd5;
	mul.wide.s32 	%rd21, %r1, 4;
	add.s64 	%rd22, %rd20, %rd21;
	st.global.f32 	[%rd22], %f140;
$L__BB1_15:
	ret;

}
	// .globl	log_softmax_nl_loss
.visible .entry log_softmax_nl_loss(
	.param .u64 .ptr .align 1 log_softmax_nl_loss_param_0,
	.param .u64 .ptr .align 1 log_softmax_nl_loss_param_1,
	.param .u64 .ptr .align 1 log_softmax_nl_loss_param_2,
	.param .u32 log_softmax_nl_loss_param_3,
	.param .u32 log_softmax_nl_loss_param_4
)
{
	.reg .pred 	%p<63>;
	.reg .b32 	%r<156>;
	.reg .b32 	%f<554>;
	.reg .b64 	%rd<38>;

	ld.param.u64 	%rd8, [log_softmax_nl_loss_param_0];
	ld.param.u64 	%rd9, [log_softmax_nl_loss_param_1];
	ld.param.u64 	%rd7, [log_softmax_nl_loss_param_2];
	ld.param.u32 	%r49, [log_softmax_nl_loss_param_3];
	ld.param.u32 	%r48, [log_softmax_nl_loss_param_4];
	cvta.to.global.u64 	%rd1, %rd9;
	cvta.to.global.u64 	%rd2, %rd8;
	mov.u32 	%r50, %ctaid.x;
	mov.u32 	%r51, %ctaid.y;
	mov.u32 	%r52, %nctaid.x;
	mad.lo.s32 	%r53, %r51, %r52, %r50;
	mov.u32 	%r54, %ntid.x;
	mov.u32 	%r55, %tid.x;
	mad.lo.s32 	%r1, %r53, %r54, %r55;
	setp.ge.s32 	%p1, %r1, %r49;
	@%p1 bra 	$L__BB2_36;
	setp.lt.s32 	%p2, %r48, 1;
	mov.f32 	%f538, 0fFF7FFFFF;
	@%p2 bra 	$L__BB2_14;
	mul.lo.s32 	%r2, %r48, %r1;
	and.b32  	%r3, %r48, 15;
	setp.lt.u32 	%p3, %r48, 16;
	mov.f32 	%f538, 0fFF7FFFFF;
	mov.b32 	%r140, 0;
	@%p3 bra 	$L__BB2_5;
	and.b32  	%r140, %r48, 2147483632;
	neg.s32 	%r146, %r140;
	add.s64 	%rd3, %rd2, 32;
	mov.f32 	%f538, 0fFF7FFFFF;
	mov.u32 	%r145, %r2;
$L__BB2_4:
	.pragma "nounroll";
	mul.wide.s32 	%rd10, %r145, 4;
	add.s64 	%rd11, %rd3, %rd10;
	ld.global.f32 	%f39, [%rd11+-32];
	setp.le.f32 	%p4, %f538, %f39;
	selp.f32 	%f40, %f39, %f538, %p4;
	ld.global.f32 	%f41, [%rd11+-28];
	setp.le.f32 	%p5, %f40, %f41;
	selp.f32 	%f42, %f41, %f40, %p5;
	ld.global.f32 	%f43, [%rd11+-24];
	setp.le.f32 	%p6, %f42, %f43;
	selp.f32 	%f44, %f43, %f42, %p6;
	ld.global.f32 	%f45, [%rd11+-20];
	setp.le.f32 	%p7, %f44, %f45;
	selp.f32 	%f46, %f45, %f44, %p7;
	ld.global.f32 	%f47, [%rd11+-16];
	setp.le.f32 	%p8, %f46, %f47;
	selp.f32 	%f48, %f47, %f46, %p8;
	ld.global.f32 	%f49, [%rd11+-12];
	setp.le.f32 	%p9, %f48, %f49;
	selp.f32 	%f50, %f49, %f48, %p9;
	ld.global.f32 	%f51, [%rd11+-8];
	setp.le.f32 	%p10, %f50, %f51;
	selp.f32 	%f52, %f51, %f50, %p10;
	ld.global.f32 	%f53, [%rd11+-4];
	setp.le.f32 	%p11, %f52, %f53;
	selp.f32 	%f54, %f53, %f52, %p11;
	ld.global.f32 	%f55, [%rd11];
	setp.le.f32 	%p12, %f54, %f55;
	selp.f32 	%f56, %f55, %f54, %p12;
	ld.global.f32 	%f57, [%rd11+4];
	setp.le.f32 	%p13, %f56, %f57;
	selp.f32 	%f58, %f57, %f56, %p13;
	ld.global.f32 	%f59, [%rd11+8];
	setp.le.f32 	%p14, %f58, %f59;
	selp.f32 	%f60, %f59, %f58, %p14;
	ld.global.f32 	%f61, [%rd11+12];
	setp.le.f32 	%p15, %f60, %f61;
	selp.f32 	%f62, %f61, %f60, %p15;
	ld.global.f32 	%f63, [%rd11+16];
	setp.le.f32 	%p16, %f62, %f63;
	selp.f32 	%f64, %f63, %f62, %p16;
	ld.global.f32 	%f65, [%rd11+20];
	setp.le.f32 	%p17, %f64, %f65;
	selp.f32 	%f66, %f65, %f64, %p17;
	ld.global.f32 	%f67, [%rd11+24];
	setp.le.f32 	%p18, %f66, %f67;
	selp.f32 	%f68, %f67, %f66, %p18;
	ld.global.f32 	%f69, [%rd11+28];
	setp.le.f32 	%p19, %f68, %f69;
	selp.f32 	%f538, %f69, %f68, %p19;
	add.s32 	%r146, %r146, 16;
	add.s32 	%r145, %r145, 16;
	setp.eq.s32 	%p20, %r146, 0;
	@%p20 bra 	$L__BB2_5;
	bra.uni 	$L__BB2_4;
$L__BB2_5:
	setp.eq.s32 	%p21, %r3, 0;
	@%p21 bra 	$L__BB2_14;
	and.b32  	%r7, %r48, 7;
	setp.lt.u32 	%p22, %r3, 8;
	@%p22 bra 	$L__BB2_8;
	add.s32 	%r57, %r140, %r2;
	mul.wide.s32 	%rd12, %r57, 4;
	add.s64 	%rd13, %rd2, %rd12;
	ld.global.f32 	%f71, [%rd13];
	setp.le.f32 	%p23, %f538, %f71;
	selp.f32 	%f72, %f71, %f538, %p23;
	ld.global.f32 	%f73, [%rd13+4];
	setp.le.f32 	%p24, %f72, %f73;
	selp.f32 	%f74, %f73, %f72, %p24;
	ld.global.f32 	%f75, [%rd13+8];
	setp.le.f32 	%p25, %f74, %f75;
	selp.f32 	%f76, %f75, %f74, %p25;
	ld.global.f32 	%f77, [%rd13+12];
	setp.le.f32 	%p26, %f76, %f77;
	selp.f32 	%f78, %f77, %f76, %p26;
	ld.global.f32 	%f79, [%rd13+16];
	setp.le.f32 	%p27, %f78, %f79;
	selp.f32 	%f80, %f79, %f78, %p27;
	ld.global.f32 	%f81, [%rd13+20];
	setp.le.f32 	%p28, %f80, %f81;
	selp.f32 	%f82, %f81, %f80, %p28;
	ld.global.f32 	%f83, [%rd13+24];
	setp.le.f32 	%p29, %f82, %f83;
	selp.f32 	%f84, %f83, %f82, %p29;
	ld.global.f32 	%f85, [%rd13+28];
	setp.le.f32 	%p30, %f84, %f85;
	selp.f32 	%f538, %f85, %f84, %p30;
	add.s32 	%r140, %r140, 8;
$L__BB2_8:
	setp.eq.s32 	%p31, %r7, 0;
	@%p31 bra 	$L__BB2_14;
	and.b32  	%r10, %r48, 3;
	setp.lt.u32 	%p32, %r7, 4;
	@%p32 bra 	$L__BB2_11;
	add.s32 	%r58, %r140, %r2;
	mul.wide.s32 	%rd14, %r58, 4;
	add.s64 	%rd15, %rd2, %rd14;
	ld.global.f32 	%f87, [%rd15];
	setp.le.f32 	%p33, %f538, %f87;
	selp.f32 	%f88, %f87, %f538, %p33;
	ld.global.f32 	%f89, [%rd15+4];
	setp.le.f32 	%p34, %f88, %f89;
	selp.f32 	%f90, %f89, %f88, %p34;
	ld.global.f32 	%f91, [%rd15+8];
	setp.le.f32 	%p35, %f90, %f91;
	selp.f32 	%f92, %f91, %f90, %p35;
	ld.global.f32 	%f93, [%rd15+12];
	setp.le.f32 	%p36, %f92, %f93;
	selp.f32 	%f538, %f93, %f92, %p36;
	add.s32 	%r140, %r140, 4;
$L__BB2_11:
	setp.eq.s32 	%p37, %r10, 0;
	@%p37 bra 	$L__BB2_14;
	add.s32 	%r144, %r140, %r2;
	neg.s32 	%r143, %r10;
$L__BB2_13:
	.pragma "nounroll";
	mul.wide.s32 	%rd16, %r144, 4;
	add.s64 	%rd17, %rd2, %rd16;
	ld.global.f32 	%f94, [%rd17];
	setp.le.f32 	%p38, %f538, %f94;
	selp.f32 	%f538, %f94, %f538, %p38;
	add.s32 	%r144, %r144, 1;
	add.s32 	%r143, %r143, 1;
	setp.ne.s32 	%p39, %r143, 0;
	@%p39 bra 	$L__BB2_13;
$L__BB2_14:
	setp.lt.s32 	%p40, %r48, 1;
	mov.f32 	%f546, 0f00000000;
	@%p40 bra 	$L__BB2_26;
	mul.lo.s32 	%r19, %r48, %r1;
	and.b32  	%r20, %r48, 7;
	setp.lt.u32 	%p41, %r48, 8;
	mov.f32 	%f546, 0f00000000;
	mov.b32 	%r147, 0;
	@%p41 bra 	$L__BB2_18;
	and.b32  	%r147, %r48, 2147483640;
	neg.s32 	%r151, %r147;
	add.s64 	%rd4, %rd2, 16;
	mov.f32 	%f546, 0f00000000;
	mov.u32 	%r150, %r19;
$L__BB2_17:
	.pragma "nounroll";
	mul.wide.s32 	%rd18, %r150, 4;
	add.s64 	%rd19, %rd4, %rd18;
	ld.global.f32 	%f99, [%rd19+-16];
	sub.f32 	%f100, %f99, %f538;
	fma.rn.f32 	%f101, %f100, 0f3BBB989D, 0f3F000000;
	cvt.sat.f32.f32 	%f102, %f101;
	mov.f32 	%f103, 0f4B400001;
	mov.f32 	%f104, 0f437C0000;
	fma.rm.f32 	%f105, %f102, %f104, %f103;
	add.f32 	%f106, %f105, 0fCB40007F;
	neg.f32 	%f107, %f106;
	fma.rn.f32 	%f108, %f100, 0f3FB8AA3B, %f107;
	fma.rn.f32 	%f109, %f100, 0f32A57060, %f108;
	mov.b32 	%r60, %f105;
	shl.b32 	%r61, %r60, 23;
	mov.b32 	%f110, %r61;
	ex2.approx.ftz.f32 	%f111, %f109;
	fma.rn.f32 	%f112, %f111, %f110, %f546;
	ld.global.f32 	%f113, [%rd19+-12];
	sub.f32 	%f114, %f113, %f538;
	fma.rn.f32 	%f115, %f114, 0f3BBB989D, 0f3F000000;
	cvt.sat.f32.f32 	%f116, %f115;
	fma.rm.f32 	%f117, %f116, %f104, %f103;
	add.f32 	%f118, %f117, 0fCB40007F;
	neg.f32 	%f119, %f118;
	fma.rn.f32 	%f120, %f114, 0f3FB8AA3B, %f119;
	fma.rn.f32 	%f121, %f114, 0f32A57060, %f120;
	mov.b32 	%r62, %f117;
	shl.b32 	%r63, %r62, 23;
	mov.b32 	%f122, %r63;
	ex2.approx.ftz.f32 	%f123, %f121;
	fma.rn.f32 	%f124, %f123, %f122, %f112;
	ld.global.f32 	%f125, [%rd19+-8];
	sub.f32 	%f126, %f125, %f538;
	fma.rn.f32 	%f127, %f126, 0f3BBB989D, 0f3F000000;
	cvt.sat.f32.f32 	%f128, %f127;
	fma.rm.f32 	%f129, %f128, %f104, %f103;
	add.f32 	%f130, %f129, 0fCB40007F;
	neg.f32 	%f131, %f130;
	fma.rn.f32 	%f132, %f126, 0f3FB8AA3B, %f131;
	fma.rn.f32 	%f133, %f126, 0f32A57060, %f132;
	mov.b32 	%r64, %f129;
	shl.b32 	%r65, %r64, 23;
	mov.b32 	%f134, %r65;
	ex2.approx.ftz.f32 	%f135, %f133;
	fma.rn.f32 	%f136, %f135, %f134, %f124;
	ld.global.f32 	%f137, [%rd19+-4];
	sub.f32 	%f138, %f137, %f538;
	fma.rn.f32 	%f139, %f138, 0f3BBB989D, 0f3F000000;
	cvt.sat.f32.f32 	%f140, %f139;
	fma.rm.f32 	%f141, %f140, %f104, %f103;
	add.f32 	%f142, %f141, 0fCB40007F;
	neg.f32 	%f143, %f142;
	fma.rn.f32 	%f144, %f138, 0f3FB8AA3B, %f143;
	fma.rn.f32 	%f145, %f138, 0f32A57060, %f144;
	mov.b32 	%r66, %f141;
	shl.b32 	%r67, %r66, 23;
	mov.b32 	%f146, %r67;
	ex2.approx.ftz.f32 	%f147, %f145;
	fma.rn.f32 	%f148, %f147, %f146, %f136;
	ld.global.f32 	%f149, [%rd19];
	sub.f32 	%f150, %f149, %f538;
	fma.rn.f32 	%f151, %f150, 0f3BBB989D, 0f3F000000;
	cvt.sat.f32.f32 	%f152, %f151;
	fma.rm.f32 	%f153, %f152, %f104, %f103;
	add.f32 	%f154, %f153, 0fCB40007F;
	neg.f32 	%f155, %f154;
	fma.rn.f32 	%f156, %f150, 0f3FB8AA3B, %f155;
	fma.rn.f32 	%f157, %f150, 0f32A57060, %f156;
	mov.b32 	%r68, %f153;
	shl.b32 	%r69, %r68, 23;
	mov.b32 	%f158, %r69;
	ex2.approx.ftz.f32 	%f159, %f157;
	fma.rn.f32 	%f160, %f159, %f158, %f148;
	ld.global.f32 	%f161, [%rd19+4];
	sub.f32 	%f162, %f161, %f538;
	fma.rn.f32 	%f163, %f162, 0f3BBB989D, 0f3F000000;
	cvt.sat.f32.f32 	%f164, %f163;
	fma.rm.f32 	%f165, %f164, %f104, %f103;
	add.f32 	%f166, %f165, 0fCB40007F;
	neg.f32 	%f167, %f166;
	fma.rn.f32 	%f168, %f162, 0f3FB8AA3B, %f167;
	fma.rn.f32 	%f169, %f162, 0f32A57060, %f168;
	mov.b32 	%r70, %f165;
	shl.b32 	%r71, %r70, 23;
	mov.b32 	%f170, %r71;
	ex2.approx.ftz.f32 	%f171, %f169;
	fma.rn.f32 	%f172, %f171, %f170, %f160;
	ld.global.f32 	%f173, [%rd19+8];
	sub.f32 	%f174, %f173, %f538;
	fma.rn.f32 	%f175, %f174, 0f3BBB989D, 0f3F000000;
	cvt.sat.f32.f32 	%f176, %f175;
	fma.rm.f32 	%f177, %f176, %f104, %f103;
	add.f32 	%f178, %f177, 0fCB40007F;
	neg.f32 	%f179, %f178;
	fma.rn.f32 	%f180, %f174, 0f3FB8AA3B, %f179;
	fma.rn.f32 	%f181, %f174, 0f32A57060, %f180;
	mov.b32 	%r72, %f177;
	shl.b32 	%r73, %r72, 23;
	mov.b32 	%f182, %r73;
	ex2.approx.ftz.f32 	%f183, %f181;
	fma.rn.f32 	%f184, %f183, %f182, %f172;
	ld.global.f32 	%f185, [%rd19+12];
	sub.f32 	%f186, %f185, %f538;
	fma.rn.f32 	%f187, %f186, 0f3BBB989D, 0f3F000000;
	cvt.sat.f32.f32 	%f188, %f187;
	fma.rm.f32 	%f189, %f188, %f104, %f103;
	add.f32 	%f190, %f189, 0fCB40007F;
	neg.f32 	%f191, %f190;
	fma.rn.f32 	%f192, %f186, 0f3FB8AA3B, %f191;
	fma.rn.f32 	%f193, %f186, 0f32A57060, %f192;
	mov.b32 	%r74, %f189;
	shl.b32 	%r75, %r74, 23;
	mov.b32 	%f194, %r75;
	ex2.approx.ftz.f32 	%f195, %f193;
	fma.rn.f32 	%f546, %f195, %f194, %f184;
	add.s32 	%r151, %r151, 8;
	add.s32 	%r150, %r150, 8;
	setp.eq.s32 	%p42, %r151, 0;
	@%p42 bra 	$L__BB2_18;
	bra.uni 	$L__BB2_17;
$L__BB2_18:
	setp.eq.s32 	%p43, %r20, 0;
	@%p43 bra 	$L__BB2_26;
	and.b32  	%r28, %r48, 3;
	setp.lt.u32 	%p44, %r20, 4;
	@%p44 bra 	$L__BB2_21;
	add.s32 	%r76, %r147, %r19;
	mul.wide.s32 	%rd20, %r76, 4;
	add.s64 	%rd21, %rd2, %rd20;
	ld.global.f32 	%f197, [%rd21];
	sub.f32 	%f198, %f197, %f538;
	fma.rn.f32 	%f199, %f198, 0f3BBB989D, 0f3F000000;
	cvt.sat.f32.f32 	%f200, %f199;
	mov.f32 	%f201, 0f4B400001;
	mov.f32 	%f202, 0f437C0000;
	fma.rm.f32 	%f203, %f200, %f202, %f201;
	add.f32 	%f204, %f203, 0fCB40007F;
	neg.f32 	%f205, %f204;
	fma.rn.f32 	%f206, %f198, 0f3FB8AA3B, %f205;
	fma.rn.f32 	%f207, %f198, 0f32A57060, %f206;
	mov.b32 	%r77, %f203;
	shl.b32 	%r78, %r77, 23;
	mov.b32 	%f208, %r78;
	ex2.approx.ftz.f32 	%f209, %f207;
	fma.rn.f32 	%f210, %f209, %f208, %f546;
	ld.global.f32 	%f211, [%rd21+4];
	sub.f32 	%f212, %f211, %f538;
	fma.rn.f32 	%f213, %f212, 0f3BBB989D, 0f3F000000;
	cvt.sat.f32.f32 	%f214, %f213;
	fma.rm.f32 	%f215, %f214, %f202, %f201;
	add.f32 	%f216, %f215, 0fCB40007F;
	neg.f32 	%f217, %f216;
	fma.rn.f32 	%f218, %f212, 0f3FB8AA3B, %f217;
	fma.rn.f32 	%f219, %f212, 0f32A57060, %f218;
	mov.b32 	%r79, %f215;
	shl.b32 	%r80, %r79, 23;
	mov.b32 	%f220, %r80;
	ex2.approx.ftz.f32 	%f221, %f219;
	fma.rn.f32 	%f222, %f221, %f220, %f210;
	ld.global.f32 	%f223, [%rd21+8];
	sub.f32 	%f224, %f223, %f538;
	fma.rn.f32 	%f225, %f224, 0f3BBB989D, 0f3F000000;
	cvt.sat.f32.f32 	%f226, %f225;
	fma.rm.f32 	%f227, %f226, %f202, %f201;
	add.f32 	%f228, %f227, 0fCB40007F;
	neg.f32 	%f229, %f228;
	fma.rn.f32 	%f230, %f224, 0f3FB8AA3B, %f229;
	fma.rn.f32 	%f231, %f224, 0f32A57060, %f230;
	mov.b32 	%r81, %f227;
	shl.b32 	%r82, %r81, 23;
	mov.b32 	%f232, %r82;
	ex2.approx.ftz.f32 	%f233, %f231;
	fma.rn.f32 	%f234, %f233, %f232, %f222;
	ld.global.f32 	%f235, [%rd21+12];
	sub.f32 	%f236, %f235, %f538;
	fma.rn.f32 	%f237, %f236, 0f3BBB989D, 0f3F000000;
	cvt.sat.f32.f32 	%f238, %f237;
	fma.rm.f32 	%f239, %f238, %f202, %f201;
	add.f32 	%f240, %f239, 0fCB40007F;
	neg.f32 	%f241, %f240;
	fma.rn.f32 	%f242, %f236, 0f3FB8AA3B, %f241;
	fma.rn.f32 	%f243, %f236, 0f32A57060, %f242;
	mov.b32 	%r83, %f239;
	shl.b32 	%r84, %r83, 23;
	mov.b32 	%f244, %r84;
	ex2.approx.ftz.f32 	%f245, %f243;
	fma.rn.f32 	%f546, %f245, %f244, %f234;
	add.s32 	%r147, %r147, 4;
$L__BB2_21:
	setp.eq.s32 	%p45, %r28, 0;
	@%p45 bra 	$L__BB2_26;
	setp.eq.s32 	%p46, %r28, 1;
	@%p46 bra 	$L__BB2_24;
	add.s32 	%r85, %r147, %r19;
	mul.wide.s32 	%rd22, %r85, 4;
	add.s64 	%rd23, %rd2, %rd22;
	ld.global.f32 	%f247, [%rd23];
	sub.f32 	%f248, %f247, %f538;
	fma.rn.f32 	%f249, %f248, 0f3BBB989D, 0f3F000000;
	cvt.sat.f32.f32 	%f250, %f249;
	mov.f32 	%f251, 0f4B400001;
	mov.f32 	%f252, 0f437C0000;
	fma.rm.f32 	%f253, %f250, %f252, %f251;
	add.f32 	%f254, %f253, 0fCB40007F;
	neg.f32 	%f255, %f254;
	fma.rn.f32 	%f256, %f248, 0f3FB8AA3B, %f255;
	fma.rn.f32 	%f257, %f248, 0f32A57060, %f256;
	mov.b32 	%r86, %f253;
	shl.b32 	%r87, %r86, 23;
	mov.b32 	%f258, %r87;
	ex2.approx.ftz.f32 	%f259, %f257;
	fma.rn.f32 	%f260, %f259, %f258, %f546;
	ld.global.f32 	%f261, [%rd23+4];
	sub.f32 	%f262, %f261, %f538;
	fma.rn.f32 	%f263, %f262, 0f3BBB989D, 0f3F000000;
	cvt.sat.f32.f32 	%f264, %f263;
	fma.rm.f32 	%f265, %f264, %f252, %f251;
	add.f32 	%f266, %f265, 0fCB40007F;
	neg.f32 	%f267, %f266;
	fma.rn.f32 	%f268, %f262, 0f3FB8AA3B, %f267;
	fma.rn.f32 	%f269, %f262, 0f32A57060, %f268;
	mov.b32 	%r88, %f265;
	shl.b32 	%r89, %r88, 23;
	mov.b32 	%f270, %r89;
	ex2.approx.ftz.f32 	%f271, %f269;
	fma.rn.f32 	%f546, %f271, %f270, %f260;
	add.s32 	%r147, %r147, 2;
$L__BB2_24:
	and.b32  	%r90, %r48, 1;
	setp.eq.b32 	%p47, %r90, 1;
	not.pred 	%p48, %p47;
	@%p48 bra 	$L__BB2_26;
	add.s32 	%r91, %r147, %r19;
	mul.wide.s32 	%rd24, %r91, 4;
	add.s64 	%rd25, %rd2, %rd24;
	ld.global.f32 	%f272, [%rd25];
	sub.f32 	%f273, %f272, %f538;
	fma.rn.f32 	%f274, %f273, 0f3BBB989D, 0f3F000000;
	cvt.sat.f32.f32 	%f275, %f274;
	mov.f32 	%f276, 0f4B400001;
	mov.f32 	%f277, 0f437C0000;
	fma.rm.f32 	%f278, %f275, %f277, %f276;
	add.f32 	%f279, %f278, 0fCB40007F;
	neg.f32 	%f280, %f279;
	fma.rn.f32 	%f281, %f273, 0f3FB8AA3B, %f280;
	fma.rn.f32 	%f282, %f273, 0f32A57060, %f281;
	mov.b32 	%r92, %f278;
	shl.b32 	%r93, %r92, 23;
	mov.b32 	%f283, %r93;
	ex2.approx.ftz.f32 	%f284, %f282;
	fma.rn.f32 	%f546, %f284, %f283, %f546;
$L__BB2_26:
	setp.lt.s32 	%p49, %r48, 1;
	mov.f32 	%f553, 0f00000000;
	@%p49 bra 	$L__BB2_35;
	mul.lo.s32 	%r33, %r48, %r1;
	and.b32  	%r34, %r48, 3;
	setp.lt.u32 	%p50, %r48, 4;
	mov.f32 	%f553, 0f00000000;
	mov.b32 	%r154, 0;
	@%p50 bra 	$L__BB2_30;
	and.b32  	%r154, %r48, 2147483644;
	neg.s32 	%r153, %r154;
	add.s64 	%rd5, %rd2, 8;
	add.s64 	%rd6, %rd1, 8;
	mov.f32 	%f553, 0f00000000;
	mov.u32 	%r152, %r33;
$L__BB2_29:
	.pragma "nounroll";
	mul.wide.s32 	%rd26, %r152, 4;
	add.s64 	%rd27, %rd5, %rd26;
	add.s64 	%rd28, %rd6, %rd26;
	ld.global.f32 	%f289, [%rd27+-8];
	sub.f32 	%f290, %f289, %f538;
	fma.rn.f32 	%f291, %f290, 0f3BBB989D, 0f3F000000;
	cvt.sat.f32.f32 	%f292, %f291;
	mov.f32 	%f293, 0f4B400001;
	mov.f32 	%f294, 0f437C0000;
	fma.rm.f32 	%f295, %f292, %f294, %f293;
	add.f32 	%f296, %f295, 0fCB40007F;
	neg.f32 	%f297, %f296;
	fma.rn.f32 	%f298, %f290, 0f3FB8AA3B, %f297;
	fma.rn.f32 	%f299, %f290, 0f32A57060, %f298;
	mov.b32 	%r95, %f295;
	shl.b32 	%r96, %r95, 23;
	mov.b32 	%f300, %r96;
	ex2.approx.ftz.f32 	%f301, %f299;
	mul.f32 	%f302, %f301, %f300;
	div.rn.f32 	%f303, %f302, %f546;
	max.f32 	%f304, %f303, 0f2B8CBCCC;
	mov.b32 	%r97, %f304;
	add.s32 	%r98, %r97, -1059760811;
	and.b32  	%r99, %r98, -8388608;
	sub.s32 	%r100, %r97, %r99;
	mov.b32 	%f305, %r100;
	cvt.rn.f32.s32 	%f306, %r99;
	fma.rn.f32 	%f307, %f306, 0f34000000, 0f00000000;
	add.f32 	%f308, %f305, 0fBF800000;
	fma.rn.f32 	%f309, %f308, 0fBE055027, 0f3E1039F6;
	fma.rn.f32 	%f310, %f309, %f308, 0fBDF8CDCC;
	fma.rn.f32 	%f311, %f310, %f308, 0f3E0F2955;
	fma.rn.f32 	%f312, %f311, %f308, 0fBE2AD8B9;
	fma.rn.f32 	%f313, %f312, %f308, 0f3E4CED0B;
	fma.rn.f32 	%f314, %f313, %f308, 0fBE7FFF22;
	fma.rn.f32 	%f315, %f314, %f308, 0f3EAAAA78;
	fma.rn.f32 	%f316, %f315, %f308, 0fBF000000;
	mul.f32 	%f317, %f308, %f316;
	fma.rn.f32 	%f318, %f317, %f308, %f308;
	fma.rn.f32 	%f319, %f307, 0f3F317218, %f318;
	setp.gt.u32 	%p51, %r97, 2139095039;
	fma.rn.f32 	%f320, %f304, 0f7F800000, 0f7F800000;
	selp.f32 	%f321, %f320, %f319, %p51;
	ld.global.f32 	%f322, [%rd28+-8];
	mul.f32 	%f323, %f322, %f321;
	sub.f32 	%f324, %f553, %f323;
	ld.global.f32 	%f325, [%rd27+-4];
	sub.f32 	%f326, %f325, %f538;
	fma.rn.f32 	%f327, %f326, 0f3BBB989D, 0f3F000000;
	cvt.sat.f32.f32 	%f328, %f327;
	fma.rm.f32 	%f329, %f328, %f294, %f293;
	add.f32 	%f330, %f329, 0fCB40007F;
	neg.f32 	%f331, %f330;
	fma.rn.f32 	%f332, %f326, 0f3FB8AA3B, %f331;
	fma.rn.f32 	%f333, %f326, 0f32A57060, %f332;
	mov.b32 	%r101, %f329;
	shl.b32 	%r102, %r101, 23;
	mov.b32 	%f334, %r102;
	ex2.approx.ftz.f32 	%f335, %f333;
	mul.f32 	%f336, %f335, %f334;
	div.rn.f32 	%f337, %f336, %f546;
	max.f32 	%f338, %f337, 0f2B8CBCCC;
	mov.b32 	%r103, %f338;
	add.s32 	%r104, %r103, -1059760811;
	and.b32  	%r105, %r104, -8388608;
	sub.s32 	%r106, %r103, %r105;
	mov.b32 	%f339, %r106;
	cvt.rn.f32.s32 	%f340, %r105;
	fma.rn.f32 	%f341, %f340, 0f34000000, 0f00000000;
	add.f32 	%f342, %f339, 0fBF800000;
	fma.rn.f32 	%f343, %f342, 0fBE055027, 0f3E1039F6;
	fma.rn.f32 	%f344, %f343, %f342, 0fBDF8CDCC;
	fma.rn.f32 	%f345, %f344, %f342, 0f3E0F2955;
	fma.rn.f32 	%f346, %f345, %f342, 0fBE2AD8B9;
	fma.rn.f32 	%f347, %f346, %f342, 0f3E4CED0B;
	fma.rn.f32 	%f348, %f347, %f342, 0fBE7FFF22;
	fma.rn.f32 	%f349, %f348, %f342, 0f3EAAAA78;
	fma.rn.f32 	%f350, %f349, %f342, 0fBF000000;
	mul.f32 	%f351, %f342, %f350;
	fma.rn.f32 	%f352, %f351, %f342, %f342;
	fma.rn.f32 	%f353, %f341, 0f3F317218, %f352;
	setp.gt.u32 	%p52, %r103, 2139095039;
	fma.rn.f32 	%f354, %f338, 0f7F800000, 0f7F800000;
	selp.f32 	%f355, %f354, %f353, %p52;
	ld.global.f32 	%f356, [%rd28+-4];
	mul.f32 	%f357, %f356, %f355;
	sub.f32 	%f358, %f324, %f357;
	ld.global.f32 	%f359, [%rd27];
	sub.f32 	%f360, %f359, %f538;
	fma.rn.f32 	%f361, %f360, 0f3BBB989D, 0f3F000000;
	cvt.sat.f32.f32 	%f362, %f361;
	fma.rm.f32 	%f363, %f362, %f294, %f293;
	add.f32 	%f364, %f363, 0fCB40007F;
	neg.f32 	%f365, %f364;
	fma.rn.f32 	%f366, %f360, 0f3FB8AA3B, %f365;
	fma.rn.f32 	%f367, %f360, 0f32A57060, %f366;
	mov.b32 	%r107, %f363;
	shl.b32 	%r108, %r107, 23;
	mov.b32 	%f368, %r108;
	ex2.approx.ftz.f32 	%f369, %f367;
	mul.f32 	%f370, %f369, %f368;
	div.rn.f32 	%f371, %f370, %f546;
	max.f32 	%f372, %f371, 0f2B8CBCCC;
	mov.b32 	%r109, %f372;
	add.s32 	%r110, %r109, -1059760811;
	and.b32  	%r111, %r110, -8388608;
	sub.s32 	%r112, %r109, %r111;
	mov.b32 	%f373, %r112;
	cvt.rn.f32.s32 	%f374, %r111;
	fma.rn.f32 	%f375, %f374, 0f34000000, 0f00000000;
	add.f32 	%f376, %f373, 0fBF800000;
	fma.rn.f32 	%f377, %f376, 0fBE055027, 0f3E1039F6;
	fma.rn.f32 	%f378, %f377, %f376, 0fBDF8CDCC;
	fma.rn.f32 	%f379, %f378, %f376, 0f3E0F2955;
	fma.rn.f32 	%f380, %f379, %f376, 0fBE2AD8B9;
	fma.rn.f32 	%f381, %f380, %f376, 0f3E4CED0B;
	fma.rn.f32 	%f382, %f381, %f376, 0fBE7FFF22;
	fma.rn.f32 	%f383, %f382, %f376, 0f3EAAAA78;
	fma.rn.f32 	%f384, %f383, %f376, 0fBF000000;
	mul.f32 	%f385, %f376, %f384;
	fma.rn.f32 	%f386, %f385, %f376, %f376;
	fma.rn.f32 	%f387, %f375, 0f3F317218, %f386;
	setp.gt.u32 	%p53, %r109, 2139095039;
	fma.rn.f32 	%f388, %f372, 0f7F800000, 0f7F800000;
	selp.f32 	%f389, %f388, %f387, %p53;
	ld.global.f32 	%f390, [%rd28];
	mul.f32 	%f391, %f390, %f389;
	sub.f32 	%f392, %f358, %f391;
	ld.global.f32 	%f393, [%rd27+4];
	sub.f32 	%f394, %f393, %f538;
	fma.rn.f32 	%f395, %f394, 0f3BBB989D, 0f3F000000;
	cvt.sat.f32.f32 	%f396, %f395;
	fma.rm.f32 	%f397, %f396, %f294, %f293;
	add.f32 	%f398, %f397, 0fCB40007F;
	neg.f32 	%f399, %f398;
	fma.rn.f32 	%f400, %f394, 0f3FB8AA3B, %f399;
	fma.rn.f32 	%f401, %f394, 0f32A57060, %f400;
	mov.b32 	%r113, %f397;
	shl.b32 	%r114, %r113, 23;
	mov.b32 	%f402, %r114;
	ex2.approx.ftz.f32 	%f403, %f401;
	mul.f32 	%f404, %f403, %f402;
	div.rn.f32 	%f405, %f404, %f546;
	max.f32 	%f406, %f405, 0f2B8CBCCC;
	mov.b32 	%r115, %f406;
	add.s32 	%r116, %r115, -1059760811;
	and.b32  	%r117, %r116, -8388608;
	sub.s32 	%r118, %r115, %r117;
	mov.b32 	%f407, %r118;
	cvt.rn.f32.s32 	%f408, %r117;
	fma.rn.f32 	%f409, %f408, 0f34000000, 0f00000000;
	add.f32 	%f410, %f407, 0fBF800000;
	fma.rn.f32 	%f411, %f410, 0fBE055027, 0f3E1039F6;
	fma.rn.f32 	%f412, %f411, %f410, 0fBDF8CDCC;
	fma.rn.f32 	%f413, %f412, %f410, 0f3E0F2955;
	fma.rn.f32 	%f414, %f413, %f410, 0fBE2AD8B9;
	fma.rn.f32 	%f415, %f414, %f410, 0f3E4CED0B;
	fma.rn.f32 	%f416, %f415, %f410, 0fBE7FFF22;
	fma.rn.f32 	%f417, %f416, %f410, 0f3EAAAA78;
	fma.rn.f32 	%f418, %f417, %f410, 0fBF000000;
	mul.f32 	%f419, %f410, %f418;
	fma.rn.f32 	%f420, %f419, %f410, %f410;
	fma.rn.f32 	%f421, %f409, 0f3F317218, %f420;
	setp.gt.u32 	%p54, %r115, 2139095039;
	fma.rn.f32 	%f422, %f406, 0f7F800000, 0f7F800000;
	selp.f32 	%f423, %f422, %f421, %p54;
	ld.global.f32 	%f424, [%rd28+4];
	mul.f32 	%f425, %f424, %f423;
	sub.f32 	%f553, %f392, %f425;
	add.s32 	%r153, %r153, 4;
	add.s32 	%r152, %r152, 4;
	setp.ne.s32 	%p55, %r153, 0;
	@%p55 bra 	$L__BB2_29;
$L__BB2_30:
	setp.eq.s32 	%p56, %r34, 0;
	@%p56 bra 	$L__BB2_35;
	setp.eq.s32 	%p57, %r34, 1;
	@%p57 bra 	$L__BB2_33;
	add.s32 	%r119, %r154, %r33;
	mul.wide.s32 	%rd29, %r119, 4;
	add.s64 	%rd30, %rd2, %rd29;
	ld.global.f32 	%f427, [%rd30];
	sub.f32 	%f428, %f427, %f538;
	fma.rn.f32 	%f429, %f428, 0f3BBB989D, 0f3F000000;
	cvt.sat.f32.f32 	%f430, %f429;
	mov.f32 	%f431, 0f4B400001;
	mov.f32 	%f432, 0f437C0000;
	fma.rm.f32 	%f433, %f430, %f432, %f431;
	add.f32 	%f434, %f433, 0fCB40007F;
	neg.f32 	%f435, %f434;
	fma.rn.f32 	%f436, %f428, 0f3FB8AA3B, %f435;
	fma.rn.f32 	%f437, %f428, 0f32A57060, %f436;
	mov.b32 	%r120, %f433;
	shl.b32 	%r121, %r120, 23;
	mov.b32 	%f438, %r121;
	ex2.approx.ftz.f32 	%f439, %f437;
	mul.f32 	%f440, %f439, %f438;
	div.rn.f32 	%f441, %f440, %f546;
	max.f32 	%f442, %f441, 0f2B8CBCCC;
	mov.b32 	%r122, %f442;
	add.s32 	%r123, %r122, -1059760811;
	and.b32  	%r124, %r123, -8388608;
	sub.s32 	%r125, %r122, %r124;
	mov.b32 	%f443, %r125;
	cvt.rn.f32.s32 	%f444, %r124;
	fma.rn.f32 	%f445, %f444, 0f34000000, 0f00000000;
	add.f32 	%f446, %f443, 0fBF800000;
	fma.rn.f32 	%f447, %f446, 0fBE055027, 0f3E1039F6;
	fma.rn.f32 	%f448, %f447, %f446, 0fBDF8CDCC;
	fma.rn.f32 	%f449, %f448, %f446, 0f3E0F2955;
	fma.rn.f32 	%f450, %f449, %f446, 0fBE2AD8B9;
	fma.rn.f32 	%f451, %f450, %f446, 0f3E4CED0B;
	fma.rn.f32 	%f452, %f451, %f446, 0fBE7FFF22;
	fma.rn.f32 	%f453, %f452, %f446, 0f3EAAAA78;
	fma.rn.f32 	%f454, %f453, %f446, 0fBF000000;
	mul.f32 	%f455, %f446, %f454;
	fma.rn.f32 	%f456, %f455, %f446, %f446;
	fma.rn.f32 	%f457, %f445, 0f3F317218, %f456;
	setp.gt.u32 	%p58, %r122, 2139095039;
	fma.rn.f32 	%f458, %f442, 0f7F800000, 0f7F800000;
	selp.f32 	%f459, %f458, %f457, %p58;
	add.s64 	%rd31, %rd1, %rd29;
	ld.global.f32 	%f460, [%rd31];
	mul.f32 	%f461, %f460, %f459;
	sub.f32 	%f462, %f553, %f461;
	ld.global.f32 	%f463, [%rd30+4];
	sub.f32 	%f464, %f463, %f538;
	fma.rn.f32 	%f465, %f464, 0f3BBB989D, 0f3F000000;
	cvt.sat.f32.f32 	%f466, %f465;
	fma.rm.f32 	%f467, %f466, %f432, %f431;
	add.f32 	%f468, %f467, 0fCB40007F;
	neg.f32 	%f469, %f468;
	fma.rn.f32 	%f470, %f464, 0f3FB8AA3B, %f469;
	fma.rn.f32 	%f471, %f464, 0f32A57060, %f470;
	mov.b32 	%r126, %f467;
	shl.b32 	%r127, %r126, 23;
	mov.b32 	%f472, %r127;
	ex2.approx.ftz.f32 	%f473, %f471;
	mul.f32 	%f474, %f473, %f472;
	div.rn.f32 	%f475, %f474, %f546;
	max.f32 	%f476, %f475, 0f2B8CBCCC;
	mov.b32 	%r128, %f476;
	add.s32 	%r129, %r128, -1059760811;
	and.b32  	%r130, %r129, -8388608;
	sub.s32 	%r131, %r128, %r130;
	mov.b32 	%f477, %r131;
	cvt.rn.f32.s32 	%f478, %r130;
	fma.rn.f32 	%f479, %f478, 0f34000000, 0f00000000;
	add.f32 	%f480, %f477, 0fBF800000;
	fma.rn.f32 	%f481, %f480, 0fBE055027, 0f3E1039F6;
	fma.rn.f32 	%f482, %f481, %f480, 0fBDF8CDCC;
	fma.rn.f32 	%f483, %f482, %f480, 0f3E0F2955;
	fma.rn.f32 	%f484, %f483, %f480, 0fBE2AD8B9;
	fma.rn.f32 	%f485, %f484, %f480, 0f3E4CED0B;
	fma.rn.f32 	%f486, %f485, %f480, 0fBE7FFF22;
	fma.rn.f32 	%f487, %f486, %f480, 0f3EAAAA78;
	fma.rn.f32 	%f488, %f487, %f480, 0fBF000000;
	mul.f32 	%f489, %f480, %f488;
	fma.rn.f32 	%f490, %f489, %f480, %f480;
	fma.rn.f32 	%f491, %f479, 0f3F317218, %f490;
	setp.gt.u32 	%p59, %r128, 2139095039;
	fma.rn.f32 	%f492, %f476, 0f7F800000, 0f7F800000;
	selp.f32 	%f493, %f492, %f491, %p59;
	ld.global.f32 	%f494, [%rd31+4];
	mul.f32 	%f495, %f494, %f493;
	sub.f32 	%f553, %f462, %f495;
	add.s32 	%r154, %r154, 2;
$L__BB2_33:
	and.b32  	%r132, %r48, 1;
	setp.eq.b32 	%p60, %r132, 1;
	not.pred 	%p61, %p60;
	@%p61 bra 	$L__BB2_35;
	add.s32 	%r133, %r154, %r33;
	mul.wide.s32 	%rd32, %r133, 4;
	add.s64 	%rd33, %rd2, %rd32;
	ld.global.f32 	%f496, [%rd33];
	sub.f32 	%f497, %f496, %f538;
	fma.rn.f32 	%f498, %f497, 0f3BBB989D, 0f3F000000;
	cvt.sat.f32.f32 	%f499, %f498;
	mov.f32 	%f500, 0f4B400001;
	mov.f32 	%f501, 0f437C0000;
	fma.rm.f32 	%f502, %f499, %f501, %f500;
	add.f32 	%f503, %f502, 0fCB40007F;
	neg.f32 	%f504, %f503;
	fma.rn.f32 	%f505, %f497, 0f3FB8AA3B, %f504;
	fma.rn.f32 	%f506, %f497, 0f32A57060, %f505;
	mov.b32 	%r134, %f502;
	shl.b32 	%r135, %r134, 23;
	mov.b32 	%f507, %r135;
	ex2.approx.ftz.f32 	%f508, %f506;
	mul.f32 	%f509, %f508, %f507;
	div.rn.f32 	%f510, %f509, %f546;
	max.f32 	%f511, %f510, 0f2B8CBCCC;
	mov.b32 	%r136, %f511;
	add.s32 	%r137, %r136, -1059760811;
	and.b32  	%r138, %r137, -8388608;
	sub.s32 	%r139, %r136, %r138;
	mov.b32 	%f512, %r139;
	cvt.rn.f32.s32 	%f513, %r138;
	fma.rn.f32 	%f514, %f513, 0f34000000, 0f00000000;
	add.f32 	%f515, %f512, 0fBF800000;
	fma.rn.f32 	%f516, %f515, 0fBE055027, 0f3E1039F6;
	fma.rn.f32 	%f517, %f516, %f515, 0fBDF8CDCC;
	fma.rn.f32 	%f518, %f517, %f515, 0f3E0F2955;
	fma.rn.f32 	%f519, %f518, %f515, 0fBE2AD8B9;
	fma.rn.f32 	%f520, %f519, %f515, 0f3E4CED0B;
	fma.rn.f32 	%f521, %f520, %f515, 0fBE7FFF22;
	fma.rn.f32 	%f522, %f521, %f515, 0f3EAAAA78;
	fma.rn.f32 	%f523, %f522, %f515, 0fBF000000;
	mul.f32 	%f524, %f515, %f523;
	fma.rn.f32 	%f525, %f524, %f515, %f515;
	fma.rn.f32 	%f526, %f514, 0f3F317218, %f525;
	setp.gt.u32 	%p62, %r136, 2139095039;
	fma.rn.f32 	%f527, %f511, 0f7F800000, 0f7F800000;
	selp.f32 	%f528, %f527, %f526, %p62;
	add.s64 	%rd34, %rd1, %rd32;
	ld.global.f32 	%f529, [%rd34];
	mul.f32 	%f530, %f529, %f528;
	sub.f32 	%f553, %f553, %f530;
$L__BB2_35:
	cvta.to.global.u64 	%rd35, %rd7;
	mul.wide.s32 	%rd36, %r1, 4;
	add.s64 	%rd37, %rd35, %rd36;
	st.global.f32 	[%rd37], %f553;
$L__BB2_36:
	ret;

}
	// .globl	log_softmax_nl_loss_igone
.visible .entry log_softmax_nl_loss_igone(
	.param .u64 .ptr .align 1 log_softmax_nl_loss_igone_param_0,
	.param .u64 .ptr .align 1 log_softmax_nl_loss_igone_param_1,
	.param .u64 .ptr .align 1 log_softmax_nl_loss_igone_param_2,
	.param .u32 log_softmax_nl_loss_igone_param_3,
	.param .u32 log_softmax_nl_loss_igone_param_4,
	.param .u32 log_softmax_nl_loss_igone_param_5
)
{
	.reg .pred 	%p<64>;
	.reg .b32 	%r<157>;
	.reg .b32 	%f<555>;
	.reg .b64 	%rd<42>;

	ld.param.u64 	%rd8, [log_softmax_nl_loss_igone_param_0];
	ld.param.u64 	%rd9, [log_softmax_nl_loss_igone_param_1];
	ld.param.u64 	%rd10, [log_softmax_nl_loss_igone_param_2];
	ld.param.u32 	%r48, [log_softmax_nl_loss_igone_param_3];
	ld.param.u32 	%r46, [log_softmax_nl_loss_igone_param_4];
	ld.param.u32 	%r47, [log_softmax_nl_loss_igone_param_5];
	cvta.to.global.u64 	%rd1, %rd8;
	cvta.to.global.u64 	%rd2, %rd10;
	cvta.to.global.u64 	%rd3, %rd9;
	mov.u32 	%r49, %ctaid.x;
	mov.u32 	%r50, %ctaid.y;
	mov.u32 	%r51, %nctaid.x;
	mad.lo.s32 	%r52, %r50, %r51, %r49;
	mov.u32 	%r53, %ntid.x;
	mov.u32 	%r54, %tid.x;
	mad.lo.s32 	%r1, %r52, %r53, %r54;
	setp.ge.s32 	%p1, %r1, %r48;
	@%p1 bra 	$L__BB3_37;
	mul.lo.s32 	%r2, %r46, %r1;
	add.s32 	%r55, %r2, %r47;
	mul.wide.s32 	%rd11, %r55, 4;
	add.s64 	%rd12, %rd3, %rd11;
	ld.global.f32 	%f35, [%rd12];
	setp.eq.f32 	%p2, %f35, 0f3F800000;
	@%p2 bra 	$L__BB3_38;
	setp.lt.s32 	%p3, %r46, 1;
	mov.f32 	%f539, 0fFF7FFFFF;
	@%p3 bra 	$L__BB3_15;
	and.b32  	%r3, %r46, 15;
	setp.lt.u32 	%p4, %r46, 16;
	mov.f32 	%f539, 0fFF7FFFFF;
	mov.b32 	%r141, 0;
	@%p4 bra 	$L__BB3_6;
	and.b32  	%r141, %r46, 2147483632;
	neg.s32 	%r147, %r141;
	add.s64 	%rd4, %rd1, 32;
	mov.f32 	%f539, 0fFF7FFFFF;
	mov.u32 	%r146, %r2;
$L__BB3_5:
	.pragma "nounroll";
	mul.wide.s32 	%rd13, %r146, 4;
	add.s64 	%rd14, %rd4, %rd13;
	ld.global.f32 	%f40, [%rd14+-32];
	setp.le.f32 	%p5, %f539, %f40;
	selp.f32 	%f41, %f40, %f539, %p5;
	ld.global.f32 	%f42, [%rd14+-28];
	setp.le.f32 	%p6, %f41, %f42;
	selp.f32 	%f43, %f42, %f41, %p6;
	ld.global.f32 	%f44, [%rd14+-24];
	setp.le.f32 	%p7, %f43, %f44;
	selp.f32 	%f45, %f44, %f43, %p7;
	ld.global.f32 	%f46, [%rd14+-20];
	setp.le.f32 	%p8, %f45, %f46;
	selp.f32 	%f47, %f46, %f45, %p8;
	ld.global.f32 	%f48, [%rd14+-16];
	setp.le.f32 	%p9, %f47, %f48;
	selp.f32 	%f49, %f48, %f47, %p9;
	ld.global.f32 	%f50, [%rd14+-12];
	setp.le.f32 	%p10, %f49, %f50;
	selp.f32 	%f51, %f50, %f49, %p10;
	ld.global.f32 	%f52, [%rd14+-8];
	setp.le.f32 	%p11, %f51, %f52;
	selp.f32 	%f53, %f52, %f51, %p11;
	ld.global.f32 	%f54, [%rd14+-4];
	setp.le.f32 	%p12, %f53, %f54;
	selp.f32 	%f55, %f54, %f53, %p12;
	ld.global.f32 	%f56, [%rd14];
	setp.le.f32 	%p13, %f55, %f56;
	selp.f32 	%f57, %f56, %f55, %p13;
	ld.global.f32 	%f58, [%rd14+4];
	setp.le.f32 	%p14, %f57, %f58;
	selp.f32 	%f59, %f58, %f57, %p14;
	ld.global.f32 	%f60, [%rd14+8];
	setp.le.f32 	%p15, %f59, %f60;
	selp.f32 	%f61, %f60, %f59, %p15;
	ld.global.f32 	%f62, [%rd14+12];
	setp.le.f32 	%p16, %f61, %f62;
	selp.f32 	%f63, %f62, %f61, %p16;
	ld.global.f32 	%f64, [%rd14+16];
	setp.le.f32 	%p17, %f63, %f64;
	selp.f32 	%f65, %f64, %f63, %p17;
	ld.global.f32 	%f66, [%rd14+20];
	setp.le.f32 	%p18, %f65, %f66;
	selp.f32 	%f67, %f66, %f65, %p18;
	ld.global.f32 	%f68, [%rd14+24];
	setp.le.f32 	%p19, %f67, %f68;
	selp.f32 	%f69, %f68, %f67, %p19;
	ld.global.f32 	%f70, [%rd14+28];
	setp.le.f32 	%p20, %f69, %f70;
	selp.f32 	%f539, %f70, %f69, %p20;
	add.s32 	%r147, %r147, 16;
	add.s32 	%r146, %r146, 16;
	setp.eq.s32 	%p21, %r147, 0;
	@%p21 bra 	$L__BB3_6;
	bra.uni 	$L__BB3_5;
$L__BB3_6:
	setp.eq.s32 	%p22, %r3, 0;
	@%p22 bra 	$L__BB3_15;
	and.b32  	%r7, %r46, 7;
	setp.lt.u32 	%p23, %r3, 8;
	@%p23 bra 	$L__BB3_9;
	add.s32 	%r57, %r141, %r2;
	mul.wide.s32 	%rd15, %r57, 4;
	add.s64 	%rd16, %rd1, %rd15;
	ld.global.f32 	%f72, [%rd16];
	setp.le.f32 	%p24, %f539, %f72;
	selp.f32 	%f73, %f72, %f539, %p24;
	ld.global.f32 	%f74, [%rd16+4];
	setp.le.f32 	%p25, %f73, %f74;
	selp.f32 	%f75, %f74, %f73, %p25;
	ld.global.f32 	%f76, [%rd16+8];
	setp.le.f32 	%p26, %f75, %f76;
	selp.f32 	%f77, %f76, %f75, %p26;
	ld.global.f32 	%f78, [%rd16+12];
	setp.le.f32 	%p27, %f77, %f78;
	selp.f32 	%f79, %f78, %f77, %p27;
	ld.global.f32 	%f80, [%rd16+16];
	setp.le.f32 	%p28, %f79, %f80;
	selp.f32 	%f81, %f80, %f79, %p28;
	ld.global.f32 	%f82, [%rd16+20];
	setp.le.f32 	%p29, %f81, %f82;
	selp.f32 	%f83, %f82, %f81, %p29;
	ld.global.f32 	%f84, [%rd16+24];
	setp.le.f32 	%p30, %f83, %f84;
	selp.f32 	%f85, %f84, %f83, %p30;
	ld.global.f32 	%f86, [%rd16+28];
	setp.le.f32 	%p31, %f85, %f86;
	selp.f32 	%f539, %f86, %f85, %p31;
	add.s32 	%r141, %r141, 8;
$L__BB3_9:
	setp.eq.s32 	%p32, %r7, 0;
	@%p32 bra 	$L__BB3_15;
	and.b32  	%r10, %r46, 3;
	setp.lt.u32 	%p33, %r7, 4;
	@%p33 bra 	$L__BB3_12;
	add.s32 	%r58, %r141, %r2;
	mul.wide.s32 	%rd17, %r58, 4;
	add.s64 	%rd18, %rd1, %rd17;
	ld.global.f32 	%f88, [%rd18];
	setp.le.f32 	%p34, %f539, %f88;
	selp.f32 	%f89, %f88, %f539, %p34;
	ld.global.f32 	%f90, [%rd18+4];
	setp.le.f32 	%p35, %f89, %f90;
	selp.f32 	%f91, %f90, %f89, %p35;
	ld.global.f32 	%f92, [%rd18+8];
	setp.le.f32 	%p36, %f91, %f92;
	selp.f32 	%f93, %f92, %f91, %p36;
	ld.global.f32 	%f94, [%rd18+12];
	setp.le.f32 	%p37, %f93, %f94;
	selp.f32 	%f539, %f94, %f93, %p37;
	add.s32 	%r141, %r141, 4;
$L__BB3_12:
	setp.eq.s32 	%p38, %r10, 0;
	@%p38 bra 	$L__BB3_15;
	add.s32 	%r145, %r141, %r2;
	neg.s32 	%r144, %r10;
$L__BB3_14:
	.pragma "nounroll";
	mul.wide.s32 	%rd19, %r145, 4;
	add.s64 	%rd20, %rd1, %rd19;
	ld.global.f32 	%f95, [%rd20];
	setp.le.f32 	%p39, %f539, %f95;
	selp.f32 	%f539, %f95, %f539, %p39;
	add.s32 	%r145, %r145, 1;
	add.s32 	%r144, %r144, 1;
	setp.ne.s32 	%p40, %r144, 0;
	@%p40 bra 	$L__BB3_14;
$L__BB3_15:
	setp.lt.s32 	%p41, %r46, 1;
	mov.f32 	%f547, 0f00000000;
	@%p41 bra 	$L__BB3_27;
	and.b32  	%r19, %r46, 7;
	setp.lt.u32 	%p42, %r46, 8;
	mov.f32 	%f547, 0f00000000;
	mov.b32 	%r148, 0;
	@%p42 bra 	$L__BB3_19;
	and.b32  	%r148, %r46, 2147483640;
	neg.s32 	%r152, %r148;
	add.s64 	%rd5, %rd1, 16;
	mov.f32 	%f547, 0f00000000;
	mov.u32 	%r151, %r2;
$L__BB3_18:
	.pragma "nounroll";
	mul.wide.s32 	%rd21, %r151, 4;
	add.s64 	%rd22, %rd5, %rd21;
	ld.global.f32 	%f100, [%rd22+-16];
	sub.f32 	%f101, %f100, %f539;
	fma.rn.f32 	%f102, %f101, 0f3BBB989D, 0f3F000000;
	cvt.sat.f32.f32 	%f103, %f102;
	mov.f32 	%f104, 0f4B400001;
	mov.f32 	%f105, 0f437C0000;
	fma.rm.f32 	%f106, %f103, %f105, %f104;
	add.f32 	%f107, %f106, 0fCB40007F;
	neg.f32 	%f108, %f107;
	fma.rn.f32 	%f109, %f101, 0f3FB8AA3B, %f108;
	fma.rn.f32 	%f110, %f101, 0f32A57060, %f109;
	mov.b32 	%r60, %f106;
	shl.b32 	%r61, %r60, 23;
	mov.b32 	%f111, %r61;
	ex2.approx.ftz.f32 	%f112, %f110;
	fma.rn.f32 	%f113, %f112, %f111, %f547;
	ld.global.f32 	%f114, [%rd22+-12];
	sub.f32 	%f115, %f114, %f539;
	fma.rn.f32 	%f116, %f115, 0f3BBB989D, 0f3F000000;
	cvt.sat.f32.f32 	%f117, %f116;
	fma.rm.f32 	%f118, %f117, %f105, %f104;
	add.f32 	%f119, %f118, 0fCB40007F;
	neg.f32 	%f120, %f119;
	fma.rn.f32 	%f121, %f115, 0f3FB8AA3B, %f120;
	fma.rn.f32 	%f122, %f115, 0f32A57060, %f121;
	mov.b32 	%r62, %f118;
	shl.b32 	%r63, %r62, 23;
	mov.b32 	%f123, %r63;
	ex2.approx.ftz.f32 	%f124, %f122;
	fma.rn.f32 	%f125, %f124, %f123, %f113;
	ld.global.f32 	%f126, [%rd22+-8];
	sub.f32 	%f127, %f126, %f539;
	fma.rn.f32 	%f128, %f127, 0f3BBB989D, 0f3F000000;
	cvt.sat.f32.f32 	%f129, %f128;
	fma.rm.f32 	%f130, %f129, %f105, %f104;
	add.f32 	%f131, %f130, 0fCB40007F;
	neg.f32 	%f132, %f131;
	fma.rn.f32 	%f133, %f127, 0f3FB8AA3B, %f132;
	fma.rn.f32 	%f134, %f127, 0f32A57060, %f133;
	mov.b32 	%r64, %f130;
	shl.b32 	%r65, %r64, 23;
	mov.b32 	%f135, %r65;
	ex2.approx.ftz.f32 	%f136, %f134;
	fma.rn.f32 	%f137, %f136, %f135, %f125;
	ld.global.f32 	%f138, [%rd22+-4];
	sub.f32 	%f139, %f138, %f539;
	fma.rn.f32 	%f140, %f139, 0f3BBB989D, 0f3F000000;
	cvt.sat.f32.f32 	%f141, %f140;
	fma.rm.f32 	%f142, %f141, %f105, %f104;
	add.f32 	%f143, %f142, 0fCB40007F;
	neg.f32 	%f144, %f143;
	fma.rn.f32 	%f145, %f139, 0f3FB8AA3B, %f144;
	fma.rn.f32 	%f146, %f139, 0f32A57060, %f145;
	mov.b32 	%r66, %f142;
	shl.b32 	%r67, %r66, 23;
	mov.b32 	%f147, %r67;
	ex2.approx.ftz.f32 	%f148, %f146;
	fma.rn.f32 	%f149, %f148, %f147, %f137;
	ld.global.f32 	%f150, [%rd22];
	sub.f32 	%f151, %f150, %f539;
	fma.rn.f32 	%f152, %f151, 0f3BBB989D, 0f3F000000;
	cvt.sat.f32.f32 	%f153, %f152;
	fma.rm.f32 	%f154, %f153, %f105, %f104;
	add.f32 	%f155, %f154, 0fCB40007F;
	neg.f32 	%f156, %f155;
	fma.rn.f32 	%f157, %f151, 0f3FB8AA3B, %f156;
	fma.rn.f32 	%f158, %f151, 0f32A57060, %f157;
	mov.b32 	%r68, %f154;
	shl.b32 	%r69, %r68, 23;
	mov.b32 	%f159, %r69;
	ex2.approx.ftz.f32 	%f160, %f158;
	fma.rn.f32 	%f161, %f160, %f159, %f149;
	ld.global.f32 	%f162, [%rd22+4];
	sub.f32 	%f163, %f162, %f539;
	fma.rn.f32 	%f164, %f163, 0f3BBB989D, 0f3F000000;
	cvt.sat.f32.f32 	%f165, %f164;
	fma.rm.f32 	%f166, %f165, %f105, %f104;
	add.f32 	%f167, %f166, 0fCB40007F;
	neg.f32 	%f168, %f167;
	fma.rn.f32 	%f169, %f163, 0f3FB8AA3B, %f168;
	fma.rn.f32 	%f170, %f163, 0f32A57060, %f169;
	mov.b32 	%r70, %f166;
	shl.b32 	%r71, %r70, 23;
	mov.b32 	%f171, %r71;
	ex2.approx.ftz.f32 	%f172, %f170;
	fma.rn.f32 	%f173, %f172, %f171, %f161;
	ld.global.f32 	%f174, [%rd22+8];
	sub.f32 	%f175, %f174, %f539;
	fma.rn.f32 	%f176, %f175, 0f3BBB989D, 0f3F000000;
	cvt.sat.f32.f32 	%f177, %f176;
	fma.rm.f32 	%f178, %f177, %f105, %f104;
	add.f32 	%f179, %f178, 0fCB40007F;
	neg.f32 	%f180, %f179;
	fma.rn.f32 	%f181, %f175, 0f3FB8AA3B, %f180;
	fma.rn.f32 	%f182, %f175, 0f32A57060, %f181;
	mov.b32 	%r72, %f178;
	shl.b32 	%r73, %r72, 23;
	mov.b32 	%f183, %r73;
	ex2.approx.ftz.f32 	%f184, %f182;
	fma.rn.f32 	%f185, %f184, %f183, %f173;
	ld.global.f32 	%f186, [%rd22+12];
	sub.f32 	%f187, %f186, %f539;
	fma.rn.f32 	%f188, %f187, 0f3BBB989D, 0f3F000000;
	cvt.sat.f32.f32 	%f189, %f188;
	fma.rm.f32 	%f190, %f189, %f105, %f104;
	add.f32 	%f191, %f190, 0fCB40007F;
	neg.f32 	%f192, %f191;
	fma.rn.f32 	%f193, %f187, 0f3FB8AA3B, %f192;
	fma.rn.f32 	%f194, %f187, 0f32A57060, %f193;
	mov.b32 	%r74, %f190;
	shl.b32 	%r75, %r74, 23;
	mov.b32 	%f195, %r75;
	ex2.approx.ftz.f32 	%f196, %f194;
	fma.rn.f32 	%f547, %f196, %f195, %f185;
	add.s32 	%r152, %r152, 8;
	add.s32 	%r151, %r151, 8;
	setp.eq.s32 	%p43, %r152, 0;
	@%p43 bra 	$L__BB3_19;
	bra.uni 	$L__BB3_18;
$L__BB3_19:
	setp.eq.s32 	%p44, %r19, 0;
	@%p44 bra 	$L__BB3_27;
	and.b32  	%r27, %r46, 3;
	setp.lt.u32 	%p45, %r19, 4;
	@%p45 bra 	$L__BB3_22;
	add.s32 	%r76, %r148, %r2;
	mul.wide.s32 	%rd23, %r76, 4;
	add.s64 	%rd24, %rd1, %rd23;
	ld.global.f32 	%f198, [%rd24];
	sub.f32 	%f199, %f198, %f539;
	fma.rn.f32 	%f200, %f199, 0f3BBB989D, 0f3F000000;
	cvt.sat.f32.f32 	%f201, %f200;
	mov.f32 	%f202, 0f4B400001;
	mov.f32 	%f203, 0f437C0000;
	fma.rm.f32 	%f204, %f201, %f203, %f202;
	add.f32 	%f205, %f204, 0fCB40007F;
	neg.f32 	%f206, %f205;
	fma.rn.f32 	%f207, %f199, 0f3FB8AA3B, %f206;
	fma.rn.f32 	%f208, %f199, 0f32A57060, %f207;
	mov.b32 	%r77, %f204;
	shl.b32 	%r78, %r77, 23;
	mov.b32 	%f209, %r78;
	ex2.approx.ftz.f32 	%f210, %f208;
	fma.rn.f32 	%f211, %f210, %f209, %f547;
	ld.global.f32 	%f212, [%rd24+4];
	sub.f32 	%f213, %f212, %f539;
	fma.rn.f32 	%f214, %f213, 0f3BBB989D, 0f3F000000;
	cvt.sat.f32.f32 	%f215, %f214;
	fma.rm.f32 	%f216, %f215, %f203, %f202;
	add.f32 	%f217, %f216, 0fCB40007F;
	neg.f32 	%f218, %f217;
	fma.rn.f32 	%f219, %f213, 0f3FB8AA3B, %f218;
	fma.rn.f32 	%f220, %f213, 0f32A57060, %f219;
	mov.b32 	%r79, %f216;
	shl.b32 	%r80, %r79, 23;
	mov.b32 	%f221, %r80;
	ex2.approx.ftz.f32 	%f222, %f220;
	fma.rn.f32 	%f223, %f222, %f221, %f211;
	ld.global.f32 	%f224, [%rd24+8];
	sub.f32 	%f225, %f224, %f539;
	fma.rn.f32 	%f226, %f225, 0f3BBB989D, 0f3F000000;
	cvt.sat.f32.f32 	%f227, %f226;
	fma.rm.f32 	%f228, %f227, %f203, %f202;
	add.f32 	%f229, %f228, 0fCB40007F;
	neg.f32 	%f230, %f229;
	fma.rn.f32 	%f231, %f225, 0f3FB8AA3B, %f230;
	fma.rn.f32 	%f232, %f225, 0f32A57060, %f231;
	mov.b32 	%r81, %f228;
	shl.b32 	%r82, %r81, 23;
	mov.b32 	%f233, %r82;
	ex2.approx.ftz.f32 	%f234, %f232;
	fma.rn.f32 	%f235, %f234, %f233, %f223;
	ld.global.f32 	%f236, [%rd24+12];
	sub.f32 	%f237, %f236, %f539;
	fma.rn.f32 	%f238, %f237, 0f3BBB989D, 0f3F000000;
	cvt.sat.f32.f32 	%f239, %f238;
	fma.rm.f32 	%f240, %f239, %f203, %f202;
	add.f32 	%f241, %f240, 0fCB40007F;
	neg.f32 	%f242, %f241;
	fma.rn.f32 	%f243, %f237, 0f3FB8AA3B, %f242;
	fma.rn.f32 	%f244, %f237, 0f32A57060, %f243;
	mov.b32 	%r83, %f240;
	shl.b32 	%r84, %r83, 23;
	mov.b32 	%f245, %r84;
	ex2.approx.ftz.f32 	%f246, %f244;
	fma.rn.f32 	%f547, %f246, %f245, %f235;
	add.s32 	%r148, %r148, 4;
$L__BB3_22:
	setp.eq.s32 	%p46, %r27, 0;
	@%p46 bra 	$L__BB3_27;
	setp.eq.s32 	%p47, %r27, 1;
	@%p47 bra 	$L__BB3_25;
	add.s32 	%r85, %r148, %r2;
	mul.wide.s32 	%rd25, %r85, 4;
	add.s64 	%rd26, %rd1, %rd25;
	ld.global.f32 	%f248, [%rd26];
	sub.f32 	%f249, %f248, %f539;
	fma.rn.f32 	%f250, %f249, 0f3BBB989D, 0f3F000000;
	cvt.sat.f32.f32 	%f251, %f250;
	mov.f32 	%f252, 0f4B400001;
	mov.f32 	%f253, 0f437C0000;
	fma.rm.f32 	%f254, %f251, %f253, %f252;
	add.f32 	%f255, %f254, 0fCB40007F;
	neg.f32 	%f256, %f255;
	fma.rn.f32 	%f257, %f249, 0f3FB8AA3B, %f256;
	fma.rn.f32 	%f258, %f249, 0f32A57060, %f257;
	mov.b32 	%r86, %f254;
	shl.b32 	%r87, %r86, 23;
	mov.b32 	%f259, %r87;
	ex2.approx.ftz.f32 	%f260, %f258;
	fma.rn.f32 	%f261, %f260, %f259, %f547;
	ld.global.f32 	%f262, [%rd26+4];
	sub.f32 	%f263, %f262, %f539;
	fma.rn.f32 	%f264, %f263, 0f3BBB989D, 0f3F000000;
	cvt.sat.f32.f32 	%f265, %f264;
	fma.rm.f32 	%f266, %f265, %f253, %f252;
	add.f32 	%f267, %f266, 0fCB40007F;
	neg.f32 	%f268, %f267;
	fma.rn.f32 	%f269, %f263, 0f3FB8AA3B, %f268;
	fma.rn.f32 	%f270, %f263, 0f32A57060, %f269;
	mov.b32 	%r88, %f266;
	shl.b32 	%r89, %r88, 23;
	mov.b32 	%f271, %r89;
	ex2.approx.ftz.f32 	%f272, %f270;
	fma.rn.f32 	%f547, %f272, %f271, %f261;
	add.s32 	%r148, %r148, 2;
$L__BB3_25:
	and.b32  	%r90, %r46, 1;
	setp.eq.b32 	%p48, %r90, 1;
	not.pred 	%p49, %p48;
	@%p49 bra 	$L__BB3_27;
	add.s32 	%r91, %r148, %r2;
	mul.wide.s32 	%rd27, %r91, 4;
	add.s64 	%rd28, %rd1, %rd27;
	ld.global.f32 	%f273, [%rd28];
	sub.f32 	%f274, %f273, %f539;
	fma.rn.f32 	%f275, %f274, 0f3BBB989D, 0f3F000000;
	cvt.sat.f32.f32 	%f276, %f275;
	mov.f32 	%f277, 0f4B400001;
	mov.f32 	%f278, 0f437C0000;
	fma.rm.f32 	%f279, %f276, %f278, %f277;
	add.f32 	%f280, %f279, 0fCB40007F;
	neg.f32 	%f281, %f280;
	fma.rn.f32 	%f282, %f274, 0f3FB8AA3B, %f281;
	fma.rn.f32 	%f283, %f274, 0f32A57060, %f282;
	mov.b32 	%r92, %f279;
	shl.b32 	%r93, %r92, 23;
	mov.b32 	%f284, %r93;
	ex2.approx.ftz.f32 	%f285, %f283;
	fma.rn.f32 	%f547, %f285, %f284, %f547;
$L__BB3_27:
	setp.lt.s32 	%p50, %r46, 1;
	mov.f32 	%f554, 0f00000000;
	@%p50 bra 	$L__BB3_36;
	and.b32  	%r32, %r46, 3;
	setp.lt.u32 	%p51, %r46, 4;
	mov.f32 	%f554, 0f00000000;
	mov.b32 	%r155, 0;
	@%p51 bra 	$L__BB3_31;
	and.b32  	%r155, %r46, 2147483644;
	neg.s32 	%r154, %r155;
	add.s64 	%rd6, %rd1, 8;
	add.s64 	%rd7, %rd3, 8;
	mov.f32 	%f554, 0f00000000;
	mov.u32 	%r153, %r2;
$L__BB3_30:
	.pragma "nounroll";
	mul.wide.s32 	%rd29, %r153, 4;
	add.s64 	%rd30, %rd6, %rd29;
	add.s64 	%rd31, %rd7, %rd29;
	ld.global.f32 	%f290, [%rd30+-8];
	sub.f32 	%f291, %f290, %f539;
	fma.rn.f32 	%f292, %f291, 0f3BBB989D, 0f3F000000;
	cvt.sat.f32.f32 	%f293, %f292;
	mov.f32 	%f294, 0f4B400001;
	mov.f32 	%f295, 0f437C0000;
	fma.rm.f32 	%f296, %f293, %f295, %f294;
	add.f32 	%f297, %f296, 0fCB40007F;
	neg.f32 	%f298, %f297;
	fma.rn.f32 	%f299, %f291, 0f3FB8AA3B, %f298;
	fma.rn.f32 	%f300, %f291, 0f32A57060, %f299;
	mov.b32 	%r95, %f296;
	shl.b32 	%r96, %r95, 23;
	mov.b32 	%f301, %r96;
	ex2.approx.ftz.f32 	%f302, %f300;
	mul.f32 	%f303, %f302, %f301;
	div.rn.f32 	%f304, %f303, %f547;
	max.f32 	%f305, %f304, 0f2B8CBCCC;
	mov.b32 	%r97, %f305;
	add.s32 	%r98, %r97, -1059760811;
	and.b32  	%r99, %r98, -8388608;
	sub.s32 	%r100, %r97, %r99;
	mov.b32 	%f306, %r100;
	cvt.rn.f32.s32 	%f307, %r99;
	fma.rn.f32 	%f308, %f307, 0f34000000, 0f00000000;
	add.f32 	%f309, %f306, 0fBF800000;
	fma.rn.f32 	%f310, %f309, 0fBE055027, 0f3E1039F6;
	fma.rn.f32 	%f311, %f310, %f309, 0fBDF8CDCC;
	fma.rn.f32 	%f312, %f311, %f309, 0f3E0F2955;
	fma.rn.f32 	%f313, %f312, %f309, 0fBE2AD8B9;
	fma.rn.f32 	%f314, %f313, %f309, 0f3E4CED0B;
	fma.rn.f32 	%f315, %f314, %f309, 0fBE7FFF22;
	fma.rn.f32 	%f316, %f315, %f309, 0f3EAAAA78;
	fma.rn.f32 	%f317, %f316, %f309, 0fBF000000;
	mul.f32 	%f318, %f309, %f317;
	fma.rn.f32 	%f319, %f318, %f309, %f309;
	fma.rn.f32 	%f320, %f308, 0f3F317218, %f319;
	setp.gt.u32 	%p52, %r97, 2139095039;
	fma.rn.f32 	%f321, %f305, 0f7F800000, 0f7F800000;
	selp.f32 	%f322, %f321, %f320, %p52;
	ld.global.f32 	%f323, [%rd31+-8];
	mul.f32 	%f324, %f323, %f322;
	sub.f32 	%f325, %f554, %f324;
	ld.global.f32 	%f326, [%rd30+-4];
	sub.f32 	%f327, %f326, %f539;
	fma.rn.f32 	%f328, %f327, 0f3BBB989D, 0f3F000000;
	cvt.sat.f32.f32 	%f329, %f328;
	fma.rm.f32 	%f330, %f329, %f295, %f294;
	add.f32 	%f331, %f330, 0fCB40007F;
	neg.f32 	%f332, %f331;
	fma.rn.f32 	%f333, %f327, 0f3FB8AA3B, %f332;
	fma.rn.f32 	%f334, %f327, 0f32A57060, %f333;
	mov.b32 	%r101, %f330;
	shl.b32 	%r102, %r101, 23;
	mov.b32 	%f335, %r102;
	ex2.approx.ftz.f32 	%f336, %f334;
	mul.f32 	%f337, %f336, %f335;
	div.rn.f32 	%f338, %f337, %f547;
	max.f32 	%f339, %f338, 0f2B8CBCCC;
	mov.b32 	%r103, %f339;
	add.s32 	%r104, %r103, -1059760811;
	and.b32  	%r105, %r104, -8388608;
	sub.s32 	%r106, %r103, %r105;
	mov.b32 	%f340, %r106;
	cvt.rn.f32.s32 	%f341, %r105;
	fma.rn.f32 	%f342, %f341, 0f34000000, 0f00000000;
	add.f32 	%f343, %f340, 0fBF800000;
	fma.rn.f32 	%f344, %f343, 0fBE055027, 0f3E1039F6;
	fma.rn.f32 	%f345, %f344, %f343, 0fBDF8CDCC;
	fma.rn.f32 	%f346, %f345, %f343, 0f3E0F2955;
	fma.rn.f32 	%f347, %f346, %f343, 0fBE2AD8B9;
	fma.rn.f32 	%f348, %f347, %f343, 0f3E4CED0B;
	fma.rn.f32 	%f349, %f348, %f343, 0fBE7FFF22;
	fma.rn.f32 	%f350, %f349, %f343, 0f3EAAAA78;
	fma.rn.f32 	%f351, %f350, %f343, 0fBF000000;
	mul.f32 	%f352, %f343, %f351;
	fma.rn.f32 	%f353, %f352, %f343, %f343;
	fma.rn.f32 	%f354, %f342, 0f3F317218, %f353;
	setp.gt.u32 	%p53, %r103, 2139095039;
	fma.rn.f32 	%f355, %f339, 0f7F800000, 0f7F800000;
	selp.f32 	%f356, %f355, %f354, %p53;
	ld.global.f32 	%f357, [%rd31+-4];
	mul.f32 	%f358, %f357, %f356;
	sub.f32 	%f359, %f325, %f358;
	ld.global.f32 	%f360, [%rd30];
	sub.f32 	%f361, %f360, %f539;
	fma.rn.f32 	%f362, %f361, 0f3BBB989D, 0f3F000000;
	cvt.sat.f32.f32 	%f363, %f362;
	fma.rm.f32 	%f364, %f363, %f295, %f294;
	add.f32 	%f365, %f364, 0fCB40007F;
	neg.f32 	%f366, %f365;
	fma.rn.f32 	%f367, %f361, 0f3FB8AA3B, %f366;
	fma.rn.f32 	%f368, %f361, 0f32A57060, %f367;
	mov.b32 	%r107, %f364;
	shl.b32 	%r108, %r107, 23;
	mov.b32 	%f369, %r108;
	ex2.approx.ftz.f32 	%f370, %f368;
	mul.f32 	%f371, %f370, %f369;
	div.rn.f32 	%f372, %f371, %f547;
	max.f32 	%f373, %f372, 0f2B8CBCCC;
	mov.b32 	%r109, %f373;
	add.s32 	%r110, %r109, -1059760811;
	and.b32  	%r111, %r110, -8388608;
	sub.s32 	%r112, %r109, %r111;
	mov.b32 	%f374, %r112;
	cvt.rn.f32.s32 	%f375, %r111;
	fma.rn.f32 	%f376, %f375, 0f34000000, 0f00000000;
	add.f32 	%f377, %f374, 0fBF800000;
	fma.rn.f32 	%f378, %f377, 0fBE055027, 0f3E1039F6;
	fma.rn.f32 	%f379, %f378, %f377, 0fBDF8CDCC;
	fma.rn.f32 	%f380, %f379, %f377, 0f3E0F2955;
	fma.rn.f32 	%f381, %f380, %f377, 0fBE2AD8B9;
	fma.rn.f32 	%f382, %f381, %f377, 0f3E4CED0B;
	fma.rn.f32 	%f383, %f382, %f377, 0fBE7FFF22;
	fma.rn.f32 	%f384, %f383, %f377, 0f3EAAAA78;
	fma.rn.f32 	%f385, %f384, %f377, 0fBF000000;
	mul.f32 	%f386, %f377, %f385;
	fma.rn.f32 	%f387, %f386, %f377, %f377;
	fma.rn.f32 	%f388, %f376, 0f3F317218, %f387;
	setp.gt.u32 	%p54, %r109, 2139095039;
	fma.rn.f32 	%f389, %f373, 0f7F800000, 0f7F800000;
	selp.f32 	%f390, %f389, %f388, %p54;
	ld.global.f32 	%f391, [%rd31];
	mul.f32 	%f392, %f391, %f390;
	sub.f32 	%f393, %f359, %f392;
	ld.global.f32 	%f394, [%rd30+4];
	sub.f32 	%f395, %f394, %f539;
	fma.rn.f32 	%f396, %f395, 0f3BBB989D, 0f3F000000;
	cvt.sat.f32.f32 	%f397, %f396;
	fma.rm.f32 	%f398, %f397, %f295, %f294;
	add.f32 	%f399, %f398, 0fCB40007F;
	neg.f32 	%f400, %f399;
	fma.rn.f32 	%f401, %f395, 0f3FB8AA3B, %f400;
	fma.rn.f32 	%f402, %f395, 0f32A57060, %f401;
	mov.b32 	%r113, %f398;
	shl.b32 	%r114, %r113, 23;
	mov.b32 	%f403, %r114;
	ex2.approx.ftz.f32 	%f404, %f402;
	mul.f32 	%f405, %f404, %f403;
	div.rn.f32 	%f406, %f405, %f547;
	max.f32 	%f407, %f406, 0f2B8CBCCC;
	mov.b32 	%r115, %f407;
	add.s32 	%r116, %r115, -1059760811;
	and.b32  	%r117, %r116, -8388608;
	sub.s32 	%r118, %r115, %r117;
	mov.b32 	%f408, %r118;
	cvt.rn.f32.s32 	%f409, %r117;
	fma.rn.f32 	%f410, %f409, 0f34000000, 0f00000000;
	add.f32 	%f411, %f408, 0fBF800000;
	fma.rn.f32 	%f412, %f411, 0fBE055027, 0f3E1039F6;
	fma.rn.f32 	%f413, %f412, %f411, 0fBDF8CDCC;
	fma.rn.f32 	%f414, %f413, %f411, 0f3E0F2955;
	fma.rn.f32 	%f415, %f414, %f411, 0fBE2AD8B9;
	fma.rn.f32 	%f416, %f415, %f411, 0f3E4CED0B;
	fma.rn.f32 	%f417, %f416, %f411, 0fBE7FFF22;
	fma.rn.f32 	%f418, %f417, %f411, 0f3EAAAA78;
	fma.rn.f32 	%f419, %f418, %f411, 0fBF000000;
	mul.f32 	%f420, %f411, %f419;
	fma.rn.f32 	%f421, %f420, %f411, %f411;
	fma.rn.f32 	%f422, %f410, 0f3F317218, %f421;
	setp.gt.u32 	%p55, %r115, 2139095039;
	fma.rn.f32 	%f423, %f407, 0f7F800000, 0f7F800000;
	selp.f32 	%f424, %f423, %f422, %p55;
	ld.global.f32 	%f425, [%rd31+4];
	mul.f32 	%f426, %f425, %f424;
	sub.f32 	%f554, %f393, %f426;
	add.s32 	%r154, %r154, 4;
	add.s32 	%r153, %r153, 4;
	setp.ne.s32 	%p56, %r154, 0;
	@%p56 bra 	$L__BB3_30;
$L__BB3_31:
	setp.eq.s32 	%p57, %r32, 0;
	@%p57 bra 	$L__BB3_36;
	setp.eq.s32 	%p58, %r32, 1;
	@%p58 bra 	$L__BB3_34;
	add.s32 	%r119, %r155, %r2;
	mul.wide.s32 	%rd32, %r119, 4;
	add.s64 	%rd33, %rd1, %rd32;
	ld.global.f32 	%f428, [%rd33];
	sub.f32 	%f429, %f428, %f539;
	fma.rn.f32 	%f430, %f429, 0f3BBB989D, 0f3F000000;
	cvt.sat.f32.f32 	%f431, %f430;
	mov.f32 	%f432, 0f4B400001;
	mov.f32 	%f433, 0f437C0000;
	fma.rm.f32 	%f434, %f431, %f433, %f432;
	add.f32 	%f435, %f434, 0fCB40007F;
	neg.f32 	%f436, %f435;
	fma.rn.f32 	%f437, %f429, 0f3FB8AA3B, %f436;
	fma.rn.f32 	%f438, %f429, 0f32A57060, %f437;
	mov.b32 	%r120, %f434;
	shl.b32 	%r121, %r120, 23;
	mov.b32 	%f439, %r121;
	ex2.approx.ftz.f32 	%f440, %f438;
	mul.f32 	%f441, %f440, %f439;
	div.rn.f32 	%f442, %f441, %f547;
	max.f32 	%f443, %f442, 0f2B8CBCCC;
	mov.b32 	%r122, %f443;
	add.s32 	%r123, %r122, -1059760811;
	and.b32  	%r124, %r123, -8388608;
	sub.s32 	%r125, %r122, %r124;
	mov.b32 	%f444, %r125;
	cvt.rn.f32.s32 	%f445, %r124;
	fma.rn.f32 	%f446, %f445, 0f34000000, 0f00000000;
	add.f32 	%f447, %f444, 0fBF800000;
	fma.rn.f32 	%f448, %f447, 0fBE055027, 0f3E1039F6;
	fma.rn.f32 	%f449, %f448, %f447, 0fBDF8CDCC;
	fma.rn.f32 	%f450, %f449, %f447, 0f3E0F2955;
	fma.rn.f32 	%f451, %f450, %f447, 0fBE2AD8B9;
	fma.rn.f32 	%f452, %f451, %f447, 0f3E4CED0B;
	fma.rn.f32 	%f453, %f452, %f447, 0fBE7FFF22;
	fma.rn.f32 	%f454, %f453, %f447, 0f3EAAAA78;
	fma.rn.f32 	%f455, %f454, %f447, 0fBF000000;
	mul.f32 	%f456, %f447, %f455;
	fma.rn.f32 	%f457, %f456, %f447, %f447;
	fma.rn.f32 	%f458, %f446, 0f3F317218, %f457;
	setp.gt.u32 	%p59, %r122, 2139095039;
	fma.rn.f32 	%f459, %f443, 0f7F800000, 0f7F800000;
	selp.f32 	%f460, %f459, %f458, %p59;
	add.s64 	%rd34, %rd3, %rd32;
	ld.global.f32 	%f461, [%rd34];
	mul.f32 	%f462, %f461, %f460;
	sub.f32 	%f463, %f554, %f462;
	ld.global.f32 	%f464, [%rd33+4];
	sub.f32 	%f465, %f464, %f539;
	fma.rn.f32 	%f466, %f465, 0f3BBB989D, 0f3F000000;
	cvt.sat.f32.f32 	%f467, %f466;
	fma.rm.f32 	%f468, %f467, %f433, %f432;
	add.f32 	%f469, %f468, 0fCB40007F;
	neg.f32 	%f470, %f469;
	fma.rn.f32 	%f471, %f465, 0f3FB8AA3B, %f470;
	fma.rn.f32 	%f472, %f465, 0f32A57060, %f471;
	mov.b32 	%r126, %f468;
	shl.b32 	%r127, %r126, 23;
	mov.b32 	%f473, %r127;
	ex2.approx.ftz.f32 	%f474, %f472;
	mul.f32 	%f475, %f474, %f473;
	div.rn.f32 	%f476, %f475, %f547;
	max.f32 	%f477, %f476, 0f2B8CBCCC;
	mov.b32 	%r128, %f477;
	add.s32 	%r129, %r128, -1059760811;
	and.b32  	%r130, %r129, -8388608;
	sub.s32 	%r131, %r128, %r130;
	mov.b32 	%f478, %r131;
	cvt.rn.f32.s32 	%f479, %r130;
	fma.rn.f32 	%f480, %f479, 0f34000000, 0f00000000;
	add.f32 	%f481, %f478, 0fBF800000;
	fma.rn.f32 	%f482, %f481, 0fBE055027, 0f3E1039F6;
	fma.rn.f32 	%f483, %f482, %f481, 0fBDF8CDCC;
	fma.rn.f32 	%f484, %f483, %f481, 0f3E0F2955;
	fma.rn.f32 	%f485, %f484, %f481, 0fBE2AD8B9;
	fma.rn.f32 	%f486, %f485, %f481, 0f3E4CED0B;
	fma.rn.f32 	%f487, %f486, %f481, 0fBE7FFF22;
	fma.rn.f32 	%f488, %f487, %f481, 0f3EAAAA78;
	fma.rn.f32 	%f489, %f488, %f481, 0fBF000000;
	mul.f32 	%f490, %f481, %f489;
	fma.rn.f32 	%f491, %f490, %f481, %f481;
	fma.rn.f32 	%f492, %f480, 0f3F317218, %f491;
	setp.gt.u32 	%p60, %r128, 2139095039;
	fma.rn.f32 	%f493, %f477, 0f7F800000, 0f7F800000;
	selp.f32 	%f494, %f493, %f492, %p60;
	ld.global.f32 	%f495, [%rd34+4];
	mul.f32 	%f496, %f495, %f494;
	sub.f32 	%f554, %f463, %f496;
	add.s32 	%r155, %r155, 2;
$L__BB3_34:
	and.b32  	%r132, %r46, 1;
	setp.eq.b32 	%p61, %r132, 1;
	not.pred 	%p62, %p61;
	@%p62 bra 	$L__BB3_36;
	add.s32 	%r133, %r155, %r2;
	mul.wide.s32 	%rd35, %r133, 4;
	add.s64 	%rd36, %rd1, %rd35;
	ld.global.f32 	%f497, [%rd36];
	sub.f32 	%f498, %f497, %f539;
	fma.rn.f32 	%f499, %f498, 0f3BBB989D, 0f3F000000;
	cvt.sat.f32.f32 	%f500, %f499;
	mov.f32 	%f501, 0f4B400001;
	mov.f32 	%f502, 0f437C0000;
	fma.rm.f32 	%f503, %f500, %f502, %f501;
	add.f32 	%f504, %f503, 0fCB40007F;
	neg.f32 	%f505, %f504;
	fma.rn.f32 	%f506, %f498, 0f3FB8AA3B, %f505;
	fma.rn.f32 	%f507, %f498, 0f32A57060, %f506;
	mov.b32 	%r134, %f503;
	shl.b32 	%r135, %r134, 23;
	mov.b32 	%f508, %r135;
	ex2.approx.ftz.f32 	%f509, %f507;
	mul.f32 	%f510, %f509, %f508;
	div.rn.f32 	%f511, %f510, %f547;
	max.f32 	%f512, %f511, 0f2B8CBCCC;
	mov.b32 	%r136, %f512;
	add.s32 	%r137, %r136, -1059760811;
	and.b32  	%r138, %r137, -8388608;
	sub.s32 	%r139, %r136, %r138;
	mov.b32 	%f513, %r139;
	cvt.rn.f32.s32 	%f514, %r138;
	fma.rn.f32 	%f515, %f514, 0f34000000, 0f00000000;
	add.f32 	%f516, %f513, 0fBF800000;
	fma.rn.f32 	%f517, %f516, 0fBE055027, 0f3E1039F6;
	fma.rn.f32 	%f518, %f517, %f516, 0fBDF8CDCC;
	fma.rn.f32 	%f519, %f518, %f516, 0f3E0F2955;
	fma.rn.f32 	%f520, %f519, %f516, 0fBE2AD8B9;
	fma.rn.f32 	%f521, %f520, %f516, 0f3E4CED0B;
	fma.rn.f32 	%f522, %f521, %f516, 0fBE7FFF22;
	fma.rn.f32 	%f523, %f522, %f516, 0f3EAAAA78;
	fma.rn.f32 	%f524, %f523, %f516, 0fBF000000;
	mul.f32 	%f525, %f516, %f524;
	fma.rn.f32 	%f526, %f525, %f516, %f516;
	fma.rn.f32 	%f527, %f515, 0f3F317218, %f526;
	setp.gt.u32 	%p63, %r136, 2139095039;
	fma.rn.f32 	%f528, %f512, 0f7F800000, 0f7F800000;
	selp.f32 	%f529, %f528, %f527, %p63;
	add.s64 	%rd37, %rd3, %rd35;
	ld.global.f32 	%f530, [%rd37];
	mul.f32 	%f531, %f530, %f529;
	sub.f32 	%f554, %f554, %f531;
$L__BB3_36:
	mul.wide.s32 	%rd38, %r1, 4;
	add.s64 	%rd39, %rd2, %rd38;
	st.global.f32 	[%rd39], %f554;
$L__BB3_37:
	ret;
$L__BB3_38:
	mul.wide.s32 	%rd40, %r1, 4;
	add.s64 	%rd41, %rd2, %rd40;
	mov.b32 	%r140, 0;
	st.global.u32 	[%rd41], %r140;
	bra.uni 	$L__BB3_37;

}
	// .globl	log_softmax_nl_loss_igone_idx
.visible .entry log_softmax_nl_loss_igone_idx(
	.param .u64 .ptr .align 1 log_softmax_nl_loss_igone_idx_param_0,
	.param .u64 .ptr .align 1 log_softmax_nl_loss_igone_idx_param_1,
	.param .u64 .ptr .align 1 log_softmax_nl_loss_igone_idx_param_2,
	.param .u32 log_softmax_nl_loss_igone_idx_param_3,
	.param .u32 log_softmax_nl_loss_igone_idx_param_4,
	.param .u32 log_softmax_nl_loss_igone_idx_param_5
)
{
	.reg .pred 	%p<51>;
	.reg .b32 	%r<105>;
	.reg .b32 	%f<328>;
	.reg .b64 	%rd<33>;

	ld.param.u64 	%rd6, [log_softmax_nl_loss_igone_idx_param_0];
	ld.param.u64 	%rd5, [log_softmax_nl_loss_igone_idx_param_1];
	ld.param.u64 	%rd7, [log_softmax_nl_loss_igone_idx_param_2];
	ld.param.u32 	%r40, [log_softmax_nl_loss_igone_idx_param_3];
	ld.param.u32 	%r38, [log_softmax_nl_loss_igone_idx_param_4];
	ld.param.u32 	%r39, [log_softmax_nl_loss_igone_idx_param_5];
	cvta.to.global.u64 	%rd1, %rd7;
	cvta.to.global.u64 	%rd2, %rd6;
	mov.u32 	%r41, %ctaid.x;
	mov.u32 	%r42, %ctaid.y;
	mov.u32 	%r43, %nctaid.x;
	mad.lo.s32 	%r44, %r42, %r43, %r41;
	mov.u32 	%r45, %ntid.x;
	mov.u32 	%r46, %tid.x;
	mad.lo.s32 	%r1, %r44, %r45, %r46;
	setp.ge.s32 	%p1, %r1, %r40;
	@%p1 bra 	$L__BB4_28;
	cvta.to.global.u64 	%rd8, %rd5;
	mul.wide.s32 	%rd9, %r1, 4;
	add.s64 	%rd10, %rd8, %rd9;
	ld.global.f32 	%f26, [%rd10];
	cvt.rzi.s32.f32 	%r2, %f26;
	setp.eq.s32 	%p2, %r2, %r39;
	@%p2 bra 	$L__BB4_29;
	setp.lt.s32 	%p3, %r38, 1;
	mov.f32 	%f318, 0fFF7FFFFF;
	@%p3 bra 	$L__BB4_15;
	mul.lo.s32 	%r3, %r38, %r1;
	and.b32  	%r4, %r38, 15;
	setp.lt.u32 	%p4, %r38, 16;
	mov.f32 	%f318, 0fFF7FFFFF;
	mov.b32 	%r93, 0;
	@%p4 bra 	$L__BB4_6;
	and.b32  	%r93, %r38, 2147483632;
	neg.s32 	%r99, %r93;
	add.s64 	%rd3, %rd2, 32;
	mov.f32 	%f318, 0fFF7FFFFF;
	mov.u32 	%r98, %r3;
$L__BB4_5:
	.pragma "nounroll";
	mul.wide.s32 	%rd11, %r98, 4;
	add.s64 	%rd12, %rd3, %rd11;
	ld.global.f32 	%f31, [%rd12+-32];
	setp.le.f32 	%p5, %f318, %f31;
	selp.f32 	%f32, %f31, %f318, %p5;
	ld.global.f32 	%f33, [%rd12+-28];
	setp.le.f32 	%p6, %f32, %f33;
	selp.f32 	%f34, %f33, %f32, %p6;
	ld.global.f32 	%f35, [%rd12+-24];
	setp.le.f32 	%p7, %f34, %f35;
	selp.f32 	%f36, %f35, %f34, %p7;
	ld.global.f32 	%f37, [%rd12+-20];
	setp.le.f32 	%p8, %f36, %f37;
	selp.f32 	%f38, %f37, %f36, %p8;
	ld.global.f32 	%f39, [%rd12+-16];
	setp.le.f32 	%p9, %f38, %f39;
	selp.f32 	%f40, %f39, %f38, %p9;
	ld.global.f32 	%f41, [%rd12+-12];
	setp.le.f32 	%p10, %f40, %f41;
	selp.f32 	%f42, %f41, %f40, %p10;
	ld.global.f32 	%f43, [%rd12+-8];
	setp.le.f32 	%p11, %f42, %f43;
	selp.f32 	%f44, %f43, %f42, %p11;
	ld.global.f32 	%f45, [%rd12+-4];
	setp.le.f32 	%p12, %f44, %f45;
	selp.f32 	%f46, %f45, %f44, %p12;
	ld.global.f32 	%f47, [%rd12];
	setp.le.f32 	%p13, %f46, %f47;
	selp.f32 	%f48, %f47, %f46, %p13;
	ld.global.f32 	%f49, [%rd12+4];
	setp.le.f32 	%p14, %f48, %f49;
	selp.f32 	%f50, %f49, %f48, %p14;
	ld.global.f32 	%f51, [%rd12+8];
	setp.le.f32 	%p15, %f50, %f51;
	selp.f32 	%f52, %f51, %f50, %p15;
	ld.global.f32 	%f53, [%rd12+12];
	setp.le.f32 	%p16, %f52, %f53;
	selp.f32 	%f54, %f53, %f52, %p16;
	ld.global.f32 	%f55, [%rd12+16];
	setp.le.f32 	%p17, %f54, %f55;
	selp.f32 	%f56, %f55, %f54, %p17;
	ld.global.f32 	%f57, [%rd12+20];
	setp.le.f32 	%p18, %f56, %f57;
	selp.f32 	%f58, %f57, %f56, %p18;
	ld.global.f32 	%f59, [%rd12+24];
	setp.le.f32 	%p19, %f58, %f59;
	selp.f32 	%f60, %f59, %f58, %p19;
	ld.global.f32 	%f61, [%rd12+28];
	setp.le.f32 	%p20, %f60, %f61;
	selp.f32 	%f318, %f61, %f60, %p20;
	add.s32 	%r99, %r99, 16;
	add.s32 	%r98, %r98, 16;
	setp.eq.s32 	%p21, %r99, 0;
	@%p21 bra 	$L__BB4_6;
	bra.uni 	$L__BB4_5;
$L__BB4_6:
	setp.eq.s32 	%p22, %r4, 0;
	@%p22 bra 	$L__BB4_15;
	and.b32  	%r8, %r38, 7;
	setp.lt.u32 	%p23, %r4, 8;
	@%p23 bra 	$L__BB4_9;
	add.s32 	%r48, %r93, %r3;
	mul.wide.s32 	%rd13, %r48, 4;
	add.s64 	%rd14, %rd2, %rd13;
	ld.global.f32 	%f63, [%rd14];
	setp.le.f32 	%p24, %f318, %f63;
	selp.f32 	%f64, %f63, %f318, %p24;
	ld.global.f32 	%f65, [%rd14+4];
	setp.le.f32 	%p25, %f64, %f65;
	selp.f32 	%f66, %f65, %f64, %p25;
	ld.global.f32 	%f67, [%rd14+8];
	setp.le.f32 	%p26, %f66, %f67;
	selp.f32 	%f68, %f67, %f66, %p26;
	ld.global.f32 	%f69, [%rd14+12];
	setp.le.f32 	%p27, %f68, %f69;
	selp.f32 	%f70, %f69, %f68, %p27;
	ld.global.f32 	%f71, [%rd14+16];
	setp.le.f32 	%p28, %f70, %f71;
	selp.f32 	%f72, %f71, %f70, %p28;
	ld.global.f32 	%f73, [%rd14+20];
	setp.le.f32 	%p29, %f72, %f73;
	selp.f32 	%f74, %f73, %f72, %p29;
	ld.global.f32 	%f75, [%rd14+24];
	setp.le.f32 	%p30, %f74, %f75;
	selp.f32 	%f76, %f75, %f74, %p30;
	ld.global.f32 	%f77, [%rd14+28];
	setp.le.f32 	%p31, %f76, %f77;
	selp.f32 	%f318, %f77, %f76, %p31;
	add.s32 	%r93, %r93, 8;
$L__BB4_9:
	setp.eq.s32 	%p32, %r8, 0;
	@%p32 bra 	$L__BB4_15;
	and.b32  	%r11, %r38, 3;
	setp.lt.u32 	%p33, %r8, 4;
	@%p33 bra 	$L__BB4_12;
	add.s32 	%r49, %r93, %r3;
	mul.wide.s32 	%rd15, %r49, 4;
	add.s64 	%rd16, %rd2, %rd15;
	ld.global.f32 	%f79, [%rd16];
	setp.le.f32 	%p34, %f318, %f79;
	selp.f32 	%f80, %f79, %f318, %p34;
	ld.global.f32 	%f81, [%rd16+4];
	setp.le.f32 	%p35, %f80, %f81;
	selp.f32 	%f82, %f81, %f80, %p35;
	ld.global.f32 	%f83, [%rd16+8];
	setp.le.f32 	%p36, %f82, %f83;
	selp.f32 	%f84, %f83, %f82, %p36;
	ld.global.f32 	%f85, [%rd16+12];
	setp.le.f32 	%p37, %f84, %f85;
	selp.f32 	%f318, %f85, %f84, %p37;
	add.s32 	%r93, %r93, 4;
$L__BB4_12:
	setp.eq.s32 	%p38, %r11, 0;
	@%p38 bra 	$L__BB4_15;
	add.s32 	%r97, %r93, %r3;
	neg.s32 	%r96, %r11;
$L__BB4_14:
	.pragma "nounroll";
	mul.wide.s32 	%rd17, %r97, 4;
	add.s64 	%rd18, %rd2, %rd17;
	ld.global.f32 	%f86, [%rd18];
	setp.le.f32 	%p39, %f318, %f86;
	selp.f32 	%f318, %f86, %f318, %p39;
	add.s32 	%r97, %r97, 1;
	add.s32 	%r96, %r96, 1;
	setp.ne.s32 	%p40, %r96, 0;
	@%p40 bra 	$L__BB4_14;
$L__BB4_15:
	setp.lt.s32 	%p41, %r38, 1;
	mov.f32 	%f327, 0f00000000;
	@%p41 bra 	$L__BB4_27;
	mul.lo.s32 	%r20, %r38, %r1;
	and.b32  	%r21, %r38, 7;
	setp.lt.u32 	%p42, %r38, 8;
	mov.f32 	%f327, 0f00000000;
	mov.b32 	%r102, 0;
	@%p42 bra 	$L__BB4_19;
	and.b32  	%r102, %r38, 2147483640;
	neg.s32 	%r101, %r102;
	add.s64 	%rd4, %rd2, 16;
	mov.f32 	%f327, 0f00000000;
	mov.u32 	%r100, %r20;
$L__BB4_18:
	.pragma "nounroll";
	mul.wide.s32 	%rd19, %r100, 4;
	add.s64 	%rd20, %rd4, %rd19;
	ld.global.f32 	%f91, [%rd20+-16];
	sub.f32 	%f92, %f91, %f318;
	fma.rn.f32 	%f93, %f92, 0f3BBB989D, 0f3F000000;
	cvt.sat.f32.f32 	%f94, %f93;
	mov.f32 	%f95, 0f4B400001;
	mov.f32 	%f96, 0f437C0000;
	fma.rm.f32 	%f97, %f94, %f96, %f95;
	add.f32 	%f98, %f97, 0fCB40007F;
	neg.f32 	%f99, %f98;
	fma.rn.f32 	%f100, %f92, 0f3FB8AA3B, %f99;
	fma.rn.f32 	%f101, %f92, 0f32A57060, %f100;
	mov.b32 	%r51, %f97;
	shl.b32 	%r52, %r51, 23;
	mov.b32 	%f102, %r52;
	ex2.approx.ftz.f32 	%f103, %f101;
	fma.rn.f32 	%f104, %f103, %f102, %f327;
	ld.global.f32 	%f105, [%rd20+-12];
	sub.f32 	%f106, %f105, %f318;
	fma.rn.f32 	%f107, %f106, 0f3BBB989D, 0f3F000000;
	cvt.sat.f32.f32 	%f108, %f107;
	fma.rm.f32 	%f109, %f108, %f96, %f95;
	add.f32 	%f110, %f109, 0fCB40007F;
	neg.f32 	%f111, %f110;
	fma.rn.f32 	%f112, %f106, 0f3FB8AA3B, %f111;
	fma.rn.f32 	%f113, %f106, 0f32A57060, %f112;
	mov.b32 	%r53, %f109;
	shl.b32 	%r54, %r53, 23;
	mov.b32 	%f114, %r54;
	ex2.approx.ftz.f32 	%f115, %f113;
	fma.rn.f32 	%f116, %f115, %f114, %f104;
	ld.global.f32 	%f117, [%rd20+-8];
	sub.f32 	%f118, %f117, %f318;
	fma.rn.f32 	%f119, %f118, 0f3BBB989D, 0f3F000000;
	cvt.sat.f32.f32 	%f120, %f119;
	fma.rm.f32 	%f121, %f120, %f96, %f95;
	add.f32 	%f122, %f121, 0fCB40007F;
	neg.f32 	%f123, %f122;
	fma.rn.f32 	%f124, %f118, 0f3FB8AA3B, %f123;
	fma.rn.f32 	%f125, %f118, 0f32A57060, %f124;
	mov.b32 	%r55, %f121;
	shl.b32 	%r56, %r55, 23;
	mov.b32 	%f126, %r56;
	ex2.approx.ftz.f32 	%f127, %f125;
	fma.rn.f32 	%f128, %f127, %f126, %f116;
	ld.global.f32 	%f129, [%rd20+-4];
	sub.f32 	%f130, %f129, %f318;
	fma.rn.f32 	%f131, %f130, 0f3BBB989D, 0f3F000000;
	cvt.sat.f32.f32 	%f132, %f131;
	fma.rm.f32 	%f133, %f132, %f96, %f95;
	add.f32 	%f134, %f133, 0fCB40007F;
	neg.f32 	%f135, %f134;
	fma.rn.f32 	%f136, %f130, 0f3FB8AA3B, %f135;
	fma.rn.f32 	%f137, %f130, 0f32A57060, %f136;
	mov.b32 	%r57, %f133;
	shl.b32 	%r58, %r57, 23;
	mov.b32 	%f138, %r58;
	ex2.approx.ftz.f32 	%f139, %f137;
	fma.rn.f32 	%f140, %f139, %f138, %f128;
	ld.global.f32 	%f141, [%rd20];
	sub.f32 	%f142, %f141, %f318;
	fma.rn.f32 	%f143, %f142, 0f3BBB989D, 0f3F000000;
	cvt.sat.f32.f32 	%f144, %f143;
	fma.rm.f32 	%f145, %f144, %f96, %f95;
	add.f32 	%f146, %f145, 0fCB40007F;
	neg.f32 	%f147, %f146;
	fma.rn.f32 	%f148, %f142, 0f3FB8AA3B, %f147;
	fma.rn.f32 	%f149, %f142, 0f32A57060, %f148;
	mov.b32 	%r59, %f145;
	shl.b32 	%r60, %r59, 23;
	mov.b32 	%f150, %r60;
	ex2.approx.ftz.f32 	%f151, %f149;
	fma.rn.f32 	%f152, %f151, %f150, %f140;
	ld.global.f32 	%f153, [%rd20+4];
	sub.f32 	%f154, %f153, %f318;
	fma.rn.f32 	%f155, %f154, 0f3BBB989D, 0f3F000000;
	cvt.sat.f32.f32 	%f156, %f155;
	fma.rm.f32 	%f157, %f156, %f96, %f95;
	add.f32 	%f158, %f157, 0fCB40007F;
	neg.f32 	%f159, %f158;
	fma.rn.f32 	%f160, %f154, 0f3FB8AA3B, %f159;
	fma.rn.f32 	%f161, %f154, 0f32A57060, %f160;
	mov.b32 	%r61, %f157;
	shl.b32 	%r62, %r61, 23;
	mov.b32 	%f162, %r62;
	ex2.approx.ftz.f32 	%f163, %f161;
	fma.rn.f32 	%f164, %f163, %f162, %f152;
	ld.global.f32 	%f165, [%rd20+8];
	sub.f32 	%f166, %f165, %f318;
	fma.rn.f32 	%f167, %f166, 0f3BBB989D, 0f3F000000;
	cvt.sat.f32.f32 	%f168, %f167;
	fma.rm.f32 	%f169, %f168, %f96, %f95;
	add.f32 	%f170, %f169, 0fCB40007F;
	neg.f32 	%f171, %f170;
	fma.rn.f32 	%f172, %f166, 0f3FB8AA3B, %f171;
	fma.rn.f32 	%f173, %f166, 0f32A57060, %f172;
	mov.b32 	%r63, %f169;
	shl.b32 	%r64, %r63, 23;
	mov.b32 	%f174, %r64;
	ex2.approx.ftz.f32 	%f175, %f173;
	fma.rn.f32 	%f176, %f175, %f174, %f164;
	ld.global.f32 	%f177, [%rd20+12];
	sub.f32 	%f178, %f177, %f318;
	fma.rn.f32 	%f179, %f178, 0f3BBB989D, 0f3F000000;
	cvt.sat.f32.f32 	%f180, %f179;
	fma.rm.f32 	%f181, %f180, %f96, %f95;
	add.f32 	%f182, %f181, 0fCB40007F;
	neg.f32 	%f183, %f182;
	fma.rn.f32 	%f184, %f178, 0f3FB8AA3B, %f183;
	fma.rn.f32 	%f185, %f178, 0f32A57060, %f184;
	mov.b32 	%r65, %f181;
	shl.b32 	%r66, %r65, 23;
	mov.b32 	%f186, %r66;
	ex2.approx.ftz.f32 	%f187, %f185;
	fma.rn.f32 	%f327, %f187, %f186, %f176;
	add.s32 	%r101, %r101, 8;
	add.s32 	%r100, %r100, 8;
	setp.ne.s32 	%p43, %r101, 0;
	@%p43 bra 	$L__BB4_18;
$L__BB4_19:
	setp.eq.s32 	%p44, %r21, 0;
	@%p44 bra 	$L__BB4_27;
	and.b32  	%r33, %r38, 3;
	setp.lt.u32 	%p45, %r21, 4;
	@%p45 bra 	$L__BB4_22;
	add.s32 	%r67, %r102, %r20;
	mul.wide.s32 	%rd21, %r67, 4;
	add.s64 	%rd22, %rd2, %rd21;
	ld.global.f32 	%f189, [%rd22];
	sub.f32 	%f190, %f189, %f318;
	fma.rn.f32 	%f191, %f190, 0f3BBB989D, 0f3F000000;
	cvt.sat.f32.f32 	%f192, %f191;
	mov.f32 	%f193, 0f4B400001;
	mov.f32 	%f194, 0f437C0000;
	fma.rm.f32 	%f195, %f192, %f194, %f193;
	add.f32 	%f196, %f195, 0fCB40007F;
	neg.f32 	%f197, %f196;
	fma.rn.f32 	%f198, %f190, 0f3FB8AA3B, %f197;
	fma.rn.f32 	%f199, %f190, 0f32A57060, %f198;
	mov.b32 	%r68, %f195;
	shl.b32 	%r69, %r68, 23;
	mov.b32 	%f200, %r69;
	ex2.approx.ftz.f32 	%f201, %f199;
	fma.rn.f32 	%f202, %f201, %f200, %f327;
	ld.global.f32 	%f203, [%rd22+4];
	sub.f32 	%f204, %f203, %f318;
	fma.rn.f32 	%f205, %f204, 0f3BBB989D, 0f3F000000;
	cvt.sat.f32.f32 	%f206, %f205;
	fma.rm.f32 	%f207, %f206, %f194, %f193;
	add.f32 	%f208, %f207, 0fCB40007F;
	neg.f32 	%f209, %f208;
	fma.rn.f32 	%f210, %f204, 0f3FB8AA3B, %f209;
	fma.rn.f32 	%f211, %f204, 0f32A57060, %f210;
	mov.b32 	%r70, %f207;
	shl.b32 	%r71, %r70, 23;
	mov.b32 	%f212, %r71;
	ex2.approx.ftz.f32 	%f213, %f211;
	fma.rn.f32 	%f214, %f213, %f212, %f202;
	ld.global.f32 	%f215, [%rd22+8];
	sub.f32 	%f216, %f215, %f318;
	fma.rn.f32 	%f217, %f216, 0f3BBB989D, 0f3F000000;
	cvt.sat.f32.f32 	%f218, %f217;
	fma.rm.f32 	%f219, %f218, %f194, %f193;
	add.f32 	%f220, %f219, 0fCB40007F;
	neg.f32 	%f221, %f220;
	fma.rn.f32 	%f222, %f216, 0f3FB8AA3B, %f221;
	fma.rn.f32 	%f223, %f216, 0f32A57060, %f222;
	mov.b32 	%r72, %f219;
	shl.b32 	%r73, %r72, 23;
	mov.b32 	%f224, %r73;
	ex2.approx.ftz.f32 	%f225, %f223;
	fma.rn.f32 	%f226, %f225, %f224, %f214;
	ld.global.f32 	%f227, [%rd22+12];
	sub.f32 	%f228, %f227, %f318;
	fma.rn.f32 	%f229, %f228, 0f3BBB989D, 0f3F000000;
	cvt.sat.f32.f32 	%f230, %f229;
	fma.rm.f32 	%f231, %f230, %f194, %f193;
	add.f32 	%f232, %f231, 0fCB40007F;
	neg.f32 	%f233, %f232;
	fma.rn.f32 	%f234, %f228, 0f3FB8AA3B, %f233;
	fma.rn.f32 	%f235, %f228, 0f32A57060, %f234;
	mov.b32 	%r74, %f231;
	shl.b32 	%r75, %r74, 23;
	mov.b32 	%f236, %r75;
	ex2.approx.ftz.f32 	%f237, %f235;
	fma.rn.f32 	%f327, %f237, %f236, %f226;
	add.s32 	%r102, %r102, 4;
$L__BB4_22:
	setp.eq.s32 	%p46, %r33, 0;
	@%p46 bra 	$L__BB4_27;
	setp.eq.s32 	%p47, %r33, 1;
	@%p47 bra 	$L__BB4_25;
	add.s32 	%r76, %r102, %r20;
	mul.wide.s32 	%rd23, %r76, 4;
	add.s64 	%rd24, %rd2, %rd23;
	ld.global.f32 	%f239, [%rd24];
	sub.f32 	%f240, %f239, %f318;
	fma.rn.f32 	%f241, %f240, 0f3BBB989D, 0f3F000000;
	cvt.sat.f32.f32 	%f242, %f241;
	mov.f32 	%f243, 0f4B400001;
	mov.f32 	%f244, 0f437C0000;
	fma.rm.f32 	%f245, %f242, %f244, %f243;
	add.f32 	%f246, %f245, 0fCB40007F;
	neg.f32 	%f247, %f246;
	fma.rn.f32 	%f248, %f240, 0f3FB8AA3B, %f247;
	fma.rn.f32 	%f249, %f240, 0f32A57060, %f248;
	mov.b32 	%r77, %f245;
	shl.b32 	%r78, %r77, 23;
	mov.b32 	%f250, %r78;
	ex2.approx.ftz.f32 	%f251, %f249;
	fma.rn.f32 	%f252, %f251, %f250, %f327;
	ld.global.f32 	%f253, [%rd24+4];
	sub.f32 	%f254, %f253, %f318;
	fma.rn.f32 	%f255, %f254, 0f3BBB989D, 0f3F000000;
	cvt.sat.f32.f32 	%f256, %f255;
	fma.rm.f32 	%f257, %f256, %f244, %f243;
	add.f32 	%f258, %f257, 0fCB40007F;
	neg.f32 	%f259, %f258;
	fma.rn.f32 	%f260, %f254, 0f3FB8AA3B, %f259;
	fma.rn.f32 	%f261, %f254, 0f32A57060, %f260;
	mov.b32 	%r79, %f257;
	shl.b32 	%r80, %r79, 23;
	mov.b32 	%f262, %r80;
	ex2.approx.ftz.f32 	%f263, %f261;
	fma.rn.f32 	%f327, %f263, %f262, %f252;
	add.s32 	%r102, %r102, 2;
$L__BB4_25:
	and.b32  	%r81, %r38, 1;
	setp.eq.b32 	%p48, %r81, 1;
	not.pred 	%p49, %p48;
	@%p49 bra 	$L__BB4_27;
	add.s32 	%r82, %r102, %r20;
	mul.wide.s32 	%rd25, %r82, 4;
	add.s64 	%rd26, %rd2, %rd25;
	ld.global.f32 	%f264, [%rd26];
	sub.f32 	%f265, %f264, %f318;
	fma.rn.f32 	%f266, %f265, 0f3BBB989D, 0f3F000000;
	cvt.sat.f32.f32 	%f267, %f266;
	mov.f32 	%f268, 0f4B400001;
	mov.f32 	%f269, 0f437C0000;
	fma.rm.f32 	%f270, %f267, %f269, %f268;
	add.f32 	%f271, %f270, 0fCB40007F;
	neg.f32 	%f272, %f271;
	fma.rn.f32 	%f273, %f265, 0f3FB8AA3B, %f272;
	fma.rn.f32 	%f274, %f265, 0f32A57060, %f273;
	mov.b32 	%r83, %f270;
	shl.b32 	%r84, %r83, 23;
	mov.b32 	%f275, %r84;
	ex2.approx.ftz.f32 	%f276, %f274;
	fma.rn.f32 	%f327, %f276, %f275, %f327;
$L__BB4_27:
	mad.lo.s32 	%r85, %r38, %r1, %r2;
	mul.wide.s32 	%rd27, %r85, 4;
	add.s64 	%rd28, %rd2, %rd27;
	ld.global.f32 	%f277, [%rd28];
	sub.f32 	%f278, %f277, %f318;
	fma.rn.f32 	%f279, %f278, 0f3BBB989D, 0f3F000000;
	cvt.sat.f32.f32 	%f280, %f279;
	mov.f32 	%f281, 0f4B400001;
	mov.f32 	%f282, 0f437C0000;
	fma.rm.f32 	%f283, %f280, %f282, %f281;
	add.f32 	%f284, %f283, 0fCB40007F;
	neg.f32 	%f285, %f284;
	fma.rn.f32 	%f286, %f278, 0f3FB8AA3B, %f285;
	fma.rn.f32 	%f287, %f278, 0f32A57060, %f286;
	mov.b32 	%r86, %f283;
	shl.b32 	%r87, %r86, 23;
	mov.b32 	%f288, %r87;
	ex2.approx.ftz.f32 	%f289, %f287;
	mul.f32 	%f290, %f289, %f288;
	div.rn.f32 	%f291, %f290, %f327;
	max.f32 	%f292, %f291, 0f2B8CBCCC;
	mov.b32 	%r88, %f292;
	add.s32 	%r89, %r88, -1059760811;
	and.b32  	%r90, %r89, -8388608;
	sub.s32 	%r91, %r88, %r90;
	mov.b32 	%f293, %r91;
	cvt.rn.f32.s32 	%f294, %r90;
	fma.rn.f32 	%f295, %f294, 0f34000000, 0f00000000;
	add.f32 	%f296, %f293, 0fBF800000;
	fma.rn.f32 	%f297, %f296, 0fBE055027, 0f3E1039F6;
	fma.rn.f32 	%f298, %f297, %f296, 0fBDF8CDCC;
	fma.rn.f32 	%f299, %f298, %f296, 0f3E0F2955;
	fma.rn.f32 	%f300, %f299, %f296, 0fBE2AD8B9;
	fma.rn.f32 	%f301, %f300, %f296, 0f3E4CED0B;
	fma.rn.f32 	%f302, %f301, %f296, 0fBE7FFF22;
	fma.rn.f32 	%f303, %f302, %f296, 0f3EAAAA78;
	fma.rn.f32 	%f304, %f303, %f296, 0fBF000000;
	mul.f32 	%f305, %f296, %f304;
	fma.rn.f32 	%f306, %f305, %f296, %f296;
	fma.rn.f32 	%f307, %f295, 0f3F317218, %f306;
	setp.gt.u32 	%p50, %r88, 2139095039;
	fma.rn.f32 	%f308, %f292, 0f7F800000, 0f7F800000;
	selp.f32 	%f309, %f308, %f307, %p50;
	neg.f32 	%f310, %f309;
	add.s64 	%rd30, %rd1, %rd9;
	st.global.f32 	[%rd30], %f310;
$L__BB4_28:
	ret;
$L__BB4_29:
	add.s64 	%rd32, %rd1, %rd9;
	mov.b32 	%r92, 0;
	st.global.u32 	[%rd32], %r92;
	bra.uni 	$L__BB4_28;

}
	// .globl	check
.visible .entry check(
	.param .u64 .ptr .align 1 check_param_0,
	.param .u64 .ptr .align 1 check_param_1,
	.param .u64 .ptr .align 1 check_param_2,
	.param .u32 check_param_3,
	.param .u32 check_param_4
)
{
	.reg .pred 	%p<31>;
	.reg .b32 	%r<57>;
	.reg .b32 	%f<176>;
	.reg .b64 	%rd<22>;

	ld.param.u64 	%rd7, [check_param_0];
	ld.param.u64 	%rd8, [check_param_1];
	ld.param.u64 	%rd9, [check_param_2];
	ld.param.u32 	%r14, [check_param_3];
	ld.param.u32 	%r13, [check_param_4];
	cvta.to.global.u64 	%rd1, %rd9;
	cvta.to.global.u64 	%rd2, %rd7;
	cvta.to.global.u64 	%rd3, %rd8;
	mov.u32 	%r15, %ctaid.x;
	mov.u32 	%r16, %ctaid.y;
	mov.u32 	%r17, %nctaid.x;
	mad.lo.s32 	%r18, %r16, %r17, %r15;
	mov.u32 	%r19, %ntid.x;
	mov.u32 	%r20, %tid.x;
	mad.lo.s32 	%r1, %r18, %r19, %r20;
	setp.ge.s32 	%p1, %r1, %r14;
	setp.lt.s32 	%p2, %r13, 1;
	or.pred  	%p3, %p1, %p2;
	@%p3 bra 	$L__BB5_9;
	mul.lo.s32 	%r2, %r13, %r1;
	and.b32  	%r3, %r13, 3;
	setp.lt.u32 	%p4, %r13, 4;
	mov.b32 	%r56, 0;
	@%p4 bra 	$L__BB5_4;
	and.b32  	%r56, %r13, 2147483644;
	neg.s32 	%r54, %r56;
	add.s64 	%rd4, %rd3, 8;
	add.s64 	%rd5, %rd2, 8;
	add.s64 	%rd6, %rd1, 8;
	mov.u32 	%r53, %r2;
$L__BB5_3:
	.pragma "nounroll";
	mul.wide.s32 	%rd10, %r53, 4;
	add.s64 	%rd11, %rd4, %rd10;
	add.s64 	%rd12, %rd5, %rd10;
	add.s64 	%rd13, %rd6, %rd10;
	ld.global.f32 	%f1, [%rd11+-8];
	neg.f32 	%f2, %f1;
	ld.global.f32 	%f3, [%rd12+-8];
	setp.lt.f32 	%p5, %f3, 0f00800000;
	mul.f32 	%f4, %f3, 0f4B000000;
	selp.f32 	%f5, %f4, %f3, %p5;
	selp.f32 	%f6, 0fC1B80000, 0f00000000, %p5;
	mov.b32 	%r22, %f5;
	add.s32 	%r23, %r22, -1059760811;
	and.b32  	%r24, %r23, -8388608;
	sub.s32 	%r25, %r22, %r24;
	mov.b32 	%f7, %r25;
	cvt.rn.f32.s32 	%f8, %r24;
	fma.rn.f32 	%f9, %f8, 0f34000000, %f6;
	add.f32 	%f10, %f7, 0fBF800000;
	fma.rn.f32 	%f11, %f10, 0fBE055027, 0f3E1039F6;
	fma.rn.f32 	%f12, %f11, %f10, 0fBDF8CDCC;
	fma.rn.f32 	%f13, %f12, %f10, 0f3E0F2955;
	fma.rn.f32 	%f14, %f13, %f10, 0fBE2AD8B9;
	fma.rn.f32 	%f15, %f14, %f10, 0f3E4CED0B;
	fma.rn.f32 	%f16, %f15, %f10, 0fBE7FFF22;
	fma.rn.f32 	%f17, %f16, %f10, 0f3EAAAA78;
	fma.rn.f32 	%f18, %f17, %f10, 0fBF000000;
	mul.f32 	%f19, %f10, %f18;
	fma.rn.f32 	%f20, %f19, %f10, %f10;
	fma.rn.f32 	%f21, %f9, 0f3F317218, %f20;
	setp.gt.u32 	%p6, %r22, 2139095039;
	fma.rn.f32 	%f22, %f5, 0f7F800000, 0f7F800000;
	selp.f32 	%f23, %f22, %f21, %p6;
	setp.eq.f32 	%p7, %f5, 0f00000000;
	selp.f32 	%f24, 0fFF800000, %f23, %p7;
	mul.f32 	%f25, %f24, %f2;
	st.global.f32 	[%rd13+-8], %f25;
	ld.global.f32 	%f26, [%rd11+-4];
	neg.f32 	%f27, %f26;
	ld.global.f32 	%f28, [%rd12+-4];
	setp.lt.f32 	%p8, %f28, 0f00800000;
	mul.f32 	%f29, %f28, 0f4B000000;
	selp.f32 	%f30, %f29, %f28, %p8;
	selp.f32 	%f31, 0fC1B80000, 0f00000000, %p8;
	mov.b32 	%r26, %f30;
	add.s32 	%r27, %r26, -1059760811;
	and.b32  	%r28, %r27, -8388608;
	sub.s32 	%r29, %r26, %r28;
	mov.b32 	%f32, %r29;
	cvt.rn.f32.s32 	%f33, %r28;
	fma.rn.f32 	%f34, %f33, 0f34000000, %f31;
	add.f32 	%f35, %f32, 0fBF800000;
	fma.rn.f32 	%f36, %f35, 0fBE055027, 0f3E1039F6;
	fma.rn.f32 	%f37, %f36, %f35, 0fBDF8CDCC;
	fma.rn.f32 	%f38, %f37, %f35, 0f3E0F2955;
	fma.rn.f32 	%f39, %f38, %f35, 0fBE2AD8B9;
	fma.rn.f32 	%f40, %f39, %f35, 0f3E4CED0B;
	fma.rn.f32 	%f41, %f40, %f35, 0fBE7FFF22;
	fma.rn.f32 	%f42, %f41, %f35, 0f3EAAAA78;
	fma.rn.f32 	%f43, %f42, %f35, 0fBF000000;
	mul.f32 	%f44, %f35, %f43;
	fma.rn.f32 	%f45, %f44, %f35, %f35;
	fma.rn.f32 	%f46, %f34, 0f3F317218, %f45;
	setp.gt.u32 	%p9, %r26, 2139095039;
	fma.rn.f32 	%f47, %f30, 0f7F800000, 0f7F800000;
	selp.f32 	%f48, %f47, %f46, %p9;
	setp.eq.f32 	%p10, %f30, 0f00000000;
	selp.f32 	%f49, 0fFF800000, %f48, %p10;
	mul.f32 	%f50, %f49, %f27;
	st.global.f32 	[%rd13+-4], %f50;
	ld.global.f32 	%f51, [%rd11];
	neg.f32 	%f52, %f51;
	ld.global.f32 	%f53, [%rd12];
	setp.lt.f32 	%p11, %f53, 0f00800000;
	mul.f32 	%f54, %f53, 0f4B000000;
	selp.f32 	%f55, %f54, %f53, %p11;
	selp.f32 	%f56, 0fC1B80000, 0f00000000, %p11;
	mov.b32 	%r30, %f55;
	add.s32 	%r31, %r30, -1059760811;
	and.b32  	%r32, %r31, -8388608;
	sub.s32 	%r33, %r30, %r32;
	mov.b32 	%f57, %r33;
	cvt.rn.f32.s32 	%f58, %r32;
	fma.rn.f32 	%f59, %f58, 0f34000000, %f56;
	add.f32 	%f60, %f57, 0fBF800000;
	fma.rn.f32 	%f61, %f60, 0fBE055027, 0f3E1039F6;
	fma.rn.f32 	%f62, %f61, %f60, 0fBDF8CDCC;
	fma.rn.f32 	%f63, %f62, %f60, 0f3E0F2955;
	fma.rn.f32 	%f64, %f63, %f60, 0fBE2AD8B9;
	fma.rn.f32 	%f65, %f64, %f60, 0f3E4CED0B;
	fma.rn.f32 	%f66, %f65, %f60, 0fBE7FFF22;
	fma.rn.f32 	%f67, %f66, %f60, 0f3EAAAA78;
	fma.rn.f32 	%f68, %f67, %f60, 0fBF000000;
	mul.f32 	%f69, %f60, %f68;
	fma.rn.f32 	%f70, %f69, %f60, %f60;
	fma.rn.f32 	%f71, %f59, 0f3F317218, %f70;
	setp.gt.u32 	%p12, %r30, 2139095039;
	fma.rn.f32 	%f72, %f55, 0f7F800000, 0f7F800000;
	selp.f32 	%f73, %f72, %f71, %p12;
	setp.eq.f32 	%p13, %f55, 0f00000000;
	selp.f32 	%f74, 0fFF800000, %f73, %p13;
	mul.f32 	%f75, %f74, %f52;
	st.global.f32 	[%rd13], %f75;
	ld.global.f32 	%f76, [%rd11+4];
	neg.f32 	%f77, %f76;
	ld.global.f32 	%f78, [%rd12+4];
	setp.lt.f32 	%p14, %f78, 0f00800000;
	mul.f32 	%f79, %f78, 0f4B000000;
	selp.f32 	%f80, %f79, %f78, %p14;
	selp.f32 	%f81, 0fC1B80000, 0f00000000, %p14;
	mov.b32 	%r34, %f80;
	add.s32 	%r35, %r34, -1059760811;
	and.b32  	%r36, %r35, -8388608;
	sub.s32 	%r37, %r34, %r36;
	mov.b32 	%f82, %r37;
	cvt.rn.f32.s32 	%f83, %r36;
	fma.rn.f32 	%f84, %f83, 0f34000000, %f81;
	add.f32 	%f85, %f82, 0fBF800000;
	fma.rn.f32 	%f86, %f85, 0fBE055027, 0f3E1039F6;
	fma.rn.f32 	%f87, %f86, %f85, 0fBDF8CDCC;
	fma.rn.f32 	%f88, %f87, %f85, 0f3E0F2955;
	fma.rn.f32 	%f89, %f88, %f85, 0fBE2AD8B9;
	fma.rn.f32 	%f90, %f89, %f85, 0f3E4CED0B;
	fma.rn.f32 	%f91, %f90, %f85, 0fBE7FFF22;
	fma.rn.f32 	%f92, %f91, %f85, 0f3EAAAA78;
	fma.rn.f32 	%f93, %f92, %f85, 0fBF000000;
	mul.f32 	%f94, %f85, %f93;
	fma.rn.f32 	%f95, %f94, %f85, %f85;
	fma.rn.f32 	%f96, %f84, 0f3F317218, %f95;
	setp.gt.u32 	%p15, %r34, 2139095039;
	fma.rn.f32 	%f97, %f80, 0f7F800000, 0f7F800000;
	selp.f32 	%f98, %f97, %f96, %p15;
	setp.eq.f32 	%p16, %f80, 0f00000000;
	selp.f32 	%f99, 0fFF800000, %f98, %p16;
	mul.f32 	%f100, %f99, %f77;
	st.global.f32 	[%rd13+4], %f100;
	add.s32 	%r54, %r54, 4;
	add.s32 	%r53, %r53, 4;
	setp.ne.s32 	%p17, %r54, 0;
	@%p17 bra 	$L__BB5_3;
$L__BB5_4:
	setp.eq.s32 	%p18, %r3, 0;
	@%p18 bra 	$L__BB5_9;
	setp.eq.s32 	%p19, %r3, 1;
	@%p19 bra 	$L__BB5_7;
	add.s32 	%r38, %r56, %r2;
	mul.wide.s32 	%rd14, %r38, 4;
	add.s64 	%rd15, %rd3, %rd14;
	ld.global.f32 	%f101, [%rd15];
	neg.f32 	%f102, %f101;
	add.s64 	%rd16, %rd2, %rd14;
	ld.global.f32 	%f103, [%rd16];
	setp.lt.f32 	%p20, %f103, 0f00800000;
	mul.f32 	%f104, %f103, 0f4B000000;
	selp.f32 	%f105, %f104, %f103, %p20;
	selp.f32 	%f106, 0fC1B80000, 0f00000000, %p20;
	mov.b32 	%r39, %f105;
	add.s32 	%r40, %r39, -1059760811;
	and.b32  	%r41, %r40, -8388608;
	sub.s32 	%r42, %r39, %r41;
	mov.b32 	%f107, %r42;
	cvt.rn.f32.s32 	%f108, %r41;
	fma.rn.f32 	%f109, %f108, 0f34000000, %f106;
	add.f32 	%f110, %f107, 0fBF800000;
	fma.rn.f32 	%f111, %f110, 0fBE055027, 0f3E1039F6;
	fma.rn.f32 	%f112, %f111, %f110, 0fBDF8CDCC;
	fma.rn.f32 	%f113, %f112, %f110, 0f3E0F2955;
	fma.rn.f32 	%f114, %f113, %f110, 0fBE2AD8B9;
	fma.rn.f32 	%f115, %f114, %f110, 0f3E4CED0B;
	fma.rn.f32 	%f116, %f115, %f110, 0fBE7FFF22;
	fma.rn.f32 	%f117, %f116, %f110, 0f3EAAAA78;
	fma.rn.f32 	%f118, %f117, %f110, 0fBF000000;
	mul.f32 	%f119, %f110, %f118;
	fma.rn.f32 	%f120, %f119, %f110, %f110;
	fma.rn.f32 	%f121, %f109, 0f3F317218, %f120;
	setp.gt.u32 	%p21, %r39, 2139095039;
	fma.rn.f32 	%f122, %f105, 0f7F800000, 0f7F800000;
	selp.f32 	%f123, %f122, %f121, %p21;
	setp.eq.f32 	%p22, %f105, 0f00000000;
	selp.f32 	%f124, 0fFF800000, %f123, %p22;
	mul.f32 	%f125, %f124, %f102;
	add.s64 	%rd17, %rd1, %rd14;
	st.global.f32 	[%rd17], %f125;
	ld.global.f32 	%f126, [%rd15+4];
	neg.f32 	%f127, %f126;
	ld.global.f32 	%f128, [%rd16+4];
	setp.lt.f32 	%p23, %f128, 0f00800000;
	mul.f32 	%f129, %f128, 0f4B000000;
	selp.f32 	%f130, %f129, %f128, %p23;
	selp.f32 	%f131, 0fC1B80000, 0f00000000, %p23;
	mov.b32 	%r43, %f130;
	add.s32 	%r44, %r43, -1059760811;
	and.b32  	%r45, %r44, -8388608;
	sub.s32 	%r46, %r43, %r45;
	mov.b32 	%f132, %r46;
	cvt.rn.f32.s32 	%f133, %r45;
	fma.rn.f32 	%f134, %f133, 0f34000000, %f131;
	add.f32 	%f135, %f132, 0fBF800000;
	fma.rn.f32 	%f136, %f135, 0fBE055027, 0f3E1039F6;
	fma.rn.f32 	%f137, %f136, %f135, 0fBDF8CDCC;
	fma.rn.f32 	%f138, %f137, %f135, 0f3E0F2955;
	fma.rn.f32 	%f139, %f138, %f135, 0fBE2AD8B9;
	fma.rn.f32 	%f140, %f139, %f135, 0f3E4CED0B;
	fma.rn.f32 	%f141, %f140, %f135, 0fBE7FFF22;
	fma.rn.f32 	%f142, %f141, %f135, 0f3EAAAA78;
	fma.rn.f32 	%f143, %f142, %f135, 0fBF000000;
	mul.f32 	%f144, %f135, %f143;
	fma.rn.f32 	%f145, %f144, %f135, %f135;
	fma.rn.f32 	%f146, %f134, 0f3F317218, %f145;
	setp.gt.u32 	%p24, %r43, 2139095039;
	fma.rn.f32 	%f147, %f130, 0f7F800000, 0f7F800000;
	selp.f32 	%f148, %f147, %f146, %p24;
	setp.eq.f32 	%p25, %f130, 0f00000000;
	selp.f32 	%f149, 0fFF800000, %f148, %p25;
	mul.f32 	%f150, %f149, %f127;
	st.global.f32 	[%rd17+4], %f150;
	add.s32 	%r56, %r56, 2;
$L__BB5_7:
	and.b32  	%r47, %r13, 1;
	setp.eq.b32 	%p26, %r47, 1;
	not.pred 	%p27, %p26;
	@%p27 bra 	$L__BB5_9;
	add.s32 	%r48, %r56, %r2;
	mul.wide.s32 	%rd18, %r48, 4;
	add.s64 	%rd19, %rd3, %rd18;
	ld.global.f32 	%f151, [%rd19];
	neg.f32 	%f152, %f151;
	add.s64 	%rd20, %rd2, %rd18;
	ld.global.f32 	%f153, [%rd20];
	setp.lt.f32 	%p28, %f153, 0f00800000;
	mul.f32 	%f154, %f153, 0f4B000000;
	selp.f32 	%f155, %f154, %f153, %p28;
	selp.f32 	%f156, 0fC1B80000, 0f00000000, %p28;
	mov.b32 	%r49, %f155;
	add.s32 	%r50, %r49, -1059760811;
	and.b32  	%r51, %r50, -8388608;
	sub.s32 	%r52, %r49, %r51;
	mov.b32 	%f157, %r52;
	cvt.rn.f32.s32 	%f158, %r51;
	fma.rn.f32 	%f159, %f158, 0f34000000, %f156;
	add.f32 	%f160, %f157, 0fBF800000;
	fma.rn.f32 	%f161, %f160, 0fBE055027, 0f3E1039F6;
	fma.rn.f32 	%f162, %f161, %f160, 0fBDF8CDCC;
	fma.rn.f32 	%f163, %f162, %f160, 0f3E0F2955;
	fma.rn.f32 	%f164, %f163, %f160, 0fBE2AD8B9;
	fma.rn.f32 	%f165, %f164, %f160, 0f3E4CED0B;
	fma.rn.f32 	%f166, %f165, %f160, 0fBE7FFF22;
	fma.rn.f32 	%f167, %f166, %f160, 0f3EAAAA78;
	fma.rn.f32 	%f168, %f167, %f160, 0fBF000000;
	mul.f32 	%f169, %f160, %f168;
	fma.rn.f32 	%f170, %f169, %f160, %f160;
	fma.rn.f32 	%f171, %f159, 0f3F317218, %f170;
	setp.gt.u32 	%p29, %r49, 2139095039;
	fma.rn.f32 	%f172, %f155, 0f7F800000, 0f7F800000;
	selp.f32 	%f173, %f172, %f171, %p29;
	setp.eq.f32 	%p30, %f155, 0f00000000;
	selp.f32 	%f174, 0fFF800000, %f173, %p30;
	mul.f32 	%f175, %f174, %f152;
	add.s64 	%rd21, %rd1, %rd18;
	st.global.f32 	[%rd21], %f175;
$L__BB5_9:
	ret;

}
	// .globl	loss_back
.visible .entry loss_back(
	.param .u64 .ptr .align 1 loss_back_param_0,
	.param .u64 .ptr .align 1 loss_back_param_1,
	.param .u64 .ptr .align 1 loss_back_param_2,
	.param .u32 loss_back_param_3,
	.param .u32 loss_back_param_4
)
{
	.reg .pred 	%p<2>;
	.reg .b32 	%r<10>;
	.reg .b32 	%f<6>;
	.reg .b64 	%rd<11>;

	ld.param.u64 	%rd1, [loss_back_param_0];
	ld.param.u64 	%rd2, [loss_back_param_1];
	ld.param.u64 	%rd3, [loss_back_param_2];
	ld.param.u32 	%r3, [loss_back_param_3];
	ld.param.u32 	%r2, [loss_back_param_4];
	mov.u32 	%r4, %ctaid.x;
	mov.u32 	%r5, %ctaid.y;
	mov.u32 	%r6, %nctaid.x;
	mad.lo.s32 	%r7, %r5, %r6, %r4;
	mov.u32 	%r8, %ntid.x;
	mov.u32 	%r9, %tid.x;
	mad.lo.s32 	%r1, %r7, %r8, %r9;
	setp.ge.s32 	%p1, %r1, %r3;
	@%p1 bra 	$L__BB6_2;
	cvta.to.global.u64 	%rd4, %rd1;
	cvta.to.global.u64 	%rd5, %rd2;
	cvta.to.global.u64 	%rd6, %rd3;
	mul.wide.s32 	%rd7, %r1, 4;
	add.s64 	%rd8, %rd4, %rd7;
	ld.global.f32 	%f1, [%rd8];
	add.s64 	%rd9, %rd5, %rd7;
	ld.global.f32 	%f2, [%rd9];
	sub.f32 	%f3, %f1, %f2;
	cvt.rn.f32.s32 	%f4, %r2;
	div.rn.f32 	%f5, %f3, %f4;
	add.s64 	%rd10, %rd6, %rd7;
	st.global.f32 	[%rd10], %f5;
$L__BB6_2:
	ret;

}
	// .globl	loss_back2
.visible .entry loss_back2(
	.param .u64 .ptr .align 1 loss_back2_param_0,
	.param .u64 .ptr .align 1 loss_back2_param_1,
	.param .u64 .ptr .align 1 loss_back2_param_2,
	.param .u32 loss_back2_param_3,
	.param .u32 loss_back2_param_4
)
{
	.reg .pred 	%p<58>;
	.reg .b32 	%r<119>;
	.reg .b32 	%f<383>;
	.reg .b64 	%rd<44>;

	ld.param.u64 	%rd9, [loss_back2_param_0];
	ld.param.u64 	%rd10, [loss_back2_param_1];
	ld.param.u64 	%rd11, [loss_back2_param_2];
	ld.param.u32 	%r52, [loss_back2_param_3];
	ld.param.u32 	%r51, [loss_back2_param_4];
	cvta.to.global.u64 	%rd1, %rd9;
	cvta.to.global.u64 	%rd2, %rd10;
	cvta.to.global.u64 	%rd3, %rd11;
	mov.u32 	%r53, %ctaid.x;
	mov.u32 	%r54, %ctaid.y;
	mov.u32 	%r55, %nctaid.x;
	mad.lo.s32 	%r56, %r54, %r55, %r53;
	mov.u32 	%r57, %ntid.x;
	mov.u32 	%r58, %tid.x;
	mad.lo.s32 	%r1, %r56, %r57, %r58;
	setp.ge.s32 	%p1, %r1, %r52;
	@%p1 bra 	$L__BB7_38;
	setp.lt.s32 	%p2, %r51, 1;
	mov.f32 	%f373, 0fFF7FFFFF;
	@%p2 bra 	$L__BB7_14;
	mul.lo.s32 	%r2, %r51, %r1;
	and.b32  	%r3, %r51, 15;
	setp.lt.u32 	%p3, %r51, 16;
	mov.f32 	%f373, 0fFF7FFFFF;
	mov.b32 	%r102, 0;
	@%p3 bra 	$L__BB7_5;
	and.b32  	%r102, %r51, 2147483632;
	neg.s32 	%r108, %r102;
	add.s64 	%rd4, %rd1, 32;
	mov.f32 	%f373, 0fFF7FFFFF;
	mov.u32 	%r107, %r2;
$L__BB7_4:
	.pragma "nounroll";
	mul.wide.s32 	%rd12, %r107, 4;
	add.s64 	%rd13, %rd4, %rd12;
	ld.global.f32 	%f30, [%rd13+-32];
	setp.le.f32 	%p4, %f373, %f30;
	selp.f32 	%f31, %f30, %f373, %p4;
	ld.global.f32 	%f32, [%rd13+-28];
	setp.le.f32 	%p5, %f31, %f32;
	selp.f32 	%f33, %f32, %f31, %p5;
	ld.global.f32 	%f34, [%rd13+-24];
	setp.le.f32 	%p6, %f33, %f34;
	selp.f32 	%f35, %f34, %f33, %p6;
	ld.global.f32 	%f36, [%rd13+-20];
	setp.le.f32 	%p7, %f35, %f36;
	selp.f32 	%f37, %f36, %f35, %p7;
	ld.global.f32 	%f38, [%rd13+-16];
	setp.le.f32 	%p8, %f37, %f38;
	selp.f32 	%f39, %f38, %f37, %p8;
	ld.global.f32 	%f40, [%rd13+-12];
	setp.le.f32 	%p9, %f39, %f40;
	selp.f32 	%f41, %f40, %f39, %p9;
	ld.global.f32 	%f42, [%rd13+-8];
	setp.le.f32 	%p10, %f41, %f42;
	selp.f32 	%f43, %f42, %f41, %p10;
	ld.global.f32 	%f44, [%rd13+-4];
	setp.le.f32 	%p11, %f43, %f44;
	selp.f32 	%f45, %f44, %f43, %p11;
	ld.global.f32 	%f46, [%rd13];
	setp.le.f32 	%p12, %f45, %f46;
	selp.f32 	%f47, %f46, %f45, %p12;
	ld.global.f32 	%f48, [%rd13+4];
	setp.le.f32 	%p13, %f47, %f48;
	selp.f32 	%f49, %f48, %f47, %p13;
	ld.global.f32 	%f50, [%rd13+8];
	setp.le.f32 	%p14, %f49, %f50;
	selp.f32 	%f51, %f50, %f49, %p14;
	ld.global.f32 	%f52, [%rd13+12];
	setp.le.f32 	%p15, %f51, %f52;
	selp.f32 	%f53, %f52, %f51, %p15;
	ld.global.f32 	%f54, [%rd13+16];
	setp.le.f32 	%p16, %f53, %f54;
	selp.f32 	%f55, %f54, %f53, %p16;
	ld.global.f32 	%f56, [%rd13+20];
	setp.le.f32 	%p17, %f55, %f56;
	selp.f32 	%f57, %f56, %f55, %p17;
	ld.global.f32 	%f58, [%rd13+24];
	setp.le.f32 	%p18, %f57, %f58;
	selp.f32 	%f59, %f58, %f57, %p18;
	ld.global.f32 	%f60, [%rd13+28];
	setp.le.f32 	%p19, %f59, %f60;
	selp.f32 	%f373, %f60, %f59, %p19;
	add.s32 	%r108, %r108, 16;
	add.s32 	%r107, %r107, 16;
	setp.eq.s32 	%p20, %r108, 0;
	@%p20 bra 	$L__BB7_5;
	bra.uni 	$L__BB7_4;
$L__BB7_5:
	setp.eq.s32 	%p21, %r3, 0;
	@%p21 bra 	$L__BB7_14;
	and.b32  	%r7, %r51, 7;
	setp.lt.u32 	%p22, %r3, 8;
	@%p22 bra 	$L__BB7_8;
	add.s32 	%r60, %r102, %r2;
	mul.wide.s32 	%rd14, %r60, 4;
	add.s64 	%rd15, %rd1, %rd14;
	ld.global.f32 	%f62, [%rd15];
	setp.le.f32 	%p23, %f373, %f62;
	selp.f32 	%f63, %f62, %f373, %p23;
	ld.global.f32 	%f64, [%rd15+4];
	setp.le.f32 	%p24, %f63, %f64;
	selp.f32 	%f65, %f64, %f63, %p24;
	ld.global.f32 	%f66, [%rd15+8];
	setp.le.f32 	%p25, %f65, %f66;
	selp.f32 	%f67, %f66, %f65, %p25;
	ld.global.f32 	%f68, [%rd15+12];
	setp.le.f32 	%p26, %f67, %f68;
	selp.f32 	%f69, %f68, %f67, %p26;
	ld.global.f32 	%f70, [%rd15+16];
	setp.le.f32 	%p27, %f69, %f70;
	selp.f32 	%f71, %f70, %f69, %p27;
	ld.global.f32 	%f72, [%rd15+20];
	setp.le.f32 	%p28, %f71, %f72;
	selp.f32 	%f73, %f72, %f71, %p28;
	ld.global.f32 	%f74, [%rd15+24];
	setp.le.f32 	%p29, %f73, %f74;
	selp.f32 	%f75, %f74, %f73, %p29;
	ld.global.f32 	%f76, [%rd15+28];
	setp.le.f32 	%p30, %f75, %f76;
	selp.f32 	%f373, %f76, %f75, %p30;
	add.s32 	%r102, %r102, 8;
$L__BB7_8:
	setp.eq.s32 	%p31, %r7, 0;
	@%p31 bra 	$L__BB7_14;
	and.b32  	%r10, %r51, 3;
	setp.lt.u32 	%p32, %r7, 4;
	@%p32 bra 	$L__BB7_11;
	add.s32 	%r61, %r102, %r2;
	mul.wide.s32 	%rd16, %r61, 4;
	add.s64 	%rd17, %rd1, %rd16;
	ld.global.f32 	%f78, [%rd17];
	setp.le.f32 	%p33, %f373, %f78;
	selp.f32 	%f79, %f78, %f373, %p33;
	ld.global.f32 	%f80, [%rd17+4];
	setp.le.f32 	%p34, %f79, %f80;
	selp.f32 	%f81, %f80, %f79, %p34;
	ld.global.f32 	%f82, [%rd17+8];
	setp.le.f32 	%p35, %f81, %f82;
	selp.f32 	%f83, %f82, %f81, %p35;
	ld.global.f32 	%f84, [%rd17+12];
	setp.le.f32 	%p36, %f83, %f84;
	selp.f32 	%f373, %f84, %f83, %p36;
	add.s32 	%r102, %r102, 4;
$L__BB7_11:
	setp.eq.s32 	%p37, %r10, 0;
	@%p37 bra 	$L__BB7_14;
	add.s32 	%r106, %r102, %r2;
	neg.s32 	%r105, %r10;
$L__BB7_13:
	.pragma "nounroll";
	mul.wide.s32 	%rd18, %r106, 4;
	add.s64 	%rd19, %rd1, %rd18;
	ld.global.f32 	%f85, [%rd19];
	setp.le.f32 	%p38, %f373, %f85;
	selp.f32 	%f373, %f85, %f373, %p38;
	add.s32 	%r106, %r106, 1;
	add.s32 	%r105, %r105, 1;
	setp.ne.s32 	%p39, %r105, 0;
	@%p39 bra 	$L__BB7_13;
$L__BB7_14:
	setp.lt.s32 	%p40, %r51, 1;
	mov.f32 	%f381, 0f00000000;
	@%p40 bra 	$L__BB7_26;
	mul.lo.s32 	%r19, %r51, %r1;
	and.b32  	%r20, %r51, 7;
	setp.lt.u32 	%p41, %r51, 8;
	mov.f32 	%f381, 0f00000000;
	mov.b32 	%r109, 0;
	@%p41 bra 	$L__BB7_18;
	and.b32  	%r109, %r51, 2147483640;
	neg.s32 	%r113, %r109;
	add.s64 	%rd5, %rd1, 16;
	add.s64 	%rd6, %rd3, 16;
	mov.f32 	%f381, 0f00000000;
	mov.u32 	%r112, %r19;
$L__BB7_17:
	.pragma "nounroll";
	mul.wide.s32 	%rd20, %r112, 4;
	add.s64 	%rd21, %rd5, %rd20;
	add.s64 	%rd22, %rd6, %rd20;
	ld.global.f32 	%f90, [%rd21+-16];
	sub.f32 	%f91, %f90, %f373;
	fma.rn.f32 	%f92, %f91, 0f3BBB989D, 0f3F000000;
	cvt.sat.f32.f32 	%f93, %f92;
	mov.f32 	%f94, 0f4B400001;
	mov.f32 	%f95, 0f437C0000;
	fma.rm.f32 	%f96, %f93, %f95, %f94;
	add.f32 	%f97, %f96, 0fCB40007F;
	neg.f32 	%f98, %f97;
	fma.rn.f32 	%f99, %f91, 0f3FB8AA3B, %f98;
	fma.rn.f32 	%f100, %f91, 0f32A57060, %f99;
	mov.b32 	%r63, %f96;
	shl.b32 	%r64, %r63, 23;
	mov.b32 	%f101, %r64;
	ex2.approx.ftz.f32 	%f102, %f100;
	mul.f32 	%f103, %f102, %f101;
	add.f32 	%f104, %f381, %f103;
	st.global.f32 	[%rd22+-16], %f103;
	ld.global.f32 	%f105, [%rd21+-12];
	sub.f32 	%f106, %f105, %f373;
	fma.rn.f32 	%f107, %f106, 0f3BBB989D, 0f3F000000;
	cvt.sat.f32.f32 	%f108, %f107;
	fma.rm.f32 	%f109, %f108, %f95, %f94;
	add.f32 	%f110, %f109, 0fCB40007F;
	neg.f32 	%f111, %f110;
	fma.rn.f32 	%f112, %f106, 0f3FB8AA3B, %f111;
	fma.rn.f32 	%f113, %f106, 0f32A57060, %f112;
	mov.b32 	%r65, %f109;
	shl.b32 	%r66, %r65, 23;
	mov.b32 	%f114, %r66;
	ex2.approx.ftz.f32 	%f115, %f113;
	mul.f32 	%f116, %f115, %f114;
	add.f32 	%f117, %f104, %f116;
	st.global.f32 	[%rd22+-12], %f116;
	ld.global.f32 	%f118, [%rd21+-8];
	sub.f32 	%f119, %f118, %f373;
	fma.rn.f32 	%f120, %f119, 0f3BBB989D, 0f3F000000;
	cvt.sat.f32.f32 	%f121, %f120;
	fma.rm.f32 	%f122, %f121, %f95, %f94;
	add.f32 	%f123, %f122, 0fCB40007F;
	neg.f32 	%f124, %f123;
	fma.rn.f32 	%f125, %f119, 0f3FB8AA3B, %f124;
	fma.rn.f32 	%f126, %f119, 0f32A57060, %f125;
	mov.b32 	%r67, %f122;
	shl.b32 	%r68, %r67, 23;
	mov.b32 	%f127, %r68;
	ex2.approx.ftz.f32 	%f128, %f126;
	mul.f32 	%f129, %f128, %f127;
	add.f32 	%f130, %f117, %f129;
	st.global.f32 	[%rd22+-8], %f129;
	ld.global.f32 	%f131, [%rd21+-4];
	sub.f32 	%f132, %f131, %f373;
	fma.rn.f32 	%f133, %f132, 0f3BBB989D, 0f3F000000;
	cvt.sat.f32.f32 	%f134, %f133;
	fma.rm.f32 	%f135, %f134, %f95, %f94;
	add.f32 	%f136, %f135, 0fCB40007F;
	neg.f32 	%f137, %f136;
	fma.rn.f32 	%f138, %f132, 0f3FB8AA3B, %f137;
	fma.rn.f32 	%f139, %f132, 0f32A57060, %f138;
	mov.b32 	%r69, %f135;
	shl.b32 	%r70, %r69, 23;
	mov.b32 	%f140, %r70;
	ex2.approx.ftz.f32 	%f141, %f139;
	mul.f32 	%f142, %f141, %f140;
	add.f32 	%f143, %f130, %f142;
	st.global.f32 	[%rd22+-4], %f142;
	ld.global.f32 	%f144, [%rd21];
	sub.f32 	%f145, %f144, %f373;
	fma.rn.f32 	%f146, %f145, 0f3BBB989D, 0f3F000000;
	cvt.sat.f32.f32 	%f147, %f146;
	fma.rm.f32 	%f148, %f147, %f95, %f94;
	add.f32 	%f149, %f148, 0fCB40007F;
	neg.f32 	%f150, %f149;
	fma.rn.f32 	%f151, %f145, 0f3FB8AA3B, %f150;
	fma.rn.f32 	%f152, %f145, 0f32A57060, %f151;
	mov.b32 	%r71, %f148;
	shl.b32 	%r72, %r71, 23;
	mov.b32 	%f153, %r72;
	ex2.approx.ftz.f32 	%f154, %f152;
	mul.f32 	%f155, %f154, %f153;
	add.f32 	%f156, %f143, %f155;
	st.global.f32 	[%rd22], %f155;
	ld.global.f32 	%f157, [%rd21+4];
	sub.f32 	%f158, %f157, %f373;
	fma.rn.f32 	%f159, %f158, 0f3BBB989D, 0f3F000000;
	cvt.sat.f32.f32 	%f160, %f159;
	fma.rm.f32 	%f161, %f160, %f95, %f94;
	add.f32 	%f162, %f161, 0fCB40007F;
	neg.f32 	%f163, %f162;
	fma.rn.f32 	%f164, %f158, 0f3FB8AA3B, %f163;
	fma.rn.f32 	%f165, %f158, 0f32A57060, %f164;
	mov.b32 	%r73, %f161;
	shl.b32 	%r74, %r73, 23;
	mov.b32 	%f166, %r74;
	ex2.approx.ftz.f32 	%f167, %f165;
	mul.f32 	%f168, %f167, %f166;
	add.f32 	%f169, %f156, %f168;
	st.global.f32 	[%rd22+4], %f168;
	ld.global.f32 	%f170, [%rd21+8];
	sub.f32 	%f171, %f170, %f373;
	fma.rn.f32 	%f172, %f171, 0f3BBB989D, 0f3F000000;
	cvt.sat.f32.f32 	%f173, %f172;
	fma.rm.f32 	%f174, %f173, %f95, %f94;
	add.f32 	%f175, %f174, 0fCB40007F;
	neg.f32 	%f176, %f175;
	fma.rn.f32 	%f177, %f171, 0f3FB8AA3B, %f176;
	fma.rn.f32 	%f178, %f171, 0f32A57060, %f177;
	mov.b32 	%r75, %f174;
	shl.b32 	%r76, %r75, 23;
	mov.b32 	%f179, %r76;
	ex2.approx.ftz.f32 	%f180, %f178;
	mul.f32 	%f181, %f180, %f179;
	add.f32 	%f182, %f169, %f181;
	st.global.f32 	[%rd22+8], %f181;
	ld.global.f32 	%f183, [%rd21+12];
	sub.f32 	%f184, %f183, %f373;
	fma.rn.f32 	%f185, %f184, 0f3BBB989D, 0f3F000000;
	cvt.sat.f32.f32 	%f186, %f185;
	fma.rm.f32 	%f187, %f186, %f95, %f94;
	add.f32 	%f188, %f187, 0fCB40007F;
	neg.f32 	%f189, %f188;
	fma.rn.f32 	%f190, %f184, 0f3FB8AA3B, %f189;
	fma.rn.f32 	%f191, %f184, 0f32A57060, %f190;
	mov.b32 	%r77, %f187;
	shl.b32 	%r78, %r77, 23;
	mov.b32 	%f192, %r78;
	ex2.approx.ftz.f32 	%f193, %f191;
	mul.f32 	%f194, %f193, %f192;
	add.f32 	%f381, %f182, %f194;
	st.global.f32 	[%rd22+12], %f194;
	add.s32 	%r113, %r113, 8;
	add.s32 	%r112, %r112, 8;
	setp.eq.s32 	%p42, %r113, 0;
	@%p42 bra 	$L__BB7_18;
	bra.uni 	$L__BB7_17;
$L__BB7_18:
	setp.eq.s32 	%p43, %r20, 0;
	@%p43 bra 	$L__BB7_26;
	and.b32  	%r28, %r51, 3;
	setp.lt.u32 	%p44, %r20, 4;
	@%p44 bra 	$L__BB7_21;
	add.s32 	%r79, %r109, %r19;
	mul.wide.s32 	%rd23, %r79, 4;
	add.s64 	%rd24, %rd1, %rd23;
	ld.global.f32 	%f196, [%rd24];
	sub.f32 	%f197, %f196, %f373;
	fma.rn.f32 	%f198, %f197, 0f3BBB989D, 0f3F000000;
	cvt.sat.f32.f32 	%f199, %f198;
	mov.f32 	%f200, 0f4B400001;
	mov.f32 	%f201, 0f437C0000;
	fma.rm.f32 	%f202, %f199, %f201, %f200;
	add.f32 	%f203, %f202, 0fCB40007F;
	neg.f32 	%f204, %f203;
	fma.rn.f32 	%f205, %f197, 0f3FB8AA3B, %f204;
	fma.rn.f32 	%f206, %f197, 0f32A57060, %f205;
	mov.b32 	%r80, %f202;
	shl.b32 	%r81, %r80, 23;
	mov.b32 	%f207, %r81;
	ex2.approx.ftz.f32 	%f208, %f206;
	mul.f32 	%f209, %f208, %f207;
	add.f32 	%f210, %f381, %f209;
	add.s64 	%rd25, %rd3, %rd23;
	st.global.f32 	[%rd25], %f209;
	ld.global.f32 	%f211, [%rd24+4];
	sub.f32 	%f212, %f211, %f373;
	fma.rn.f32 	%f213, %f212, 0f3BBB989D, 0f3F000000;
	cvt.sat.f32.f32 	%f214, %f213;
	fma.rm.f32 	%f215, %f214, %f201, %f200;
	add.f32 	%f216, %f215, 0fCB40007F;
	neg.f32 	%f217, %f216;
	fma.rn.f32 	%f218, %f212, 0f3FB8AA3B, %f217;
	fma.rn.f32 	%f219, %f212, 0f32A57060, %f218;
	mov.b32 	%r82, %f215;
	shl.b32 	%r83, %r82, 23;
	mov.b32 	%f220, %r83;
	ex2.approx.ftz.f32 	%f221, %f219;
	mul.f32 	%f222, %f221, %f220;
	add.f32 	%f223, %f210, %f222;
	st.global.f32 	[%rd25+4], %f222;
	ld.global.f32 	%f224, [%rd24+8];
	sub.f32 	%f225, %f224, %f373;
	fma.rn.f32 	%f226, %f225, 0f3BBB989D, 0f3F000000;
	cvt.sat.f32.f32 	%f227, %f226;
	fma.rm.f32 	%f228, %f227, %f201, %f200;
	add.f32 	%f229, %f228, 0fCB40007F;
	neg.f32 	%f230, %f229;
	fma.rn.f32 	%f231, %f225, 0f3FB8AA3B, %f230;
	fma.rn.f32 	%f232, %f225, 0f32A57060, %f231;
	mov.b32 	%r84, %f228;
	shl.b32 	%r85, %r84, 23;
	mov.b32 	%f233, %r85;
	ex2.approx.ftz.f32 	%f234, %f232;
	mul.f32 	%f235, %f234, %f233;
	add.f32 	%f236, %f223, %f235;
	st.global.f32 	[%rd25+8], %f235;
	ld.global.f32 	%f237, [%rd24+12];
	sub.f32 	%f238, %f237, %f373;
	fma.rn.f32 	%f239, %f238, 0f3BBB989D, 0f3F000000;
	cvt.sat.f32.f32 	%f240, %f239;
	fma.rm.f32 	%f241, %f240, %f201, %f200;
	add.f32 	%f242, %f241, 0fCB40007F;
	neg.f32 	%f243, %f242;
	fma.rn.f32 	%f244, %f238, 0f3FB8AA3B, %f243;
	fma.rn.f32 	%f245, %f238, 0f32A57060, %f244;
	mov.b32 	%r86, %f241;
	shl.b32 	%r87, %r86, 23;
	mov.b32 	%f246, %r87;
	ex2.approx.ftz.f32 	%f247, %f245;
	mul.f32 	%f248, %f247, %f246;
	add.f32 	%f381, %f236, %f248;
	st.global.f32 	[%rd25+12], %f248;
	add.s32 	%r109, %r109, 4;
$L__BB7_21:
	setp.eq.s32 	%p45, %r28, 0;
	@%p45 bra 	$L__BB7_26;
	setp.eq.s32 	%p46, %r28, 1;
	@%p46 bra 	$L__BB7_24;
	add.s32 	%r88, %r109, %r19;
	mul.wide.s32 	%rd26, %r88, 4;
	add.s64 	%rd27, %rd1, %rd26;
	ld.global.f32 	%f250, [%rd27];
	sub.f32 	%f251, %f250, %f373;
	fma.rn.f32 	%f252, %f251, 0f3BBB989D, 0f3F000000;
	cvt.sat.f32.f32 	%f253, %f252;
	mov.f32 	%f254, 0f4B400001;
	mov.f32 	%f255, 0f437C0000;
	fma.rm.f32 	%f256, %f253, %f255, %f254;
	add.f32 	%f257, %f256, 0fCB40007F;
	neg.f32 	%f258, %f257;
	fma.rn.f32 	%f259, %f251, 0f3FB8AA3B, %f258;
	fma.rn.f32 	%f260, %f251, 0f32A57060, %f259;
	mov.b32 	%r89, %f256;
	shl.b32 	%r90, %r89, 23;
	mov.b32 	%f261, %r90;
	ex2.approx.ftz.f32 	%f262, %f260;
	mul.f32 	%f263, %f262, %f261;
	add.f32 	%f264, %f381, %f263;
	add.s64 	%rd28, %rd3, %rd26;
	st.global.f32 	[%rd28], %f263;
	ld.global.f32 	%f265, [%rd27+4];
	sub.f32 	%f266, %f265, %f373;
	fma.rn.f32 	%f267, %f266, 0f3BBB989D, 0f3F000000;
	cvt.sat.f32.f32 	%f268, %f267;
	fma.rm.f32 	%f269, %f268, %f255, %f254;
	add.f32 	%f270, %f269, 0fCB40007F;
	neg.f32 	%f271, %f270;
	fma.rn.f32 	%f272, %f266, 0f3FB8AA3B, %f271;
	fma.rn.f32 	%f273, %f266, 0f32A57060, %f272;
	mov.b32 	%r91, %f269;
	shl.b32 	%r92, %r91, 23;
	mov.b32 	%f274, %r92;
	ex2.approx.ftz.f32 	%f275, %f273;
	mul.f32 	%f276, %f275, %f274;
	add.f32 	%f381, %f264, %f276;
	st.global.f32 	[%rd28+4], %f276;
	add.s32 	%r109, %r109, 2;
$L__BB7_24:
	and.b32  	%r93, %r51, 1;
	setp.eq.b32 	%p47, %r93, 1;
	not.pred 	%p48, %p47;
	@%p48 bra 	$L__BB7_26;
	add.s32 	%r94, %r109, %r19;
	mul.wide.s32 	%rd29, %r94, 4;
	add.s64 	%rd30, %rd1, %rd29;
	ld.global.f32 	%f277, [%rd30];
	sub.f32 	%f278, %f277, %f373;
	fma.rn.f32 	%f279, %f278, 0f3BBB989D, 0f3F000000;
	cvt.sat.f32.f32 	%f280, %f279;
	mov.f32 	%f281, 0f4B400001;
	mov.f32 	%f282, 0f437C0000;
	fma.rm.f32 	%f283, %f280, %f282, %f281;
	add.f32 	%f284, %f283, 0fCB40007F;
	neg.f32 	%f285, %f284;
	fma.rn.f32 	%f286, %f278, 0f3FB8AA3B, %f285;
	fma.rn.f32 	%f287, %f278, 0f32A57060, %f286;
	mov.b32 	%r95, %f283;
	shl.b32 	%r96, %r95, 23;
	mov.b32 	%f288, %r96;
	ex2.approx.ftz.f32 	%f289, %f287;
	mul.f32 	%f290, %f289, %f288;
	add.f32 	%f381, %f381, %f290;
	add.s64 	%rd31, %rd3, %rd29;
	st.global.f32 	[%rd31], %f290;
$L__BB7_26:
	setp.lt.s32 	%p49, %r51, 1;
	@%p49 bra 	$L__BB7_38;
	mul.lo.s32 	%r33, %r51, %r1;
	and.b32  	%r34, %r51, 7;
	setp.lt.u32 	%p50, %r51, 8;
	mov.b32 	%r116, 0;
	@%p50 bra 	$L__BB7_30;
	and.b32  	%r116, %r51, 2147483640;
	neg.s32 	%r115, %r116;
	add.s64 	%rd7, %rd3, 16;
	add.s64 	%rd8, %rd2, 16;
	mov.u32 	%r114, %r33;
$L__BB7_29:
	.pragma "nounroll";
	mul.wide.s32 	%rd32, %r114, 4;
	add.s64 	%rd33, %rd7, %rd32;
	add.s64 	%rd34, %rd8, %rd32;
	ld.global.f32 	%f291, [%rd33+-16];
	div.rn.f32 	%f292, %f291, %f381;
	max.f32 	%f293, %f292, 0f2B8CBCCC;
	ld.global.f32 	%f294, [%rd34+-16];
	sub.f32 	%f295, %f293, %f294;
	st.global.f32 	[%rd33+-16], %f295;
	ld.global.f32 	%f296, [%rd33+-12];
	div.rn.f32 	%f297, %f296, %f381;
	max.f32 	%f298, %f297, 0f2B8CBCCC;
	ld.global.f32 	%f299, [%rd34+-12];
	sub.f32 	%f300, %f298, %f299;
	st.global.f32 	[%rd33+-12], %f300;
	ld.global.f32 	%f301, [%rd33+-8];
	div.rn.f32 	%f302, %f301, %f381;
	max.f32 	%f303, %f302, 0f2B8CBCCC;
	ld.global.f32 	%f304, [%rd34+-8];
	sub.f32 	%f305, %f303, %f304;
	st.global.f32 	[%rd33+-8], %f305;
	ld.global.f32 	%f306, [%rd33+-4];
	div.rn.f32 	%f307, %f306, %f381;
	max.f32 	%f308, %f307, 0f2B8CBCCC;
	ld.global.f32 	%f309, [%rd34+-4];
	sub.f32 	%f310, %f308, %f309;
	st.global.f32 	[%rd33+-4], %f310;
	ld.global.f32 	%f311, [%rd33];
	div.rn.f32 	%f312, %f311, %f381;
	max.f32 	%f313, %f312, 0f2B8CBCCC;
	ld.global.f32 	%f314, [%rd34];
	sub.f32 	%f315, %f313, %f314;
	st.global.f32 	[%rd33], %f315;
	ld.global.f32 	%f316, [%rd33+4];
	div.rn.f32 	%f317, %f316, %f381;
	max.f32 	%f318, %f317, 0f2B8CBCCC;
	ld.global.f32 	%f319, [%rd34+4];
	sub.f32 	%f320, %f318, %f319;
	st.global.f32 	[%rd33+4], %f320;
	ld.global.f32 	%f321, [%rd33+8];
	div.rn.f32 	%f322, %f321, %f381;
	max.f32 	%f323, %f322, 0f2B8CBCCC;
	ld.global.f32 	%f324, [%rd34+8];
	sub.f32 	%f325, %f323, %f324;
	st.global.f32 	[%rd33+8], %f325;
	ld.global.f32 	%f326, [%rd33+12];
	div.rn.f32 	%f327, %f326, %f381;
	max.f32 	%f328, %f327, 0f2B8CBCCC;
	ld.global.f32 	%f329, [%rd34+12];
	sub.f32 	%f330, %f328, %f329;
	st.global.f32 	[%rd33+12], %f330;
	add.s32 	%r115, %r115, 8;
	add.s32 	%r114, %r114, 8;
	setp.ne.s32 	%p51, %r115, 0;
	@%p51 bra 	$L__BB7_29;
$L__BB7_30:
	setp.eq.s32 	%p52, %r34, 0;
	@%p52 bra 	$L__BB7_38;
	and.b32  	%r46, %r51, 3;
	setp.lt.u32 	%p53, %r34, 4;
	@%p53 bra 	$L__BB7_33;
	add.s32 	%r98, %r116, %r33;
	mul.wide.s32 	%rd35, %r98, 4;
	add.s64 	%rd36, %rd3, %rd35;
	ld.global.f32 	%f331, [%rd36];
	div.rn.f32 	%f332, %f331, %f381;
	max.f32 	%f333, %f332, 0f2B8CBCCC;
	add.s64 	%rd37, %rd2, %rd35;
	ld.global.f32 	%f334, [%rd37];
	sub.f32 	%f335, %f333, %f334;
	st.global.f32 	[%rd36], %f335;
	ld.global.f32 	%f336, [%rd36+4];
	div.rn.f32 	%f337, %f336, %f381;
	max.f32 	%f338, %f337, 0f2B8CBCCC;
	ld.global.f32 	%f339, [%rd37+4];
	sub.f32 	%f340, %f338, %f339;
	st.global.f32 	[%rd36+4], %f340;
	ld.global.f32 	%f341, [%rd36+8];
	div.rn.f32 	%f342, %f341, %f381;
	max.f32 	%f343, %f342, 0f2B8CBCCC;
	ld.global.f32 	%f344, [%rd37+8];
	sub.f32 	%f345, %f343, %f344;
	st.global.f32 	[%rd36+8], %f345;
	ld.global.f32 	%f346, [%rd36+12];
	div.rn.f32 	%f347, %f346, %f381;
	max.f32 	%f348, %f347, 0f2B8CBCCC;
	ld.global.f32 	%f349, [%rd37+12];
	sub.f32 	%f350, %f348, %f349;
	st.global.f32 	[%rd36+12], %f350;
	add.s32 	%r116, %r116, 4;
$L__BB7_33:
	setp.eq.s32 	%p54, %r46, 0;
	@%p54 bra 	$L__BB7_38;
	setp.eq.s32 	%p55, %r46, 1;
	@%p55 bra 	$L__BB7_36;
	add.s32 	%r99, %r116, %r33;
	mul.wide.s32 	%rd38, %r99, 4;
	add.s64 	%rd39, %rd3, %rd38;
	ld.global.f32 	%f351, [%rd39];
	div.rn.f32 	%f352, %f351, %f381;
	max.f32 	%f353, %f352, 0f2B8CBCCC;
	add.s64 	%rd40, %rd2, %rd38;
	ld.global.f32 	%f354, [%rd40];
	sub.f32 	%f355, %f353, %f354;
	st.global.f32 	[%rd39], %f355;
	ld.global.f32 	%f356, [%rd39+4];
	div.rn.f32 	%f357, %f356, %f381;
	max.f32 	%f358, %f357, 0f2B8CBCCC;
	ld.global.f32 	%f359, [%rd40+4];
	sub.f32 	%f360, %f358, %f359;
	st.global.f32 	[%rd39+4], %f360;
	add.s32 	%r116, %r116, 2;
$L__BB7_36:
	and.b32  	%r100, %r51, 1;
	setp.eq.b32 	%p56, %r100, 1;
	not.pred 	%p57, %p56;
	@%p57 bra 	$L__BB7_38;
	add.s32 	%r101, %r116, %r33;
	mul.wide.s32 	%rd41, %r101, 4;
	add.s64 	%rd42, %rd3, %rd41;
	ld.global.f32 	%f361, [%rd42];
	div.rn.f32 	%f362, %f361, %f381;
	max.f32 	%f363, %f362, 0f2B8CBCCC;
	add.s64 	%rd43, %rd2, %rd41;
	ld.global.f32 	%f364, [%rd43];
	sub.f32 	%f365, %f363, %f364;
	st.global.f32 	[%rd42], %f365;
$L__BB7_38:
	ret;

}
	// .globl	loss_back_igonre2
.visible .entry loss_back_igonre2(
	.param .u64 .ptr .align 1 loss_back_igonre2_param_0,
	.param .u64 .ptr .align 1 loss_back_igonre2_param_1,
	.param .u64 .ptr .align 1 loss_back_igonre2_param_2,
	.param .u32 loss_back_igonre2_param_3,
	.param .u32 loss_back_igonre2_param_4,
	.param .u32 loss_back_igonre2_param_5
)
{
	.reg .pred 	%p<68>;
	.reg .b32 	%r<146>;
	.reg .b32 	%f<384>;
	.reg .b64 	%rd<55>;

	ld.param.u64 	%rd10, [loss_back_igonre2_param_0];
	ld.param.u64 	%rd11, [loss_back_igonre2_param_1];
	ld.param.u64 	%rd12, [loss_back_igonre2_param_2];
	ld.param.u32 	%r64, [loss_back_igonre2_param_3];
	ld.param.u32 	%r62, [loss_back_igonre2_param_4];
	ld.param.u32 	%r63, [loss_back_igonre2_param_5];
	cvta.to.global.u64 	%rd1, %rd10;
	cvta.to.global.u64 	%rd2, %rd12;
	cvta.to.global.u64 	%rd3, %rd11;
	mov.u32 	%r65, %ctaid.x;
	mov.u32 	%r66, %ctaid.y;
	mov.u32 	%r67, %nctaid.x;
	mad.lo.s32 	%r68, %r66, %r67, %r65;
	mov.u32 	%r69, %ntid.x;
	mov.u32 	%r70, %tid.x;
	mad.lo.s32 	%r1, %r68, %r69, %r70;
	setp.ge.s32 	%p1, %r1, %r64;
	@%p1 bra 	$L__BB8_51;
	mul.lo.s32 	%r2, %r62, %r1;
	add.s32 	%r71, %r2, %r63;
	mul.wide.s32 	%rd13, %r71, 4;
	add.s64 	%rd14, %rd3, %rd13;
	ld.global.f32 	%f26, [%rd14];
	setp.eq.f32 	%p2, %f26, 0f3F800000;
	@%p2 bra 	$L__BB8_18;
	setp.lt.s32 	%p3, %r62, 1;
	mov.f32 	%f374, 0fFF7FFFFF;
	@%p3 bra 	$L__BB8_15;
	and.b32  	%r3, %r62, 15;
	setp.lt.u32 	%p4, %r62, 16;
	mov.f32 	%f374, 0fFF7FFFFF;
	mov.b32 	%r126, 0;
	@%p4 bra 	$L__BB8_6;
	and.b32  	%r126, %r62, 2147483632;
	neg.s32 	%r132, %r126;
	add.s64 	%rd4, %rd1, 32;
	mov.f32 	%f374, 0fFF7FFFFF;
	mov.u32 	%r131, %r2;
$L__BB8_5:
	.pragma "nounroll";
	mul.wide.s32 	%rd15, %r131, 4;
	add.s64 	%rd16, %rd4, %rd15;
	ld.global.f32 	%f31, [%rd16+-32];
	setp.le.f32 	%p5, %f374, %f31;
	selp.f32 	%f32, %f31, %f374, %p5;
	ld.global.f32 	%f33, [%rd16+-28];
	setp.le.f32 	%p6, %f32, %f33;
	selp.f32 	%f34, %f33, %f32, %p6;
	ld.global.f32 	%f35, [%rd16+-24];
	setp.le.f32 	%p7, %f34, %f35;
	selp.f32 	%f36, %f35, %f34, %p7;
	ld.global.f32 	%f37, [%rd16+-20];
	setp.le.f32 	%p8, %f36, %f37;
	selp.f32 	%f38, %f37, %f36, %p8;
	ld.global.f32 	%f39, [%rd16+-16];
	setp.le.f32 	%p9, %f38, %f39;
	selp.f32 	%f40, %f39, %f38, %p9;
	ld.global.f32 	%f41, [%rd16+-12];
	setp.le.f32 	%p10, %f40, %f41;
	selp.f32 	%f42, %f41, %f40, %p10;
	ld.global.f32 	%f43, [%rd16+-8];
	setp.le.f32 	%p11, %f42, %f43;
	selp.f32 	%f44, %f43, %f42, %p11;
	ld.global.f32 	%f45, [%rd16+-4];
	setp.le.f32 	%p12, %f44, %f45;
	selp.f32 	%f46, %f45, %f44, %p12;
	ld.global.f32 	%f47, [%rd16];
	setp.le.f32 	%p13, %f46, %f47;
	selp.f32 	%f48, %f47, %f46, %p13;
	ld.global.f32 	%f49, [%rd16+4];
	setp.le.f32 	%p14, %f48, %f49;
	selp.f32 	%f50, %f49, %f48, %p14;
	ld.global.f32 	%f51, [%rd16+8];
	setp.le.f32 	%p15, %f50, %f51;
	selp.f32 	%f52, %f51, %f50, %p15;
	ld.global.f32 	%f53, [%rd16+12];
	setp.le.f32 	%p16, %f52, %f53;
	selp.f32 	%f54, %f53, %f52, %p16;
	ld.global.f32 	%f55, [%rd16+16];
	setp.le.f32 	%p17, %f54, %f55;
	selp.f32 	%f56, %f55, %f54, %p17;
	ld.global.f32 	%f57, [%rd16+20];
	setp.le.f32 	%p18, %f56, %f57;
	selp.f32 	%f58, %f57, %f56, %p18;
	ld.global.f32 	%f59, [%rd16+24];
	setp.le.f32 	%p19, %f58, %f59;
	selp.f32 	%f60, %f59, %f58, %p19;
	ld.global.f32 	%f61, [%rd16+28];
	setp.le.f32 	%p20, %f60, %f61;
	selp.f32 	%f374, %f61, %f60, %p20;
	add.s32 	%r132, %r132, 16;
	add.s32 	%r131, %r131, 16;
	setp.eq.s32 	%p21, %r132, 0;
	@%p21 bra 	$L__BB8_6;
	bra.uni 	$L__BB8_5;
$L__BB8_6:
	setp.eq.s32 	%p22, %r3, 0;
	@%p22 bra 	$L__BB8_15;
	and.b32  	%r14, %r62, 7;
	setp.lt.u32 	%p23, %r3, 8;
	@%p23 bra 	$L__BB8_9;
	add.s32 	%r73, %r126, %r2;
	mul.wide.s32 	%rd17, %r73, 4;
	add.s64 	%rd18, %rd1, %rd17;
	ld.global.f32 	%f63, [%rd18];
	setp.le.f32 	%p24, %f374, %f63;
	selp.f32 	%f64, %f63, %f374, %p24;
	ld.global.f32 	%f65, [%rd18+4];
	setp.le.f32 	%p25, %f64, %f65;
	selp.f32 	%f66, %f65, %f64, %p25;
	ld.global.f32 	%f67, [%rd18+8];
	setp.le.f32 	%p26, %f66, %f67;
	selp.f32 	%f68, %f67, %f66, %p26;
	ld.global.f32 	%f69, [%rd18+12];
	setp.le.f32 	%p27, %f68, %f69;
	selp.f32 	%f70, %f69, %f68, %p27;
	ld.global.f32 	%f71, [%rd18+16];
	setp.le.f32 	%p28, %f70, %f71;
	selp.f32 	%f72, %f71, %f70, %p28;
	ld.global.f32 	%f73, [%rd18+20];
	setp.le.f32 	%p29, %f72, %f73;
	selp.f32 	%f74, %f73, %f72, %p29;
	ld.global.f32 	%f75, [%rd18+24];
	setp.le.f32 	%p30, %f74, %f75;
	selp.f32 	%f76, %f75, %f74, %p30;
	ld.global.f32 	%f77, [%rd18+28];
	setp.le.f32 	%p31, %f76, %f77;
	selp.f32 	%f374, %f77, %f76, %p31;
	add.s32 	%r126, %r126, 8;
$L__BB8_9:
	setp.eq.s32 	%p32, %r14, 0;
	@%p32 bra 	$L__BB8_15;
	and.b32  	%r17, %r62, 3;
	setp.lt.u32 	%p33, %r14, 4;
	@%p33 bra 	$L__BB8_12;
	add.s32 	%r74, %r126, %r2;
	mul.wide.s32 	%rd19, %r74, 4;
	add.s64 	%rd20, %rd1, %rd19;
	ld.global.f32 	%f79, [%rd20];
	setp.le.f32 	%p34, %f374, %f79;
	selp.f32 	%f80, %f79, %f374, %p34;
	ld.global.f32 	%f81, [%rd20+4];
	setp.le.f32 	%p35, %f80, %f81;
	selp.f32 	%f82, %f81, %f80, %p35;
	ld.global.f32 	%f83, [%rd20+8];
	setp.le.f32 	%p36, %f82, %f83;
	selp.f32 	%f84, %f83, %f82, %p36;
	ld.global.f32 	%f85, [%rd20+12];
	setp.le.f32 	%p37, %f84, %f85;
	selp.f32 	%f374, %f85, %f84, %p37;
	add.s32 	%r126, %r126, 4;
$L__BB8_12:
	setp.eq.s32 	%p38, %r17, 0;
	@%p38 bra 	$L__BB8_15;
	add.s32 	%r130, %r126, %r2;
	neg.s32 	%r129, %r17;
$L__BB8_14:
	.pragma "nounroll";
	mul.wide.s32 	%rd21, %r130, 4;
	add.s64 	%rd22, %rd1, %rd21;
	ld.global.f32 	%f86, [%rd22];
	setp.le.f32 	%p39, %f374, %f86;
	selp.f32 	%f374, %f86, %f374, %p39;
	add.s32 	%r130, %r130, 1;
	add.s32 	%r129, %r129, 1;
	setp.ne.s32 	%p40, %r129, 0;
	@%p40 bra 	$L__BB8_14;
$L__BB8_15:
	setp.lt.s32 	%p41, %r62, 1;
	mov.f32 	%f382, 0f00000000;
	@%p41 bra 	$L__BB8_39;
	and.b32  	%r26, %r62, 7;
	setp.lt.u32 	%p42, %r62, 8;
	mov.f32 	%f382, 0f00000000;
	mov.b32 	%r133, 0;
	@%p42 bra 	$L__BB8_31;
	and.b32  	%r133, %r62, 2147483640;
	neg.s32 	%r137, %r133;
	add.s64 	%rd6, %rd1, 16;
	add.s64 	%rd7, %rd2, 16;
	mov.f32 	%f382, 0f00000000;
	mov.u32 	%r136, %r2;
	bra.uni 	$L__BB8_30;
$L__BB8_18:
	setp.lt.s32 	%p59, %r62, 1;
	@%p59 bra 	$L__BB8_51;
	and.b32  	%r6, %r62, 7;
	setp.lt.u32 	%p60, %r62, 8;
	mov.b32 	%r141, 0;
	@%p60 bra 	$L__BB8_22;
	and.b32  	%r141, %r62, 2147483640;
	neg.s32 	%r125, %r141;
	add.s64 	%rd5, %rd2, 16;
	mov.u32 	%r124, %r2;
$L__BB8_21:
	.pragma "nounroll";
	mul.wide.s32 	%rd47, %r124, 4;
	add.s64 	%rd48, %rd5, %rd47;
	mov.b32 	%r116, 0;
	st.global.u32 	[%rd48+-16], %r116;
	st.global.u32 	[%rd48+-12], %r116;
	st.global.u32 	[%rd48+-8], %r116;
	st.global.u32 	[%rd48+-4], %r116;
	st.global.u32 	[%rd48], %r116;
	st.global.u32 	[%rd48+4], %r116;
	st.global.u32 	[%rd48+8], %r116;
	st.global.u32 	[%rd48+12], %r116;
	add.s32 	%r125, %r125, 8;
	add.s32 	%r124, %r124, 8;
	setp.eq.s32 	%p61, %r125, 0;
	@%p61 bra 	$L__BB8_22;
	bra.uni 	$L__BB8_21;
$L__BB8_22:
	setp.eq.s32 	%p62, %r6, 0;
	@%p62 bra 	$L__BB8_51;
	and.b32  	%r51, %r62, 3;
	setp.lt.u32 	%p63, %r6, 4;
	@%p63 bra 	$L__BB8_25;
	add.s32 	%r117, %r141, %r2;
	mul.wide.s32 	%rd49, %r117, 4;
	add.s64 	%rd50, %rd2, %rd49;
	mov.b32 	%r118, 0;
	st.global.u32 	[%rd50], %r118;
	st.global.u32 	[%rd50+4], %r118;
	st.global.u32 	[%rd50+8], %r118;
	st.global.u32 	[%rd50+12], %r118;
	add.s32 	%r141, %r141, 4;
$L__BB8_25:
	setp.eq.s32 	%p64, %r51, 0;
	@%p64 bra 	$L__BB8_51;
	setp.eq.s32 	%p65, %r51, 1;
	@%p65 bra 	$L__BB8_28;
	add.s32 	%r119, %r141, %r2;
	mul.wide.s32 	%rd51, %r119, 4;
	add.s64 	%rd52, %rd2, %rd51;
	mov.b32 	%r120, 0;
	st.global.u32 	[%rd52], %r120;
	st.global.u32 	[%rd52+4], %r120;
	add.s32 	%r141, %r141, 2;
$L__BB8_28:
	and.b32  	%r121, %r62, 1;
	setp.eq.b32 	%p66, %r121, 1;
	not.pred 	%p67, %p66;
	@%p67 bra 	$L__BB8_51;
	add.s32 	%r122, %r141, %r2;
	mul.wide.s32 	%rd53, %r122, 4;
	add.s64 	%rd54, %rd2, %rd53;
	mov.b32 	%r123, 0;
	st.global.u32 	[%rd54], %r123;
	bra.uni 	$L__BB8_51;
$L__BB8_30:
	.pragma "nounroll";
	mul.wide.s32 	%rd23, %r136, 4;
	add.s64 	%rd24, %rd6, %rd23;
	add.s64 	%rd25, %rd7, %rd23;
	ld.global.f32 	%f91, [%rd24+-16];
	sub.f32 	%f92, %f91, %f374;
	fma.rn.f32 	%f93, %f92, 0f3BBB989D, 0f3F000000;
	cvt.sat.f32.f32 	%f94, %f93;
	mov.f32 	%f95, 0f4B400001;
	mov.f32 	%f96, 0f437C0000;
	fma.rm.f32 	%f97, %f94, %f96, %f95;
	add.f32 	%f98, %f97, 0fCB40007F;
	neg.f32 	%f99, %f98;
	fma.rn.f32 	%f100, %f92, 0f3FB8AA3B, %f99;
	fma.rn.f32 	%f101, %f92, 0f32A57060, %f100;
	mov.b32 	%r76, %f97;
	shl.b32 	%r77, %r76, 23;
	mov.b32 	%f102, %r77;
	ex2.approx.ftz.f32 	%f103, %f101;
	mul.f32 	%f104, %f103, %f102;
	add.f32 	%f105, %f382, %f104;
	st.global.f32 	[%rd25+-16], %f104;
	ld.global.f32 	%f106, [%rd24+-12];
	sub.f32 	%f107, %f106, %f374;
	fma.rn.f32 	%f108, %f107, 0f3BBB989D, 0f3F000000;
	cvt.sat.f32.f32 	%f109, %f108;
	fma.rm.f32 	%f110, %f109, %f96, %f95;
	add.f32 	%f111, %f110, 0fCB40007F;
	neg.f32 	%f112, %f111;
	fma.rn.f32 	%f113, %f107, 0f3FB8AA3B, %f112;
	fma.rn.f32 	%f114, %f107, 0f32A57060, %f113;
	mov.b32 	%r78, %f110;
	shl.b32 	%r79, %r78, 23;
	mov.b32 	%f115, %r79;
	ex2.approx.ftz.f32 	%f116, %f114;
	mul.f32 	%f117, %f116, %f115;
	add.f32 	%f118, %f105, %f117;
	st.global.f32 	[%rd25+-12], %f117;
	ld.global.f32 	%f119, [%rd24+-8];
	sub.f32 	%f120, %f119, %f374;
	fma.rn.f32 	%f121, %f120, 0f3BBB989D, 0f3F000000;
	cvt.sat.f32.f32 	%f122, %f121;
	fma.rm.f32 	%f123, %f122, %f96, %f95;
	add.f32 	%f124, %f123, 0fCB40007F;
	neg.f32 	%f125, %f124;
	fma.rn.f32 	%f126, %f120, 0f3FB8AA3B, %f125;
	fma.rn.f32 	%f127, %f120, 0f32A57060, %f126;
	mov.b32 	%r80, %f123;
	shl.b32 	%r81, %r80, 23;
	mov.b32 	%f128, %r81;
	ex2.approx.ftz.f32 	%f129, %f127;
	mul.f32 	%f130, %f129, %f128;
	add.f32 	%f131, %f118, %f130;
	st.global.f32 	[%rd25+-8], %f130;
	ld.global.f32 	%f132, [%rd24+-4];
	sub.f32 	%f133, %f132, %f374;
	fma.rn.f32 	%f134, %f133, 0f3BBB989D, 0f3F000000;
	cvt.sat.f32.f32 	%f135, %f134;
	fma.rm.f32 	%f136, %f135, %f96, %f95;
	add.f32 	%f137, %f136, 0fCB40007F;
	neg.f32 	%f138, %f137;
	fma.rn.f32 	%f139, %f133, 0f3FB8AA3B, %f138;
	fma.rn.f32 	%f140, %f133, 0f32A57060, %f139;
	mov.b32 	%r82, %f136;
	shl.b32 	%r83, %r82, 23;
	mov.b32 	%f141, %r83;
	ex2.approx.ftz.f32 	%f142, %f140;
	mul.f32 	%f143, %f142, %f141;
	add.f32 	%f144, %f131, %f143;
	st.global.f32 	[%rd25+-4], %f143;
	ld.global.f32 	%f145, [%rd24];
	sub.f32 	%f146, %f145, %f374;
	fma.rn.f32 	%f147, %f146, 0f3BBB989D, 0f3F000000;
	cvt.sat.f32.f32 	%f148, %f147;
	fma.rm.f32 	%f149, %f148, %f96, %f95;
	add.f32 	%f150, %f149, 0fCB40007F;
	neg.f32 	%f151, %f150;
	fma.rn.f32 	%f152, %f146, 0f3FB8AA3B, %f151;
	fma.rn.f32 	%f153, %f146, 0f32A57060, %f152;
	mov.b32 	%r84, %f149;
	shl.b32 	%r85, %r84, 23;
	mov.b32 	%f154, %r85;
	ex2.approx.ftz.f32 	%f155, %f153;
	mul.f32 	%f156, %f155, %f154;
	add.f32 	%f157, %f144, %f156;
	st.global.f32 	[%rd25], %f156;
	ld.global.f32 	%f158, [%rd24+4];
	sub.f32 	%f159, %f158, %f374;
	fma.rn.f32 	%f160, %f159, 0f3BBB989D, 0f3F000000;
	cvt.sat.f32.f32 	%f161, %f160;
	fma.rm.f32 	%f162, %f161, %f96, %f95;
	add.f32 	%f163, %f162, 0fCB40007F;
	neg.f32 	%f164, %f163;
	fma.rn.f32 	%f165, %f159, 0f3FB8AA3B, %f164;
	fma.rn.f32 	%f166, %f159, 0f32A57060, %f165;
	mov.b32 	%r86, %f162;
	shl.b32 	%r87, %r86, 23;
	mov.b32 	%f167, %r87;
	ex2.approx.ftz.f32 	%f168, %f166;
	mul.f32 	%f169, %f168, %f167;
	add.f32 	%f170, %f157, %f169;
	st.global.f32 	[%rd25+4], %f169;
	ld.global.f32 	%f171, [%rd24+8];
	sub.f32 	%f172, %f171, %f374;
	fma.rn.f32 	%f173, %f172, 0f3BBB989D, 0f3F000000;
	cvt.sat.f32.f32 	%f174, %f173;
	fma.rm.f32 	%f175, %f174, %f96, %f95;
	add.f32 	%f176, %f175, 0fCB40007F;
	neg.f32 	%f177, %f176;
	fma.rn.f32 	%f178, %f172, 0f3FB8AA3B, %f177;
	fma.rn.f32 	%f179, %f172, 0f32A57060, %f178;
	mov.b32 	%r88, %f175;
	shl.b32 	%r89, %r88, 23;
	mov.b32 	%f180, %r89;
	ex2.approx.ftz.f32 	%f181, %f179;
	mul.f32 	%f182, %f181, %f180;
	add.f32 	%f183, %f170, %f182;
	st.global.f32 	[%rd25+8], %f182;
	ld.global.f32 	%f184, [%rd24+12];
	sub.f32 	%f185, %f184, %f374;
	fma.rn.f32 	%f186, %f185, 0f3BBB989D, 0f3F000000;
	cvt.sat.f32.f32 	%f187, %f186;
	fma.rm.f32 	%f188, %f187, %f96, %f95;
	add.f32 	%f189, %f188, 0fCB40007F;
	neg.f32 	%f190, %f189;
	fma.rn.f32 	%f191, %f185, 0f3FB8AA3B, %f190;
	fma.rn.f32 	%f192, %f185, 0f32A57060, %f191;
	mov.b32 	%r90, %f188;
	shl.b32 	%r91, %r90, 23;
	mov.b32 	%f193, %r91;
	ex2.approx.ftz.f32 	%f194, %f192;
	mul.f32 	%f195, %f194, %f193;
	add.f32 	%f382, %f183, %f195;
	st.global.f32 	[%rd25+12], %f195;
	add.s32 	%r137, %r137, 8;
	add.s32 	%r136, %r136, 8;
	setp.eq.s32 	%p43, %r137, 0;
	@%p43 bra 	$L__BB8_31;
	bra.uni 	$L__BB8_30;
$L__BB8_31:
	setp.eq.s32 	%p44, %r26, 0;
	@%p44 bra 	$L__BB8_39;
	and.b32  	%r34, %r62, 3;
	setp.lt.u32 	%p45, %r26, 4;
	@%p45 bra 	$L__BB8_34;
	add.s32 	%r92, %r133, %r2;
	mul.wide.s32 	%rd26, %r92, 4;
	add.s64 	%rd27, %rd1, %rd26;
	ld.global.f32 	%f197, [%rd27];
	sub.f32 	%f198, %f197, %f374;
	fma.rn.f32 	%f199, %f198, 0f3BBB989D, 0f3F000000;
	cvt.sat.f32.f32 	%f200, %f199;
	mov.f32 	%f201, 0f4B400001;
	mov.f32 	%f202, 0f437C0000;
	fma.rm.f32 	%f203, %f200, %f202, %f201;
	add.f32 	%f204, %f203, 0fCB40007F;
	neg.f32 	%f205, %f204;
	fma.rn.f32 	%f206, %f198, 0f3FB8AA3B, %f205;
	fma.rn.f32 	%f207, %f198, 0f32A57060, %f206;
	mov.b32 	%r93, %f203;
	shl.b32 	%r94, %r93, 23;
	mov.b32 	%f208, %r94;
	ex2.approx.ftz.f32 	%f209, %f207;
	mul.f32 	%f210, %f209, %f208;
	add.f32 	%f211, %f382, %f210;
	add.s64 	%rd28, %rd2, %rd26;
	st.global.f32 	[%rd28], %f210;
	ld.global.f32 	%f212, [%rd27+4];
	sub.f32 	%f213, %f212, %f374;
	fma.rn.f32 	%f214, %f213, 0f3BBB989D, 0f3F000000;
	cvt.sat.f32.f32 	%f215, %f214;
	fma.rm.f32 	%f216, %f215, %f202, %f201;
	add.f32 	%f217, %f216, 0fCB40007F;
	neg.f32 	%f218, %f217;
	fma.rn.f32 	%f219, %f213, 0f3FB8AA3B, %f218;
	fma.rn.f32 	%f220, %f213, 0f32A57060, %f219;
	mov.b32 	%r95, %f216;
	shl.b32 	%r96, %r95, 23;
	mov.b32 	%f221, %r96;
	ex2.approx.ftz.f32 	%f222, %f220;
	mul.f32 	%f223, %f222, %f221;
	add.f32 	%f224, %f211, %f223;
	st.global.f32 	[%rd28+4], %f223;
	ld.global.f32 	%f225, [%rd27+8];
	sub.f32 	%f226, %f225, %f374;
	fma.rn.f32 	%f227, %f226, 0f3BBB989D, 0f3F000000;
	cvt.sat.f32.f32 	%f228, %f227;
	fma.rm.f32 	%f229, %f228, %f202, %f201;
	add.f32 	%f230, %f229, 0fCB40007F;
	neg.f32 	%f231, %f230;
	fma.rn.f32 	%f232, %f226, 0f3FB8AA3B, %f231;
	fma.rn.f32 	%f233, %f226, 0f32A57060, %f232;
	mov.b32 	%r97, %f229;
	shl.b32 	%r98, %r97, 23;
	mov.b32 	%f234, %r98;
	ex2.approx.ftz.f32 	%f235, %f233;
	mul.f32 	%f236, %f235, %f234;
	add.f32 	%f237, %f224, %f236;
	st.global.f32 	[%rd28+8], %f236;
	ld.global.f32 	%f238, [%rd27+12];
	sub.f32 	%f239, %f238, %f374;
	fma.rn.f32 	%f240, %f239, 0f3BBB989D, 0f3F000000;
	cvt.sat.f32.f32 	%f241, %f240;
	fma.rm.f32 	%f242, %f241, %f202, %f201;
	add.f32 	%f243, %f242, 0fCB40007F;
	neg.f32 	%f244, %f243;
	fma.rn.f32 	%f245, %f239, 0f3FB8AA3B, %f244;
	fma.rn.f32 	%f246, %f239, 0f32A57060, %f245;
	mov.b32 	%r99, %f242;
	shl.b32 	%r100, %r99, 23;
	mov.b32 	%f247, %r100;
	ex2.approx.ftz.f32 	%f248, %f246;
	mul.f32 	%f249, %f248, %f247;
	add.f32 	%f382, %f237, %f249;
	st.global.f32 	[%rd28+12], %f249;
	add.s32 	%r133, %r133, 4;
$L__BB8_34:
	setp.eq.s32 	%p46, %r34, 0;
	@%p46 bra 	$L__BB8_39;
	setp.eq.s32 	%p47, %r34, 1;
	@%p47 bra 	$L__BB8_37;
	add.s32 	%r101, %r133, %r2;
	mul.wide.s32 	%rd29, %r101, 4;
	add.s64 	%rd30, %rd1, %rd29;
	ld.global.f32 	%f251, [%rd30];
	sub.f32 	%f252, %f251, %f374;
	fma.rn.f32 	%f253, %f252, 0f3BBB989D, 0f3F000000;
	cvt.sat.f32.f32 	%f254, %f253;
	mov.f32 	%f255, 0f4B400001;
	mov.f32 	%f256, 0f437C0000;
	fma.rm.f32 	%f257, %f254, %f256, %f255;
	add.f32 	%f258, %f257, 0fCB40007F;
	neg.f32 	%f259, %f258;
	fma.rn.f32 	%f260, %f252, 0f3FB8AA3B, %f259;
	fma.rn.f32 	%f261, %f252, 0f32A57060, %f260;
	mov.b32 	%r102, %f257;
	shl.b32 	%r103, %r102, 23;
	mov.b32 	%f262, %r103;
	ex2.approx.ftz.f32 	%f263, %f261;
	mul.f32 	%f264, %f263, %f262;
	add.f32 	%f265, %f382, %f264;
	add.s64 	%rd31, %rd2, %rd29;
	st.global.f32 	[%rd31], %f264;
	ld.global.f32 	%f266, [%rd30+4];
	sub.f32 	%f267, %f266, %f374;
	fma.rn.f32 	%f268, %f267, 0f3BBB989D, 0f3F000000;
	cvt.sat.f32.f32 	%f269, %f268;
	fma.rm.f32 	%f270, %f269, %f256, %f255;
	add.f32 	%f271, %f270, 0fCB40007F;
	neg.f32 	%f272, %f271;
	fma.rn.f32 	%f273, %f267, 0f3FB8AA3B, %f272;
	fma.rn.f32 	%f274, %f267, 0f32A57060, %f273;
	mov.b32 	%r104, %f270;
	shl.b32 	%r105, %r104, 23;
	mov.b32 	%f275, %r105;
	ex2.approx.ftz.f32 	%f276, %f274;
	mul.f32 	%f277, %f276, %f275;
	add.f32 	%f382, %f265, %f277;
	st.global.f32 	[%rd31+4], %f277;
	add.s32 	%r133, %r133, 2;
$L__BB8_37:
	and.b32  	%r106, %r62, 1;
	setp.eq.b32 	%p48, %r106, 1;
	not.pred 	%p49, %p48;
	@%p49 bra 	$L__BB8_39;
	add.s32 	%r107, %r133, %r2;
	mul.wide.s32 	%rd32, %r107, 4;
	add.s64 	%rd33, %rd1, %rd32;
	ld.global.f32 	%f278, [%rd33];
	sub.f32 	%f279, %f278, %f374;
	fma.rn.f32 	%f280, %f279, 0f3BBB989D, 0f3F000000;
	cvt.sat.f32.f32 	%f281, %f280;
	mov.f32 	%f282, 0f4B400001;
	mov.f32 	%f283, 0f437C0000;
	fma.rm.f32 	%f284, %f281, %f283, %f282;
	add.f32 	%f285, %f284, 0fCB40007F;
	neg.f32 	%f286, %f285;
	fma.rn.f32 	%f287, %f279, 0f3FB8AA3B, %f286;
	fma.rn.f32 	%f288, %f279, 0f32A57060, %f287;
	mov.b32 	%r108, %f284;
	shl.b32 	%r109, %r108, 23;
	mov.b32 	%f289, %r109;
	ex2.approx.ftz.f32 	%f290, %f288;
	mul.f32 	%f291, %f290, %f289;
	add.f32 	%f382, %f382, %f291;
	add.s64 	%rd34, %rd2, %rd32;
	st.global.f32 	[%rd34], %f291;
$L__BB8_39:
	setp.lt.s32 	%p50, %r62, 1;
	@%p50 bra 	$L__BB8_51;
	and.b32  	%r39, %r62, 7;
	setp.lt.u32 	%p51, %r62, 8;
	mov.b32 	%r143, 0;
	@%p51 bra 	$L__BB8_43;
	and.b32  	%r143, %r62, 2147483640;
	neg.s32 	%r139, %r143;
	add.s64 	%rd8, %rd2, 16;
	add.s64 	%rd9, %rd3, 16;
	mov.u32 	%r138, %r2;
$L__BB8_42:
	.pragma "nounroll";
	mul.wide.s32 	%rd35, %r138, 4;
	add.s64 	%rd36, %rd8, %rd35;
	add.s64 	%rd37, %rd9, %rd35;
	ld.global.f32 	%f292, [%rd36+-16];
	div.rn.f32 	%f293, %f292, %f382;
	max.f32 	%f294, %f293, 0f2B8CBCCC;
	ld.global.f32 	%f295, [%rd37+-16];
	sub.f32 	%f296, %f294, %f295;
	st.global.f32 	[%rd36+-16], %f296;
	ld.global.f32 	%f297, [%rd36+-12];
	div.rn.f32 	%f298, %f297, %f382;
	max.f32 	%f299, %f298, 0f2B8CBCCC;
	ld.global.f32 	%f300, [%rd37+-12];
	sub.f32 	%f301, %f299, %f300;
	st.global.f32 	[%rd36+-12], %f301;
	ld.global.f32 	%f302, [%rd36+-8];
	div.rn.f32 	%f303, %f302, %f382;
	max.f32 	%f304, %f303, 0f2B8CBCCC;
	ld.global.f32 	%f305, [%rd37+-8];
	sub.f32 	%f306, %f304, %f305;
	st.global.f32 	[%rd36+-8], %f306;
	ld.global.f32 	%f307, [%rd36+-4];
	div.rn.f32 	%f308, %f307, %f382;
	max.f32 	%f309, %f308, 0f2B8CBCCC;
	ld.global.f32 	%f310, [%rd37+-4];
	sub.f32 	%f311, %f309, %f310;
	st.global.f32 	[%rd36+-4], %f311;
	ld.global.f32 	%f312, [%rd36];
	div.rn.f32 	%f313, %f312, %f382;
	max.f32 	%f314, %f313, 0f2B8CBCCC;
	ld.global.f32 	%f315, [%rd37];
	sub.f32 	%f316, %f314, %f315;
	st.global.f32 	[%rd36], %f316;
	ld.global.f32 	%f317, [%rd36+4];
	div.rn.f32 	%f318, %f317, %f382;
	max.f32 	%f319, %f318, 0f2B8CBCCC;
	ld.global.f32 	%f320, [%rd37+4];
	sub.f32 	%f321, %f319, %f320;
	st.global.f32 	[%rd36+4], %f321;
	ld.global.f32 	%f322, [%rd36+8];
	div.rn.f32 	%f323, %f322, %f382;
	max.f32 	%f324, %f323, 0f2B8CBCCC;
	ld.global.f32 	%f325, [%rd37+8];
	sub.f32 	%f326, %f324, %f325;
	st.global.f32 	[%rd36+8], %f326;
	ld.global.f32 	%f327, [%rd36+12];
	div.rn.f32 	%f328, %f327, %f382;
	max.f32 	%f329, %f328, 0f2B8CBCCC;
	ld.global.f32 	%f330, [%rd37+12];
	sub.f32 	%f331, %f329, %f330;
	st.global.f32 	[%rd36+12], %f331;
	add.s32 	%r139, %r139, 8;
	add.s32 	%r138, %r138, 8;
	setp.eq.s32 	%p52, %r139, 0;
	@%p52 bra 	$L__BB8_43;
	bra.uni 	$L__BB8_42;
$L__BB8_43:
	setp.eq.s32 	%p53, %r39, 0;
	@%p53 bra 	$L__BB8_51;
	and.b32  	%r57, %r62, 3;
	setp.lt.u32 	%p54, %r39, 4;
	@%p54 bra 	$L__BB8_46;
	add.s32 	%r111, %r143, %r2;
	mul.wide.s32 	%rd38, %r111, 4;
	add.s64 	%rd39, %rd2, %rd38;
	ld.global.f32 	%f332, [%rd39];
	div.rn.f32 	%f333, %f332, %f382;
	max.f32 	%f334, %f333, 0f2B8CBCCC;
	add.s64 	%rd40, %rd3, %rd38;
	ld.global.f32 	%f335, [%rd40];
	sub.f32 	%f336, %f334, %f335;
	st.global.f32 	[%rd39], %f336;
	ld.global.f32 	%f337, [%rd39+4];
	div.rn.f32 	%f338, %f337, %f382;
	max.f32 	%f339, %f338, 0f2B8CBCCC;
	ld.global.f32 	%f340, [%rd40+4];
	sub.f32 	%f341, %f339, %f340;
	st.global.f32 	[%rd39+4], %f341;
	ld.global.f32 	%f342, [%rd39+8];
	div.rn.f32 	%f343, %f342, %f382;
	max.f32 	%f344, %f343, 0f2B8CBCCC;
	ld.global.f32 	%f345, [%rd40+8];
	sub.f32 	%f346, %f344, %f345;
	st.global.f32 	[%rd39+8], %f346;
	ld.global.f32 	%f347, [%rd39+12];
	div.rn.f32 	%f348, %f347, %f382;
	max.f32 	%f349, %f348, 0f2B8CBCCC;
	ld.global.f32 	%f350, [%rd40+12];
	sub.f32 	%f351, %f349, %f350;
	st.global.f32 	[%rd39+12], %f351;
	add.s32 	%r143, %r143, 4;
$L__BB8_46:
	setp.eq.s32 	%p55, %r57, 0;
	@%p55 bra 	$L__BB8_51;
	setp.eq.s32 	%p56, %r57, 1;
	@%p56 bra 	$L__BB8_49;
	add.s32 	%r112, %r143, %r2;
	mul.wide.s32 	%rd41, %r112, 4;
	add.s64 	%rd42, %rd2, %rd41;
	ld.global.f32 	%f352, [%rd42];
	div.rn.f32 	%f353, %f352, %f382;
	max.f32 	%f354, %f353, 0f2B8CBCCC;
	add.s64 	%rd43, %rd3, %rd41;
	ld.global.f32 	%f355, [%rd43];
	sub.f32 	%f356, %f354, %f355;
	st.global.f32 	[%rd42], %f356;
	ld.global.f32 	%f357, [%rd42+4];
	div.rn.f32 	%f358, %f357, %f382;
	max.f32 	%f359, %f358, 0f2B8CBCCC;
	ld.global.f32 	%f360, [%rd43+4];
	sub.f32 	%f361, %f359, %f360;
	st.global.f32 	[%rd42+4], %f361;
	add.s32 	%r143, %r143, 2;
$L__BB8_49:
	and.b32  	%r113, %r62, 1;
	setp.eq.b32 	%p57, %r113, 1;
	not.pred 	%p58, %p57;
	@%p58 bra 	$L__BB8_51;
	add.s32 	%r114, %r143, %r2;
	mul.wide.s32 	%rd44, %r114, 4;
	add.s64 	%rd45, %rd2, %rd44;
	ld.global.f32 	%f362, [%rd45];
	div.rn.f32 	%f363, %f362, %f382;
	max.f32 	%f364, %f363, 0f2B8CBCCC;
	add.s64 	%rd46, %rd3, %rd44;
	ld.global.f32 	%f365, [%rd46];
	sub.f32 	%f366, %f364, %f365;
	st.global.f32 	[%rd45], %f366;
$L__BB8_51:
	ret;

}
	// .globl	loss_back_igonre2_idx
.visible .entry loss_back_igonre2_idx(
	.param .u64 .ptr .align 1 loss_back_igonre2_idx_param_0,
	.param .u64 .ptr .align 1 loss_back_igonre2_idx_param_1,
	.param .u64 .ptr .align 1 loss_back_igonre2_idx_param_2,
	.param .u32 loss_back_igonre2_idx_param_3,
	.param .u32 loss_back_igonre2_idx_param_4,
	.param .u32 loss_back_igonre2_idx_param_5
)
{
	.reg .pred 	%p<83>;
	.reg .b32 	%r<162>;
	.reg .b32 	%f<385>;
	.reg .b64 	%rd<52>;

	ld.param.u64 	%rd9, [loss_back_igonre2_idx_param_0];
	ld.param.u64 	%rd8, [loss_back_igonre2_idx_param_1];
	ld.param.u64 	%rd10, [loss_back_igonre2_idx_param_2];
	ld.param.u32 	%r67, [loss_back_igonre2_idx_param_3];
	ld.param.u32 	%r65, [loss_back_igonre2_idx_param_4];
	ld.param.u32 	%r66, [loss_back_igonre2_idx_param_5];
	cvta.to.global.u64 	%rd1, %rd9;
	cvta.to.global.u64 	%rd2, %rd10;
	mov.u32 	%r68, %ctaid.x;
	mov.u32 	%r69, %ctaid.y;
	mov.u32 	%r70, %nctaid.x;
	mad.lo.s32 	%r71, %r69, %r70, %r68;
	mov.u32 	%r72, %ntid.x;
	mov.u32 	%r73, %tid.x;
	mad.lo.s32 	%r1, %r71, %r72, %r73;
	setp.ge.s32 	%p1, %r1, %r67;
	@%p1 bra 	$L__BB9_51;
	cvta.to.global.u64 	%rd11, %rd8;
	mul.wide.s32 	%rd12, %r1, 4;
	add.s64 	%rd13, %rd11, %rd12;
	ld.global.f32 	%f26, [%rd13];
	cvt.rzi.s32.f32 	%r2, %f26;
	mul.lo.s32 	%r3, %r65, %r1;
	add.s32 	%r74, %r3, %r66;
	mul.wide.s32 	%rd14, %r74, 4;
	add.s64 	%rd15, %rd11, %rd14;
	ld.global.f32 	%f27, [%rd15];
	setp.eq.f32 	%p2, %f27, 0f3F800000;
	@%p2 bra 	$L__BB9_18;
	setp.lt.s32 	%p3, %r65, 1;
	mov.f32 	%f375, 0fFF7FFFFF;
	@%p3 bra 	$L__BB9_15;
	and.b32  	%r4, %r65, 15;
	setp.lt.u32 	%p4, %r65, 16;
	mov.f32 	%f375, 0fFF7FFFFF;
	mov.b32 	%r141, 0;
	@%p4 bra 	$L__BB9_6;
	and.b32  	%r141, %r65, 2147483632;
	neg.s32 	%r147, %r141;
	add.s64 	%rd3, %rd1, 32;
	mov.f32 	%f375, 0fFF7FFFFF;
	mov.u32 	%r146, %r3;
$L__BB9_5:
	.pragma "nounroll";
	mul.wide.s32 	%rd16, %r146, 4;
	add.s64 	%rd17, %rd3, %rd16;
	ld.global.f32 	%f32, [%rd17+-32];
	setp.le.f32 	%p5, %f375, %f32;
	selp.f32 	%f33, %f32, %f375, %p5;
	ld.global.f32 	%f34, [%rd17+-28];
	setp.le.f32 	%p6, %f33, %f34;
	selp.f32 	%f35, %f34, %f33, %p6;
	ld.global.f32 	%f36, [%rd17+-24];
	setp.le.f32 	%p7, %f35, %f36;
	selp.f32 	%f37, %f36, %f35, %p7;
	ld.global.f32 	%f38, [%rd17+-20];
	setp.le.f32 	%p8, %f37, %f38;
	selp.f32 	%f39, %f38, %f37, %p8;
	ld.global.f32 	%f40, [%rd17+-16];
	setp.le.f32 	%p9, %f39, %f40;
	selp.f32 	%f41, %f40, %f39, %p9;
	ld.global.f32 	%f42, [%rd17+-12];
	setp.le.f32 	%p10, %f41, %f42;
	selp.f32 	%f43, %f42, %f41, %p10;
	ld.global.f32 	%f44, [%rd17+-8];
	setp.le.f32 	%p11, %f43, %f44;
	selp.f32 	%f45, %f44, %f43, %p11;
	ld.global.f32 	%f46, [%rd17+-4];
	setp.le.f32 	%p12, %f45, %f46;
	selp.f32 	%f47, %f46, %f45, %p12;
	ld.global.f32 	%f48, [%rd17];
	setp.le.f32 	%p13, %f47, %f48;
	selp.f32 	%f49, %f48, %f47, %p13;
	ld.global.f32 	%f50, [%rd17+4];
	setp.le.f32 	%p14, %f49, %f50;
	selp.f32 	%f51, %f50, %f49, %p14;
	ld.global.f32 	%f52, [%rd17+8];
	setp.le.f32 	%p15, %f51, %f52;
	selp.f32 	%f53, %f52, %f51, %p15;
	ld.global.f32 	%f54, [%rd17+12];
	setp.le.f32 	%p16, %f53, %f54;
	selp.f32 	%f55, %f54, %f53, %p16;
	ld.global.f32 	%f56, [%rd17+16];
	setp.le.f32 	%p17, %f55, %f56;
	selp.f32 	%f57, %f56, %f55, %p17;
	ld.global.f32 	%f58, [%rd17+20];
	setp.le.f32 	%p18, %f57, %f58;
	selp.f32 	%f59, %f58, %f57, %p18;
	ld.global.f32 	%f60, [%rd17+24];
	setp.le.f32 	%p19, %f59, %f60;
	selp.f32 	%f61, %f60, %f59, %p19;
	ld.global.f32 	%f62, [%rd17+28];
	setp.le.f32 	%p20, %f61, %f62;
	selp.f32 	%f375, %f62, %f61, %p20;
	add.s32 	%r147, %r147, 16;
	add.s32 	%r146, %r146, 16;
	setp.eq.s32 	%p21, %r147, 0;
	@%p21 bra 	$L__BB9_6;
	bra.uni 	$L__BB9_5;
$L__BB9_6:
	setp.eq.s32 	%p22, %r4, 0;
	@%p22 bra 	$L__BB9_15;
	and.b32  	%r15, %r65, 7;
	setp.lt.u32 	%p23, %r4, 8;
	@%p23 bra 	$L__BB9_9;
	add.s32 	%r76, %r141, %r3;
	mul.wide.s32 	%rd18, %r76, 4;
	add.s64 	%rd19, %rd1, %rd18;
	ld.global.f32 	%f64, [%rd19];
	setp.le.f32 	%p24, %f375, %f64;
	selp.f32 	%f65, %f64, %f375, %p24;
	ld.global.f32 	%f66, [%rd19+4];
	setp.le.f32 	%p25, %f65, %f66;
	selp.f32 	%f67, %f66, %f65, %p25;
	ld.global.f32 	%f68, [%rd19+8];
	setp.le.f32 	%p26, %f67, %f68;
	selp.f32 	%f69, %f68, %f67, %p26;
	ld.global.f32 	%f70, [%rd19+12];
	setp.le.f32 	%p27, %f69, %f70;
	selp.f32 	%f71, %f70, %f69, %p27;
	ld.global.f32 	%f72, [%rd19+16];
	setp.le.f32 	%p28, %f71, %f72;
	selp.f32 	%f73, %f72, %f71, %p28;
	ld.global.f32 	%f74, [%rd19+20];
	setp.le.f32 	%p29, %f73, %f74;
	selp.f32 	%f75, %f74, %f73, %p29;
	ld.global.f32 	%f76, [%rd19+24];
	setp.le.f32 	%p30, %f75, %f76;
	selp.f32 	%f77, %f76, %f75, %p30;
	ld.global.f32 	%f78, [%rd19+28];
	setp.le.f32 	%p31, %f77, %f78;
	selp.f32 	%f375, %f78, %f77, %p31;
	add.s32 	%r141, %r141, 8;
$L__BB9_9:
	setp.eq.s32 	%p32, %r15, 0;
	@%p32 bra 	$L__BB9_15;
	and.b32  	%r18, %r65, 3;
	setp.lt.u32 	%p33, %r15, 4;
	@%p33 bra 	$L__BB9_12;
	add.s32 	%r77, %r141, %r3;
	mul.wide.s32 	%rd20, %r77, 4;
	add.s64 	%rd21, %rd1, %rd20;
	ld.global.f32 	%f80, [%rd21];
	setp.le.f32 	%p34, %f375, %f80;
	selp.f32 	%f81, %f80, %f375, %p34;
	ld.global.f32 	%f82, [%rd21+4];
	setp.le.f32 	%p35, %f81, %f82;
	selp.f32 	%f83, %f82, %f81, %p35;
	ld.global.f32 	%f84, [%rd21+8];
	setp.le.f32 	%p36, %f83, %f84;
	selp.f32 	%f85, %f84, %f83, %p36;
	ld.global.f32 	%f86, [%rd21+12];
	setp.le.f32 	%p37, %f85, %f86;
	selp.f32 	%f375, %f86, %f85, %p37;
	add.s32 	%r141, %r141, 4;
$L__BB9_12:
	setp.eq.s32 	%p38, %r18, 0;
	@%p38 bra 	$L__BB9_15;
	add.s32 	%r145, %r141, %r3;
	neg.s32 	%r144, %r18;
$L__BB9_14:
	.pragma "nounroll";
	mul.wide.s32 	%rd22, %r145, 4;
	add.s64 	%rd23, %rd1, %rd22;
	ld.global.f32 	%f87, [%rd23];
	setp.le.f32 	%p39, %f375, %f87;
	selp.f32 	%f375, %f87, %f375, %p39;
	add.s32 	%r145, %r145, 1;
	add.s32 	%r144, %r144, 1;
	setp.ne.s32 	%p40, %r144, 0;
	@%p40 bra 	$L__BB9_14;
$L__BB9_15:
	setp.lt.s32 	%p41, %r65, 1;
	mov.f32 	%f383, 0f00000000;
	@%p41 bra 	$L__BB9_39;
	and.b32  	%r27, %r65, 7;
	setp.lt.u32 	%p42, %r65, 8;
	mov.f32 	%f383, 0f00000000;
	mov.b32 	%r148, 0;
	@%p42 bra 	$L__BB9_31;
	and.b32  	%r148, %r65, 2147483640;
	neg.s32 	%r152, %r148;
	add.s64 	%rd5, %rd1, 16;
	add.s64 	%rd6, %rd2, 16;
	mov.f32 	%f383, 0f00000000;
	mov.u32 	%r151, %r3;
	bra.uni 	$L__BB9_30;
$L__BB9_18:
	setp.lt.s32 	%p74, %r65, 1;
	@%p74 bra 	$L__BB9_51;
	and.b32  	%r7, %r65, 7;
	setp.lt.u32 	%p75, %r65, 8;
	mov.b32 	%r157, 0;
	@%p75 bra 	$L__BB9_22;
	and.b32  	%r157, %r65, 2147483640;
	neg.s32 	%r140, %r157;
	add.s64 	%rd4, %rd2, 16;
	mov.u32 	%r139, %r3;
$L__BB9_21:
	.pragma "nounroll";
	mul.wide.s32 	%rd44, %r139, 4;
	add.s64 	%rd45, %rd4, %rd44;
	mov.b32 	%r131, 0;
	st.global.u32 	[%rd45+-16], %r131;
	st.global.u32 	[%rd45+-12], %r131;
	st.global.u32 	[%rd45+-8], %r131;
	st.global.u32 	[%rd45+-4], %r131;
	st.global.u32 	[%rd45], %r131;
	st.global.u32 	[%rd45+4], %r131;
	st.global.u32 	[%rd45+8], %r131;
	st.global.u32 	[%rd45+12], %r131;
	add.s32 	%r140, %r140, 8;
	add.s32 	%r139, %r139, 8;
	setp.eq.s32 	%p76, %r140, 0;
	@%p76 bra 	$L__BB9_22;
	bra.uni 	$L__BB9_21;
$L__BB9_22:
	setp.eq.s32 	%p77, %r7, 0;
	@%p77 bra 	$L__BB9_51;
	and.b32  	%r54, %r65, 3;
	setp.lt.u32 	%p78, %r7, 4;
	@%p78 bra 	$L__BB9_25;
	add.s32 	%r132, %r157, %r3;
	mul.wide.s32 	%rd46, %r132, 4;
	add.s64 	%rd47, %rd2, %rd46;
	mov.b32 	%r133, 0;
	st.global.u32 	[%rd47], %r133;
	st.global.u32 	[%rd47+4], %r133;
	st.global.u32 	[%rd47+8], %r133;
	st.global.u32 	[%rd47+12], %r133;
	add.s32 	%r157, %r157, 4;
$L__BB9_25:
	setp.eq.s32 	%p79, %r54, 0;
	@%p79 bra 	$L__BB9_51;
	setp.eq.s32 	%p80, %r54, 1;
	@%p80 bra 	$L__BB9_28;
	add.s32 	%r134, %r157, %r3;
	mul.wide.s32 	%rd48, %r134, 4;
	add.s64 	%rd49, %rd2, %rd48;
	mov.b32 	%r135, 0;
	st.global.u32 	[%rd49], %r135;
	st.global.u32 	[%rd49+4], %r135;
	add.s32 	%r157, %r157, 2;
$L__BB9_28:
	and.b32  	%r136, %r65, 1;
	setp.eq.b32 	%p81, %r136, 1;
	not.pred 	%p82, %p81;
	@%p82 bra 	$L__BB9_51;
	add.s32 	%r137, %r157, %r3;
	mul.wide.s32 	%rd50, %r137, 4;
	add.s64 	%rd51, %rd2, %rd50;
	mov.b32 	%r138, 0;
	st.global.u32 	[%rd51], %r138;
	bra.uni 	$L__BB9_51;
$L__BB9_30:
	.pragma "nounroll";
	mul.wide.s32 	%rd24, %r151, 4;
	add.s64 	%rd25, %rd5, %rd24;
	add.s64 	%rd26, %rd6, %rd24;
	ld.global.f32 	%f92, [%rd25+-16];
	sub.f32 	%f93, %f92, %f375;
	fma.rn.f32 	%f94, %f93, 0f3BBB989D, 0f3F000000;
	cvt.sat.f32.f32 	%f95, %f94;
	mov.f32 	%f96, 0f4B400001;
	mov.f32 	%f97, 0f437C0000;
	fma.rm.f32 	%f98, %f95, %f97, %f96;
	add.f32 	%f99, %f98, 0fCB40007F;
	neg.f32 	%f100, %f99;
	fma.rn.f32 	%f101, %f93, 0f3FB8AA3B, %f100;
	fma.rn.f32 	%f102, %f93, 0f32A57060, %f101;
	mov.b32 	%r79, %f98;
	shl.b32 	%r80, %r79, 23;
	mov.b32 	%f103, %r80;
	ex2.approx.ftz.f32 	%f104, %f102;
	mul.f32 	%f105, %f104, %f103;
	add.f32 	%f106, %f383, %f105;
	st.global.f32 	[%rd26+-16], %f105;
	ld.global.f32 	%f107, [%rd25+-12];
	sub.f32 	%f108, %f107, %f375;
	fma.rn.f32 	%f109, %f108, 0f3BBB989D, 0f3F000000;
	cvt.sat.f32.f32 	%f110, %f109;
	fma.rm.f32 	%f111, %f110, %f97, %f96;
	add.f32 	%f112, %f111, 0fCB40007F;
	neg.f32 	%f113, %f112;
	fma.rn.f32 	%f114, %f108, 0f3FB8AA3B, %f113;
	fma.rn.f32 	%f115, %f108, 0f32A57060, %f114;
	mov.b32 	%r81, %f111;
	shl.b32 	%r82, %r81, 23;
	mov.b32 	%f116, %r82;
	ex2.approx.ftz.f32 	%f117, %f115;
	mul.f32 	%f118, %f117, %f116;
	add.f32 	%f119, %f106, %f118;
	st.global.f32 	[%rd26+-12], %f118;
	ld.global.f32 	%f120, [%rd25+-8];
	sub.f32 	%f121, %f120, %f375;
	fma.rn.f32 	%f122, %f121, 0f3BBB989D, 0f3F000000;
	cvt.sat.f32.f32 	%f123, %f122;
	fma.rm.f32 	%f124, %f123, %f97, %f96;
	add.f32 	%f125, %f124, 0fCB40007F;
	neg.f32 	%f126, %f125;
	fma.rn.f32 	%f127, %f121, 0f3FB8AA3B, %f126;
	fma.rn.f32 	%f128, %f121, 0f32A57060, %f127;
	mov.b32 	%r83, %f124;
	shl.b32 	%r84, %r83, 23;
	mov.b32 	%f129, %r84;
	ex2.approx.ftz.f32 	%f130, %f128;
	mul.f32 	%f131, %f130, %f129;
	add.f32 	%f132, %f119, %f131;
	st.global.f32 	[%rd26+-8], %f131;
	ld.global.f32 	%f133, [%rd25+-4];
	sub.f32 	%f134, %f133, %f375;
	fma.rn.f32 	%f135, %f134, 0f3BBB989D, 0f3F000000;
	cvt.sat.f32.f32 	%f136, %f135;
	fma.rm.f32 	%f137, %f136, %f97, %f96;
	add.f32 	%f138, %f137, 0fCB40007F;
	neg.f32 	%f139, %f138;
	fma.rn.f32 	%f140, %f134, 0f3FB8AA3B, %f139;
	fma.rn.f32 	%f141, %f134, 0f32A57060, %f140;
	mov.b32 	%r85, %f137;
	shl.b32 	%r86, %r85, 23;
	mov.b32 	%f142, %r86;
	ex2.approx.ftz.f32 	%f143, %f141;
	mul.f32 	%f144, %f143, %f142;
	add.f32 	%f145, %f132, %f144;
	st.global.f32 	[%rd26+-4], %f144;
	ld.global.f32 	%f146, [%rd25];
	sub.f32 	%f147, %f146, %f375;
	fma.rn.f32 	%f148, %f147, 0f3BBB989D, 0f3F000000;
	cvt.sat.f32.f32 	%f149, %f148;
	fma.rm.f32 	%f150, %f149, %f97, %f96;
	add.f32 	%f151, %f150, 0fCB40007F;
	neg.f32 	%f152, %f151;
	fma.rn.f32 	%f153, %f147, 0f3FB8AA3B, %f152;
	fma.rn.f32 	%f154, %f147, 0f32A57060, %f153;
	mov.b32 	%r87, %f150;
	shl.b32 	%r88, %r87, 23;
	mov.b32 	%f155, %r88;
	ex2.approx.ftz.f32 	%f156, %f154;
	mul.f32 	%f157, %f156, %f155;
	add.f32 	%f158, %f145, %f157;
	st.global.f32 	[%rd26], %f157;
	ld.global.f32 	%f159, [%rd25+4];
	sub.f32 	%f160, %f159, %f375;
	fma.rn.f32 	%f161, %f160, 0f3BBB989D, 0f3F000000;
	cvt.sat.f32.f32 	%f162, %f161;
	fma.rm.f32 	%f163, %f162, %f97, %f96;
	add.f32 	%f164, %f163, 0fCB40007F;
	neg.f32 	%f165, %f164;
	fma.rn.f32 	%f166, %f160, 0f3FB8AA3B, %f165;
	fma.rn.f32 	%f167, %f160, 0f32A57060, %f166;
	mov.b32 	%r89, %f163;
	shl.b32 	%r90, %r89, 23;
	mov.b32 	%f168, %r90;
	ex2.approx.ftz.f32 	%f169, %f167;
	mul.f32 	%f170, %f169, %f168;
	add.f32 	%f171, %f158, %f170;
	st.global.f32 	[%rd26+4], %f170;
	ld.global.f32 	%f172, [%rd25+8];
	sub.f32 	%f173, %f172, %f375;
	fma.rn.f32 	%f174, %f173, 0f3BBB989D, 0f3F000000;
	cvt.sat.f32.f32 	%f175, %f174;
	fma.rm.f32 	%f176, %f175, %f97, %f96;
	add.f32 	%f177, %f176, 0fCB40007F;
	neg.f32 	%f178, %f177;
	fma.rn.f32 	%f179, %f173, 0f3FB8AA3B, %f178;
	fma.rn.f32 	%f180, %f173, 0f32A57060, %f179;
	mov.b32 	%r91, %f176;
	shl.b32 	%r92, %r91, 23;
	mov.b32 	%f181, %r92;
	ex2.approx.ftz.f32 	%f182, %f180;
	mul.f32 	%f183, %f182, %f181;
	add.f32 	%f184, %f171, %f183;
	st.global.f32 	[%rd26+8], %f183;
	ld.global.f32 	%f185, [%rd25+12];
	sub.f32 	%f186, %f185, %f375;
	fma.rn.f32 	%f187, %f186, 0f3BBB989D, 0f3F000000;
	cvt.sat.f32.f32 	%f188, %f187;
	fma.rm.f32 	%f189, %f188, %f97, %f96;
	add.f32 	%f190, %f189, 0fCB40007F;
	neg.f32 	%f191, %f190;
	fma.rn.f32 	%f192, %f186, 0f3FB8AA3B, %f191;
	fma.rn.f32 	%f193, %f186, 0f32A57060, %f192;
	mov.b32 	%r93, %f189;
	shl.b32 	%r94, %r93, 23;
	mov.b32 	%f194, %r94;
	ex2.approx.ftz.f32 	%f195, %f193;
	mul.f32 	%f196, %f195, %f194;
	add.f32 	%f383, %f184, %f196;
	st.global.f32 	[%rd26+12], %f196;
	add.s32 	%r152, %r152, 8;
	add.s32 	%r151, %r151, 8;
	setp.eq.s32 	%p43, %r152, 0;
	@%p43 bra 	$L__BB9_31;
	bra.uni 	$L__BB9_30;
$L__BB9_31:
	setp.eq.s32 	%p44, %r27, 0;
	@%p44 bra 	$L__BB9_39;
	and.b32  	%r35, %r65, 3;
	setp.lt.u32 	%p45, %r27, 4;
	@%p45 bra 	$L__BB9_34;
	add.s32 	%r95, %r148, %r3;
	mul.wide.s32 	%rd27, %r95, 4;
	add.s64 	%rd28, %rd1, %rd27;
	ld.global.f32 	%f198, [%rd28];
	sub.f32 	%f199, %f198, %f375;
	fma.rn.f32 	%f200, %f199, 0f3BBB989D, 0f3F000000;
	cvt.sat.f32.f32 	%f201, %f200;
	mov.f32 	%f202, 0f4B400001;
	mov.f32 	%f203, 0f437C0000;
	fma.rm.f32 	%f204, %f201, %f203, %f202;
	add.f32 	%f205, %f204, 0fCB40007F;
	neg.f32 	%f206, %f205;
	fma.rn.f32 	%f207, %f199, 0f3FB8AA3B, %f206;
	fma.rn.f32 	%f208, %f199, 0f32A57060, %f207;
	mov.b32 	%r96, %f204;
	shl.b32 	%r97, %r96, 23;
	mov.b32 	%f209, %r97;
	ex2.approx.ftz.f32 	%f210, %f208;
	mul.f32 	%f211, %f210, %f209;
	add.f32 	%f212, %f383, %f211;
	add.s64 	%rd29, %rd2, %rd27;
	st.global.f32 	[%rd29], %f211;
	ld.global.f32 	%f213, [%rd28+4];
	sub.f32 	%f214, %f213, %f375;
	fma.rn.f32 	%f215, %f214, 0f3BBB989D, 0f3F000000;
	cvt.sat.f32.f32 	%f216, %f215;
	fma.rm.f32 	%f217, %f216, %f203, %f202;
	add.f32 	%f218, %f217, 0fCB40007F;
	neg.f32 	%f219, %f218;
	fma.rn.f32 	%f220, %f214, 0f3FB8AA3B, %f219;
	fma.rn.f32 	%f221, %f214, 0f32A57060, %f220;
	mov.b32 	%r98, %f217;
	shl.b32 	%r99, %r98, 23;
	mov.b32 	%f222, %r99;
	ex2.approx.ftz.f32 	%f223, %f221;
	mul.f32 	%f224, %f223, %f222;
	add.f32 	%f225, %f212, %f224;
	st.global.f32 	[%rd29+4], %f224;
	ld.global.f32 	%f226, [%rd28+8];
	sub.f32 	%f227, %f226, %f375;
	fma.rn.f32 	%f228, %f227, 0f3BBB989D, 0f3F000000;
	cvt.sat.f32.f32 	%f229, %f228;
	fma.rm.f32 	%f230, %f229, %f203, %f202;
	add.f32 	%f231, %f230, 0fCB40007F;
	neg.f32 	%f232, %f231;
	fma.rn.f32 	%f233, %f227, 0f3FB8AA3B, %f232;
	fma.rn.f32 	%f234, %f227, 0f32A57060, %f233;
	mov.b32 	%r100, %f230;
	shl.b32 	%r101, %r100, 23;
	mov.b32 	%f235, %r101;
	ex2.approx.ftz.f32 	%f236, %f234;
	mul.f32 	%f237, %f236, %f235;
	add.f32 	%f238, %f225, %f237;
	st.global.f32 	[%rd29+8], %f237;
	ld.global.f32 	%f239, [%rd28+12];
	sub.f32 	%f240, %f239, %f375;
	fma.rn.f32 	%f241, %f240, 0f3BBB989D, 0f3F000000;
	cvt.sat.f32.f32 	%f242, %f241;
	fma.rm.f32 	%f243, %f242, %f203, %f202;
	add.f32 	%f244, %f243, 0fCB40007F;
	neg.f32 	%f245, %f244;
	fma.rn.f32 	%f246, %f240, 0f3FB8AA3B, %f245;
	fma.rn.f32 	%f247, %f240, 0f32A57060, %f246;
	mov.b32 	%r102, %f243;
	shl.b32 	%r103, %r102, 23;
	mov.b32 	%f248, %r103;
	ex2.approx.ftz.f32 	%f249, %f247;
	mul.f32 	%f250, %f249, %f248;
	add.f32 	%f383, %f238, %f250;
	st.global.f32 	[%rd29+12], %f250;
	add.s32 	%r148, %r148, 4;
$L__BB9_34:
	setp.eq.s32 	%p46, %r35, 0;
	@%p46 bra 	$L__BB9_39;
	setp.eq.s32 	%p47, %r35, 1;
	@%p47 bra 	$L__BB9_37;
	add.s32 	%r104, %r148, %r3;
	mul.wide.s32 	%rd30, %r104, 4;
	add.s64 	%rd31, %rd1, %rd30;
	ld.global.f32 	%f252, [%rd31];
	sub.f32 	%f253, %f252, %f375;
	fma.rn.f32 	%f254, %f253, 0f3BBB989D, 0f3F000000;
	cvt.sat.f32.f32 	%f255, %f254;
	mov.f32 	%f256, 0f4B400001;
	mov.f32 	%f257, 0f437C0000;
	fma.rm.f32 	%f258, %f255, %f257, %f256;
	add.f32 	%f259, %f258, 0fCB40007F;
	neg.f32 	%f260, %f259;
	fma.rn.f32 	%f261, %f253, 0f3FB8AA3B, %f260;
	fma.rn.f32 	%f262, %f253, 0f32A57060, %f261;
	mov.b32 	%r105, %f258;
	shl.b32 	%r106, %r105, 23;
	mov.b32 	%f263, %r106;
	ex2.approx.ftz.f32 	%f264, %f262;
	mul.f32 	%f265, %f264, %f263;
	add.f32 	%f266, %f383, %f265;
	add.s64 	%rd32, %rd2, %rd30;
	st.global.f32 	[%rd32], %f265;
	ld.global.f32 	%f267, [%rd31+4];
	sub.f32 	%f268, %f267, %f375;
	fma.rn.f32 	%f269, %f268, 0f3BBB989D, 0f3F000000;
	cvt.sat.f32.f32 	%f270, %f269;
	fma.rm.f32 	%f271, %f270, %f257, %f256;
	add.f32 	%f272, %f271, 0fCB40007F;
	neg.f32 	%f273, %f272;
	fma.rn.f32 	%f274, %f268, 0f3FB8AA3B, %f273;
	fma.rn.f32 	%f275, %f268, 0f32A57060, %f274;
	mov.b32 	%r107, %f271;
	shl.b32 	%r108, %r107, 23;
	mov.b32 	%f276, %r108;
	ex2.approx.ftz.f32 	%f277, %f275;
	mul.f32 	%f278, %f277, %f276;
	add.f32 	%f383, %f266, %f278;
	st.global.f32 	[%rd32+4], %f278;
	add.s32 	%r148, %r148, 2;
$L__BB9_37:
	and.b32  	%r109, %r65, 1;
	setp.eq.b32 	%p48, %r109, 1;
	not.pred 	%p49, %p48;
	@%p49 bra 	$L__BB9_39;
	add.s32 	%r110, %r148, %r3;
	mul.wide.s32 	%rd33, %r110, 4;
	add.s64 	%rd34, %rd1, %rd33;
	ld.global.f32 	%f279, [%rd34];
	sub.f32 	%f280, %f279, %f375;
	fma.rn.f32 	%f281, %f280, 0f3BBB989D, 0f3F000000;
	cvt.sat.f32.f32 	%f282, %f281;
	mov.f32 	%f283, 0f4B400001;
	mov.f32 	%f284, 0f437C0000;
	fma.rm.f32 	%f285, %f282, %f284, %f283;
	add.f32 	%f286, %f285, 0fCB40007F;
	neg.f32 	%f287, %f286;
	fma.rn.f32 	%f288, %f280, 0f3FB8AA3B, %f287;
	fma.rn.f32 	%f289, %f280, 0f32A57060, %f288;
	mov.b32 	%r111, %f285;
	shl.b32 	%r112, %r111, 23;
	mov.b32 	%f290, %r112;
	ex2.approx.ftz.f32 	%f291, %f289;
	mul.f32 	%f292, %f291, %f290;
	add.f32 	%f383, %f383, %f292;
	add.s64 	%rd35, %rd2, %rd33;
	st.global.f32 	[%rd35], %f292;
$L__BB9_39:
	setp.lt.s32 	%p50, %r65, 1;
	@%p50 bra 	$L__BB9_51;
	and.b32  	%r40, %r65, 7;
	setp.lt.u32 	%p51, %r65, 8;
	mov.b32 	%r159, 0;
	@%p51 bra 	$L__BB9_43;
	and.b32  	%r159, %r65, 2147483640;
	neg.s32 	%r154, %r2;
	add.s64 	%rd7, %rd2, 16;
	mov.b32 	%r155, 0;
	mov.u32 	%r153, %r3;
$L__BB9_42:
	.pragma "nounroll";
	mul.wide.s32 	%rd36, %r153, 4;
	add.s64 	%rd37, %rd7, %rd36;
	setp.eq.s32 	%p52, %r154, 0;
	selp.f32 	%f293, 0f3F800000, 0f00000000, %p52;
	ld.global.f32 	%f294, [%rd37+-16];
	div.rn.f32 	%f295, %f294, %f383;
	max.f32 	%f296, %f295, 0f2B8CBCCC;
	sub.f32 	%f297, %f296, %f293;
	st.global.f32 	[%rd37+-16], %f297;
	add.s32 	%r115, %r155, 1;
	setp.eq.s32 	%p53, %r115, %r2;
	selp.f32 	%f298, 0f3F800000, 0f00000000, %p53;
	ld.global.f32 	%f299, [%rd37+-12];
	div.rn.f32 	%f300, %f299, %f383;
	max.f32 	%f301, %f300, 0f2B8CBCCC;
	sub.f32 	%f302, %f301, %f298;
	st.global.f32 	[%rd37+-12], %f302;
	add.s32 	%r116, %r155, 2;
	setp.eq.s32 	%p54, %r116, %r2;
	selp.f32 	%f303, 0f3F800000, 0f00000000, %p54;
	ld.global.f32 	%f304, [%rd37+-8];
	div.rn.f32 	%f305, %f304, %f383;
	max.f32 	%f306, %f305, 0f2B8CBCCC;
	sub.f32 	%f307, %f306, %f303;
	st.global.f32 	[%rd37+-8], %f307;
	add.s32 	%r117, %r155, 3;
	setp.eq.s32 	%p55, %r117, %r2;
	selp.f32 	%f308, 0f3F800000, 0f00000000, %p55;
	ld.global.f32 	%f309, [%rd37+-4];
	div.rn.f32 	%f310, %f309, %f383;
	max.f32 	%f311, %f310, 0f2B8CBCCC;
	sub.f32 	%f312, %f311, %f308;
	st.global.f32 	[%rd37+-4], %f312;
	add.s32 	%r118, %r155, 4;
	setp.eq.s32 	%p56, %r118, %r2;
	selp.f32 	%f313, 0f3F800000, 0f00000000, %p56;
	ld.global.f32 	%f314, [%rd37];
	div.rn.f32 	%f315, %f314, %f383;
	max.f32 	%f316, %f315, 0f2B8CBCCC;
	sub.f32 	%f317, %f316, %f313;
	st.global.f32 	[%rd37], %f317;
	add.s32 	%r119, %r155, 5;
	setp.eq.s32 	%p57, %r119, %r2;
	selp.f32 	%f318, 0f3F800000, 0f00000000, %p57;
	ld.global.f32 	%f319, [%rd37+4];
	div.rn.f32 	%f320, %f319, %f383;
	max.f32 	%f321, %f320, 0f2B8CBCCC;
	sub.f32 	%f322, %f321, %f318;
	st.global.f32 	[%rd37+4], %f322;
	add.s32 	%r120, %r155, 6;
	setp.eq.s32 	%p58, %r120, %r2;
	selp.f32 	%f323, 0f3F800000, 0f00000000, %p58;
	ld.global.f32 	%f324, [%rd37+8];
	div.rn.f32 	%f325, %f324, %f383;
	max.f32 	%f326, %f325, 0f2B8CBCCC;
	sub.f32 	%f327, %f326, %f323;
	st.global.f32 	[%rd37+8], %f327;
	add.s32 	%r121, %r155, 7;
	setp.eq.s32 	%p59, %r121, %r2;
	selp.f32 	%f328, 0f3F800000, 0f00000000, %p59;
	ld.global.f32 	%f329, [%rd37+12];
	div.rn.f32 	%f330, %f329, %f383;
	max.f32 	%f331, %f330, 0f2B8CBCCC;
	sub.f32 	%f332, %f331, %f328;
	st.global.f32 	[%rd37+12], %f332;
	add.s32 	%r155, %r155, 8;
	add.s32 	%r154, %r154, 8;
	add.s32 	%r153, %r153, 8;
	setp.eq.s32 	%p60, %r155, %r159;
	@%p60 bra 	$L__BB9_43;
	bra.uni 	$L__BB9_42;
$L__BB9_43:
	setp.eq.s32 	%p61, %r40, 0;
	@%p61 bra 	$L__BB9_51;
	and.b32  	%r60, %r65, 3;
	setp.lt.u32 	%p62, %r40, 4;
	@%p62 bra 	$L__BB9_46;
	setp.eq.s32 	%p63, %r159, %r2;
	selp.f32 	%f333, 0f3F800000, 0f00000000, %p63;
	add.s32 	%r122, %r159, %r3;
	mul.wide.s32 	%rd38, %r122, 4;
	add.s64 	%rd39, %rd2, %rd38;
	ld.global.f32 	%f334, [%rd39];
	div.rn.f32 	%f335, %f334, %f383;
	max.f32 	%f336, %f335, 0f2B8CBCCC;
	sub.f32 	%f337, %f336, %f333;
	st.global.f32 	[%rd39], %f337;
	add.s32 	%r123, %r159, 1;
	setp.eq.s32 	%p64, %r123, %r2;
	selp.f32 	%f338, 0f3F800000, 0f00000000, %p64;
	ld.global.f32 	%f339, [%rd39+4];
	div.rn.f32 	%f340, %f339, %f383;
	max.f32 	%f341, %f340, 0f2B8CBCCC;
	sub.f32 	%f342, %f341, %f338;
	st.global.f32 	[%rd39+4], %f342;
	add.s32 	%r124, %r159, 2;
	setp.eq.s32 	%p65, %r124, %r2;
	selp.f32 	%f343, 0f3F800000, 0f00000000, %p65;
	ld.global.f32 	%f344, [%rd39+8];
	div.rn.f32 	%f345, %f344, %f383;
	max.f32 	%f346, %f345, 0f2B8CBCCC;
	sub.f32 	%f347, %f346, %f343;
	st.global.f32 	[%rd39+8], %f347;
	add.s32 	%r125, %r159, 3;
	setp.eq.s32 	%p66, %r125, %r2;
	selp.f32 	%f348, 0f3F800000, 0f00000000, %p66;
	ld.global.f32 	%f349, [%rd39+12];
	div.rn.f32 	%f350, %f349, %f383;
	max.f32 	%f351, %f350, 0f2B8CBCCC;
	sub.f32 	%f352, %f351, %f348;
	st.global.f32 	[%rd39+12], %f352;
	add.s32 	%r159, %r159, 4;
$L__BB9_46:
	setp.eq.s32 	%p67, %r60, 0;
	@%p67 bra 	$L__BB9_51;
	setp.eq.s32 	%p68, %r60, 1;
	@%p68 bra 	$L__BB9_49;
	setp.eq.s32 	%p69, %r159, %r2;
	selp.f32 	%f353, 0f3F800000, 0f00000000, %p69;
	add.s32 	%r126, %r159, %r3;
	mul.wide.s32 	%rd40, %r126, 4;
	add.s64 	%rd41, %rd2, %rd40;
	ld.global.f32 	%f354, [%rd41];
	div.rn.f32 	%f355, %f354, %f383;
	max.f32 	%f356, %f355, 0f2B8CBCCC;
	sub.f32 	%f357, %f356, %f353;
	st.global.f32 	[%rd41], %f357;
	add.s32 	%r127, %r159, 1;
	setp.eq.s32 	%p70, %r127, %r2;
	selp.f32 	%f358, 0f3F800000, 0f00000000, %p70;
	ld.global.f32 	%f359, [%rd41+4];
	div.rn.f32 	%f360, %f359, %f383;
	max.f32 	%f361, %f360, 0f2B8CBCCC;
	sub.f32 	%f362, %f361, %f358;
	st.global.f32 	[%rd41+4], %f362;
	add.s32 	%r159, %r159, 2;
$L__BB9_49:
	and.b32  	%r128, %r65, 1;
	setp.eq.b32 	%p71, %r128, 1;
	not.pred 	%p72, %p71;
	@%p72 bra 	$L__BB9_51;
	setp.eq.s32 	%p73, %r159, %r2;
	selp.f32 	%f363, 0f3F800000, 0f00000000, %p73;
	add.s32 	%r129, %r159, %r3;
	mul.wide.s32 	%rd42, %r129, 4;
	add.s64 	%rd43, %rd2, %rd42;
	ld.global.f32 	%f364, [%rd43];
	div.rn.f32 	%f365, %f364, %f383;
	max.f32 	%f366, %f365, 0f2B8CBCCC;
	sub.f32 	%f367, %f366, %f363;
	st.global.f32 	[%rd43], %f367;
$L__BB9_51:
	ret;

}
	// .globl	softmax_forward_kernel7
.visible .entry softmax_forward_kernel7(
	.param .u64 .ptr .align 1 softmax_forward_kernel7_param_0,
	.param .u64 .ptr .align 1 softmax_forward_kernel7_param_1,
	.param .u32 softmax_forward_kernel7_param_2,
	.param .u32 softmax_forward_kernel7_param_3
)
{
	.reg .pred 	%p<97>;
	.reg .b32 	%r<116>;
	.reg .b32 	%f<335>;
	.reg .b64 	%rd<122>;

	ld.param.u64 	%rd13, [softmax_forward_kernel7_param_0];
	ld.param.u32 	%r28, [softmax_forward_kernel7_param_3];
	mov.u32 	%r1, %ntid.x;
	shr.u32 	%r2, %r1, 5;
	mov.u32 	%r115, %tid.x;
	shr.u32 	%r4, %r115, 5;
	and.b32  	%r5, %r115, 31;
	shl.b32 	%r29, %r2, 2;
	mov.u32 	%r30, shared;
	add.s32 	%r6, %r30, %r29;
	setp.lt.s32 	%p1, %r115, %r28;
	@%p1 bra 	$L__BB10_2;
	shl.b32 	%r31, %r4, 2;
	add.s32 	%r33, %r30, %r31;
	mov.b32 	%r34, -8388608;
	st.shared.u32 	[%r33], %r34;
	add.s32 	%r35, %r6, %r31;
	mov.b32 	%r36, 0;
	st.shared.u32 	[%r35], %r36;
	bra.uni 	$L__BB10_112;
$L__BB10_2:
	ld.param.u64 	%rd120, [softmax_forward_kernel7_param_1];
	cvta.to.global.u64 	%rd1, %rd13;
	cvta.to.global.u64 	%rd2, %rd120;
	mov.u32 	%r37, %ctaid.x;
	mul.lo.s32 	%r38, %r28, %r37;
	cvt.u64.u32 	%rd3, %r38;
	add.s32 	%r7, %r28, -1;
	mov.f32 	%f323, 0fFF800000;
	mov.u32 	%r113, %r115;
$L__BB10_3:
	min.u32 	%r39, %r7, %r113;
	cvt.u64.u32 	%rd15, %r39;
	add.s64 	%rd16, %rd15, %rd3;
	shl.b64 	%rd17, %rd16, 2;
	add.s64 	%rd18, %rd2, %rd17;
	ld.global.f32 	%f106, [%rd18];
	max.f32 	%f107, %f323, %f106;
	add.s32 	%r40, %r1, %r113;
	min.u32 	%r41, %r7, %r40;
	cvt.u64.u32 	%rd19, %r41;
	add.s64 	%rd20, %rd19, %rd3;
	shl.b64 	%rd21, %rd20, 2;
	add.s64 	%rd22, %rd2, %rd21;
	ld.global.f32 	%f108, [%rd22];
	max.f32 	%f109, %f107, %f108;
	add.s32 	%r42, %r40, %r1;
	min.u32 	%r43, %r7, %r42;
	cvt.u64.u32 	%rd23, %r43;
	add.s64 	%rd24, %rd23, %rd3;
	shl.b64 	%rd25, %rd24, 2;
	add.s64 	%rd26, %rd2, %rd25;
	ld.global.f32 	%f110, [%rd26];
	max.f32 	%f111, %f109, %f110;
	add.s32 	%r44, %r42, %r1;
	min.u32 	%r45, %r7, %r44;
	cvt.u64.u32 	%rd27, %r45;
	add.s64 	%rd28, %rd27, %rd3;
	shl.b64 	%rd29, %rd28, 2;
	add.s64 	%rd30, %rd2, %rd29;
	ld.global.f32 	%f112, [%rd30];
	max.f32 	%f113, %f111, %f112;
	add.s32 	%r46, %r44, %r1;
	min.u32 	%r47, %r7, %r46;
	cvt.u64.u32 	%rd31, %r47;
	add.s64 	%rd32, %rd31, %rd3;
	shl.b64 	%rd33, %rd32, 2;
	add.s64 	%rd34, %rd2, %rd33;
	ld.global.f32 	%f114, [%rd34];
	max.f32 	%f115, %f113, %f114;
	add.s32 	%r48, %r46, %r1;
	min.u32 	%r49, %r7, %r48;
	cvt.u64.u32 	%rd35, %r49;
	add.s64 	%rd36, %rd35, %rd3;
	shl.b64 	%rd37, %rd36, 2;
	add.s64 	%rd38, %rd2, %rd37;
	ld.global.f32 	%f116, [%rd38];
	max.f32 	%f117, %f115, %f116;
	add.s32 	%r50, %r48, %r1;
	min.u32 	%r51, %r7, %r50;
	cvt.u64.u32 	%rd39, %r51;
	add.s64 	%rd40, %rd39, %rd3;
	shl.b64 	%rd41, %rd40, 2;
	add.s64 	%rd42, %rd2, %rd41;
	ld.global.f32 	%f118, [%rd42];
	max.f32 	%f119, %f117, %f118;
	add.s32 	%r52, %r50, %r1;
	min.u32 	%r53, %r7, %r52;
	cvt.u64.u32 	%rd43, %r53;
	add.s64 	%rd44, %rd43, %rd3;
	shl.b64 	%rd45, %rd44, 2;
	add.s64 	%rd46, %rd2, %rd45;
	ld.global.f32 	%f120, [%rd46];
	max.f32 	%f323, %f119, %f120;
	add.s32 	%r113, %r52, %r1;
	setp.lt.s32 	%p2, %r113, %r28;
	@%p2 bra 	$L__BB10_3;
	mov.b32 	%r54, %f323;
	shfl.sync.down.b32	%r55|%p3, %r54, 16, 31, -1;
	mov.b32 	%f121, %r55;
	max.f32 	%f122, %f323, %f121;
	mov.b32 	%r56, %f122;
	shfl.sync.down.b32	%r57|%p4, %r56, 8, 31, -1;
	mov.b32 	%f123, %r57;
	max.f32 	%f124, %f122, %f123;
	mov.b32 	%r58, %f124;
	shfl.sync.down.b32	%r59|%p5, %r58, 4, 31, -1;
	mov.b32 	%f125, %r59;
	max.f32 	%f126, %f124, %f125;
	mov.b32 	%r60, %f126;
	shfl.sync.down.b32	%r61|%p6, %r60, 2, 31, -1;
	mov.b32 	%f127, %r61;
	max.f32 	%f128, %f126, %f127;
	mov.b32 	%r62, %f128;
	shfl.sync.down.b32	%r63|%p7, %r62, 1, 31, -1;
	mov.b32 	%f129, %r63;
	max.f32 	%f3, %f128, %f129;
	setp.ne.s32 	%p8, %r5, 0;
	@%p8 bra 	$L__BB10_6;
	shl.b32 	%r64, %r4, 2;
	add.s32 	%r66, %r30, %r64;
	st.shared.f32 	[%r66], %f3;
$L__BB10_6:
	bar.sync 	0;
	setp.ne.s32 	%p9, %r115, 0;
	@%p9 bra 	$L__BB10_40;
	ld.shared.f32 	%f324, [shared];
	setp.lt.u32 	%p10, %r1, 64;
	@%p10 bra 	$L__BB10_39;
	ld.shared.f32 	%f130, [shared+4];
	max.f32 	%f324, %f324, %f130;
	setp.eq.s32 	%p11, %r2, 2;
	@%p11 bra 	$L__BB10_39;
	ld.shared.f32 	%f131, [shared+8];
	max.f32 	%f324, %f324, %f131;
	setp.eq.s32 	%p12, %r2, 3;
	@%p12 bra 	$L__BB10_39;
	ld.shared.f32 	%f132, [shared+12];
	max.f32 	%f324, %f324, %f132;
	setp.eq.s32 	%p13, %r2, 4;
	@%p13 bra 	$L__BB10_39;
	ld.shared.f32 	%f133, [shared+16];
	max.f32 	%f324, %f324, %f133;
	setp.eq.s32 	%p14, %r2, 5;
	@%p14 bra 	$L__BB10_39;
	ld.shared.f32 	%f134, [shared+20];
	max.f32 	%f324, %f324, %f134;
	setp.eq.s32 	%p15, %r2, 6;
	@%p15 bra 	$L__BB10_39;
	ld.shared.f32 	%f135, [shared+24];
	max.f32 	%f324, %f324, %f135;
	setp.eq.s32 	%p16, %r2, 7;
	@%p16 bra 	$L__BB10_39;
	ld.shared.f32 	%f136, [shared+28];
	max.f32 	%f324, %f324, %f136;
	setp.eq.s32 	%p17, %r2, 8;
	@%p17 bra 	$L__BB10_39;
	ld.shared.f32 	%f137, [shared+32];
	max.f32 	%f324, %f324, %f137;
	setp.eq.s32 	%p18, %r2, 9;
	@%p18 bra 	$L__BB10_39;
	ld.shared.f32 	%f138, [shared+36];
	max.f32 	%f324, %f324, %f138;
	setp.eq.s32 	%p19, %r2, 10;
	@%p19 bra 	$L__BB10_39;
	ld.shared.f32 	%f139, [shared+40];
	max.f32 	%f324, %f324, %f139;
	setp.eq.s32 	%p20, %r2, 11;
	@%p20 bra 	$L__BB10_39;
	ld.shared.f32 	%f140, [shared+44];
	max.f32 	%f324, %f324, %f140;
	setp.eq.s32 	%p21, %r2, 12;
	@%p21 bra 	$L__BB10_39;
	ld.shared.f32 	%f141, [shared+48];
	max.f32 	%f324, %f324, %f141;
	setp.eq.s32 	%p22, %r2, 13;
	@%p22 bra 	$L__BB10_39;
	ld.shared.f32 	%f142, [shared+52];
	max.f32 	%f324, %f324, %f142;
	setp.eq.s32 	%p23, %r2, 14;
	@%p23 bra 	$L__BB10_39;
	ld.shared.f32 	%f143, [shared+56];
	max.f32 	%f324, %f324, %f143;
	setp.eq.s32 	%p24, %r2, 15;
	@%p24 bra 	$L__BB10_39;
	ld.shared.f32 	%f144, [shared+60];
	max.f32 	%f324, %f324, %f144;
	setp.eq.s32 	%p25, %r2, 16;
	@%p25 bra 	$L__BB10_39;
	ld.shared.f32 	%f145, [shared+64];
	max.f32 	%f324, %f324, %f145;
	setp.eq.s32 	%p26, %r2, 17;
	@%p26 bra 	$L__BB10_39;
	ld.shared.f32 	%f146, [shared+68];
	max.f32 	%f324, %f324, %f146;
	setp.eq.s32 	%p27, %r2, 18;
	@%p27 bra 	$L__BB10_39;
	ld.shared.f32 	%f147, [shared+72];
	max.f32 	%f324, %f324, %f147;
	setp.eq.s32 	%p28, %r2, 19;
	@%p28 bra 	$L__BB10_39;
	ld.shared.f32 	%f148, [shared+76];
	max.f32 	%f324, %f324, %f148;
	setp.eq.s32 	%p29, %r2, 20;
	@%p29 bra 	$L__BB10_39;
	ld.shared.f32 	%f149, [shared+80];
	max.f32 	%f324, %f324, %f149;
	setp.eq.s32 	%p30, %r2, 21;
	@%p30 bra 	$L__BB10_39;
	ld.shared.f32 	%f150, [shared+84];
	max.f32 	%f324, %f324, %f150;
	setp.eq.s32 	%p31, %r2, 22;
	@%p31 bra 	$L__BB10_39;
	ld.shared.f32 	%f151, [shared+88];
	max.f32 	%f324, %f324, %f151;
	setp.eq.s32 	%p32, %r2, 23;
	@%p32 bra 	$L__BB10_39;
	ld.shared.f32 	%f152, [shared+92];
	max.f32 	%f324, %f324, %f152;
	setp.eq.s32 	%p33, %r2, 24;
	@%p33 bra 	$L__BB10_39;
	ld.shared.f32 	%f153, [shared+96];
	max.f32 	%f324, %f324, %f153;
	setp.eq.s32 	%p34, %r2, 25;
	@%p34 bra 	$L__BB10_39;
	ld.shared.f32 	%f154, [shared+100];
	max.f32 	%f324, %f324, %f154;
	setp.eq.s32 	%p35, %r2, 26;
	@%p35 bra 	$L__BB10_39;
	ld.shared.f32 	%f155, [shared+104];
	max.f32 	%f324, %f324, %f155;
	setp.eq.s32 	%p36, %r2, 27;
	@%p36 bra 	$L__BB10_39;
	ld.shared.f32 	%f156, [shared+108];
	max.f32 	%f324, %f324, %f156;
	setp.eq.s32 	%p37, %r2, 28;
	@%p37 bra 	$L__BB10_39;
	ld.shared.f32 	%f157, [shared+112];
	max.f32 	%f324, %f324, %f157;
	setp.eq.s32 	%p38, %r2, 29;
	@%p38 bra 	$L__BB10_39;
	ld.shared.f32 	%f158, [shared+116];
	max.f32 	%f324, %f324, %f158;
	setp.eq.s32 	%p39, %r2, 30;
	@%p39 bra 	$L__BB10_39;
	ld.shared.f32 	%f159, [shared+120];
	max.f32 	%f324, %f324, %f159;
	setp.eq.s32 	%p40, %r2, 31;
	@%p40 bra 	$L__BB10_39;
	ld.shared.f32 	%f160, [shared+124];
	max.f32 	%f324, %f324, %f160;
$L__BB10_39:
	st.shared.f32 	[shared], %f324;
$L__BB10_40:
	shl.b64 	%rd47, %rd3, 2;
	add.s64 	%rd4, %rd1, %rd47;
	bar.sync 	0;
	mov.f32 	%f326, 0f00000000;
	ld.shared.f32 	%f37, [shared];
	mov.u32 	%r114, %r115;
$L__BB10_41:
	ld.param.u64 	%rd121, [softmax_forward_kernel7_param_1];
	min.u32 	%r67, %r7, %r114;
	cvt.u64.u32 	%rd5, %r67;
	add.s64 	%rd56, %rd5, %rd3;
	shl.b64 	%rd57, %rd56, 2;
	add.s64 	%rd48, %rd121, %rd57;
	// begin inline asm
	ld.global.cs.f32 %f162, [%rd48];
	// end inline asm
	add.s32 	%r11, %r1, %r114;
	min.u32 	%r68, %r7, %r11;
	cvt.u64.u32 	%rd6, %r68;
	add.s64 	%rd58, %rd6, %rd3;
	shl.b64 	%rd59, %rd58, 2;
	add.s64 	%rd49, %rd121, %rd59;
	// begin inline asm
	ld.global.cs.f32 %f163, [%rd49];
	// end inline asm
	add.s32 	%r12, %r11, %r1;
	min.u32 	%r69, %r7, %r12;
	cvt.u64.u32 	%rd7, %r69;
	add.s64 	%rd60, %rd7, %rd3;
	shl.b64 	%rd61, %rd60, 2;
	add.s64 	%rd50, %rd121, %rd61;
	// begin inline asm
	ld.global.cs.f32 %f164, [%rd50];
	// end inline asm
	add.s32 	%r13, %r12, %r1;
	min.u32 	%r70, %r7, %r13;
	cvt.u64.u32 	%rd8, %r70;
	add.s64 	%rd62, %rd8, %rd3;
	shl.b64 	%rd63, %rd62, 2;
	add.s64 	%rd51, %rd121, %rd63;
	// begin inline asm
	ld.global.cs.f32 %f165, [%rd51];
	// end inline asm
	add.s32 	%r14, %r13, %r1;
	min.u32 	%r71, %r7, %r14;
	cvt.u64.u32 	%rd9, %r71;
	add.s64 	%rd64, %rd9, %rd3;
	shl.b64 	%rd65, %rd64, 2;
	add.s64 	%rd52, %rd121, %rd65;
	// begin inline asm
	ld.global.cs.f32 %f166, [%rd52];
	// end inline asm
	add.s32 	%r15, %r14, %r1;
	min.u32 	%r72, %r7, %r15;
	cvt.u64.u32 	%rd10, %r72;
	add.s64 	%rd66, %rd10, %rd3;
	shl.b64 	%rd67, %rd66, 2;
	add.s64 	%rd53, %rd121, %rd67;
	// begin inline asm
	ld.global.cs.f32 %f167, [%rd53];
	// end inline asm
	add.s32 	%r16, %r15, %r1;
	min.u32 	%r73, %r7, %r16;
	cvt.u64.u32 	%rd11, %r73;
	add.s64 	%rd68, %rd11, %rd3;
	shl.b64 	%rd69, %rd68, 2;
	add.s64 	%rd54, %rd121, %rd69;
	// begin inline asm
	ld.global.cs.f32 %f168, [%rd54];
	// end inline asm
	add.s32 	%r17, %r16, %r1;
	min.u32 	%r74, %r7, %r17;
	cvt.u64.u32 	%rd12, %r74;
	add.s64 	%rd70, %rd12, %rd3;
	shl.b64 	%rd71, %rd70, 2;
	add.s64 	%rd55, %rd121, %rd71;
	// begin inline asm
	ld.global.cs.f32 %f169, [%rd55];
	// end inline asm
	setp.ge.u32 	%p41, %r114, %r28;
	@%p41 bra 	$L__BB10_43;
	sub.f32 	%f170, %f162, %f37;
	fma.rn.f32 	%f171, %f170, 0f3BBB989D, 0f3F000000;
	cvt.sat.f32.f32 	%f172, %f171;
	mov.f32 	%f173, 0f4B400001;
	mov.f32 	%f174, 0f437C0000;
	fma.rm.f32 	%f175, %f172, %f174, %f173;
	add.f32 	%f176, %f175, 0fCB40007F;
	neg.f32 	%f177, %f176;
	fma.rn.f32 	%f178, %f170, 0f3FB8AA3B, %f177;
	fma.rn.f32 	%f179, %f170, 0f32A57060, %f178;
	mov.b32 	%r75, %f175;
	shl.b32 	%r76, %r75, 23;
	mov.b32 	%f180, %r76;
	ex2.approx.ftz.f32 	%f181, %f179;
	mul.f32 	%f182, %f181, %f180;
	shl.b64 	%rd72, %rd5, 2;
	add.s64 	%rd73, %rd4, %rd72;
	st.global.f32 	[%rd73], %f182;
	add.f32 	%f326, %f326, %f182;
$L__BB10_43:
	setp.ge.u32 	%p42, %r11, %r28;
	@%p42 bra 	$L__BB10_45;
	sub.f32 	%f183, %f163, %f37;
	fma.rn.f32 	%f184, %f183, 0f3BBB989D, 0f3F000000;
	cvt.sat.f32.f32 	%f185, %f184;
	mov.f32 	%f186, 0f4B400001;
	mov.f32 	%f187, 0f437C0000;
	fma.rm.f32 	%f188, %f185, %f187, %f186;
	add.f32 	%f189, %f188, 0fCB40007F;
	neg.f32 	%f190, %f189;
	fma.rn.f32 	%f191, %f183, 0f3FB8AA3B, %f190;
	fma.rn.f32 	%f192, %f183, 0f32A57060, %f191;
	mov.b32 	%r77, %f188;
	shl.b32 	%r78, %r77, 23;
	mov.b32 	%f193, %r78;
	ex2.approx.ftz.f32 	%f194, %f192;
	mul.f32 	%f195, %f194, %f193;
	shl.b64 	%rd74, %rd6, 2;
	add.s64 	%rd75, %rd4, %rd74;
	st.global.f32 	[%rd75], %f195;
	add.f32 	%f326, %f326, %f195;
$L__BB10_45:
	setp.ge.u32 	%p43, %r12, %r28;
	@%p43 bra 	$L__BB10_47;
	sub.f32 	%f196, %f164, %f37;
	fma.rn.f32 	%f197, %f196, 0f3BBB989D, 0f3F000000;
	cvt.sat.f32.f32 	%f198, %f197;
	mov.f32 	%f199, 0f4B400001;
	mov.f32 	%f200, 0f437C0000;
	fma.rm.f32 	%f201, %f198, %f200, %f199;
	add.f32 	%f202, %f201, 0fCB40007F;
	neg.f32 	%f203, %f202;
	fma.rn.f32 	%f204, %f196, 0f3FB8AA3B, %f203;
	fma.rn.f32 	%f205, %f196, 0f32A57060, %f204;
	mov.b32 	%r79, %f201;
	shl.b32 	%r80, %r79, 23;
	mov.b32 	%f206, %r80;
	ex2.approx.ftz.f32 	%f207, %f205;
	mul.f32 	%f208, %f207, %f206;
	shl.b64 	%rd76, %rd7, 2;
	add.s64 	%rd77, %rd4, %rd76;
	st.global.f32 	[%rd77], %f208;
	add.f32 	%f326, %f326, %f208;
$L__BB10_47:
	setp.ge.u32 	%p44, %r13, %r28;
	@%p44 bra 	$L__BB10_49;
	sub.f32 	%f209, %f165, %f37;
	fma.rn.f32 	%f210, %f209, 0f3BBB989D, 0f3F000000;
	cvt.sat.f32.f32 	%f211, %f210;
	mov.f32 	%f212, 0f4B400001;
	mov.f32 	%f213, 0f437C0000;
	fma.rm.f32 	%f214, %f211, %f213, %f212;
	add.f32 	%f215, %f214, 0fCB40007F;
	neg.f32 	%f216, %f215;
	fma.rn.f32 	%f217, %f209, 0f3FB8AA3B, %f216;
	fma.rn.f32 	%f218, %f209, 0f32A57060, %f217;
	mov.b32 	%r81, %f214;
	shl.b32 	%r82, %r81, 23;
	mov.b32 	%f219, %r82;
	ex2.approx.ftz.f32 	%f220, %f218;
	mul.f32 	%f221, %f220, %f219;
	shl.b64 	%rd78, %rd8, 2;
	add.s64 	%rd79, %rd4, %rd78;
	st.global.f32 	[%rd79], %f221;
	add.f32 	%f326, %f326, %f221;
$L__BB10_49:
	setp.ge.u32 	%p45, %r14, %r28;
	@%p45 bra 	$L__BB10_51;
	sub.f32 	%f222, %f166, %f37;
	fma.rn.f32 	%f223, %f222, 0f3BBB989D, 0f3F000000;
	cvt.sat.f32.f32 	%f224, %f223;
	mov.f32 	%f225, 0f4B400001;
	mov.f32 	%f226, 0f437C0000;
	fma.rm.f32 	%f227, %f224, %f226, %f225;
	add.f32 	%f228, %f227, 0fCB40007F;
	neg.f32 	%f229, %f228;
	fma.rn.f32 	%f230, %f222, 0f3FB8AA3B, %f229;
	fma.rn.f32 	%f231, %f222, 0f32A57060, %f230;
	mov.b32 	%r83, %f227;
	shl.b32 	%r84, %r83, 23;
	mov.b32 	%f232, %r84;
	ex2.approx.ftz.f32 	%f233, %f231;
	mul.f32 	%f234, %f233, %f232;
	shl.b64 	%rd80, %rd9, 2;
	add.s64 	%rd81, %rd4, %rd80;
	st.global.f32 	[%rd81], %f234;
	add.f32 	%f326, %f326, %f234;
$L__BB10_51:
	setp.ge.u32 	%p46, %r15, %r28;
	@%p46 bra 	$L__BB10_53;
	sub.f32 	%f235, %f167, %f37;
	fma.rn.f32 	%f236, %f235, 0f3BBB989D, 0f3F000000;
	cvt.sat.f32.f32 	%f237, %f236;
	mov.f32 	%f238, 0f4B400001;
	mov.f32 	%f239, 0f437C0000;
	fma.rm.f32 	%f240, %f237, %f239, %f238;
	add.f32 	%f241, %f240, 0fCB40007F;
	neg.f32 	%f242, %f241;
	fma.rn.f32 	%f243, %f235, 0f3FB8AA3B, %f242;
	fma.rn.f32 	%f244, %f235, 0f32A57060, %f243;
	mov.b32 	%r85, %f240;
	shl.b32 	%r86, %r85, 23;
	mov.b32 	%f245, %r86;
	ex2.approx.ftz.f32 	%f246, %f244;
	mul.f32 	%f247, %f246, %f245;
	shl.b64 	%rd82, %rd10, 2;
	add.s64 	%rd83, %rd4, %rd82;
	st.global.f32 	[%rd83], %f247;
	add.f32 	%f326, %f326, %f247;
$L__BB10_53:
	setp.ge.u32 	%p47, %r16, %r28;
	@%p47 bra 	$L__BB10_55;
	sub.f32 	%f248, %f168, %f37;
	fma.rn.f32 	%f249, %f248, 0f3BBB989D, 0f3F000000;
	cvt.sat.f32.f32 	%f250, %f249;
	mov.f32 	%f251, 0f4B400001;
	mov.f32 	%f252, 0f437C0000;
	fma.rm.f32 	%f253, %f250, %f252, %f251;
	add.f32 	%f254, %f253, 0fCB40007F;
	neg.f32 	%f255, %f254;
	fma.rn.f32 	%f256, %f248, 0f3FB8AA3B, %f255;
	fma.rn.f32 	%f257, %f248, 0f32A57060, %f256;
	mov.b32 	%r87, %f253;
	shl.b32 	%r88, %r87, 23;
	mov.b32 	%f258, %r88;
	ex2.approx.ftz.f32 	%f259, %f257;
	mul.f32 	%f260, %f259, %f258;
	shl.b64 	%rd84, %rd11, 2;
	add.s64 	%rd85, %rd4, %rd84;
	st.global.f32 	[%rd85], %f260;
	add.f32 	%f326, %f326, %f260;
$L__BB10_55:
	setp.ge.u32 	%p48, %r17, %r28;
	@%p48 bra 	$L__BB10_57;
	sub.f32 	%f261, %f169, %f37;
	fma.rn.f32 	%f262, %f261, 0f3BBB989D, 0f3F000000;
	cvt.sat.f32.f32 	%f263, %f262;
	mov.f32 	%f264, 0f4B400001;
	mov.f32 	%f265, 0f437C0000;
	fma.rm.f32 	%f266, %f263, %f265, %f264;
	add.f32 	%f267, %f266, 0fCB40007F;
	neg.f32 	%f268, %f267;
	fma.rn.f32 	%f269, %f261, 0f3FB8AA3B, %f268;
	fma.rn.f32 	%f270, %f261, 0f32A57060, %f269;
	mov.b32 	%r89, %f266;
	shl.b32 	%r90, %r89, 23;
	mov.b32 	%f271, %r90;
	ex2.approx.ftz.f32 	%f272, %f270;
	mul.f32 	%f273, %f272, %f271;
	shl.b64 	%rd86, %rd12, 2;
	add.s64 	%rd87, %rd4, %rd86;
	st.global.f32 	[%rd87], %f273;
	add.f32 	%f326, %f326, %f273;
$L__BB10_57:
	add.s32 	%r114, %r17, %r1;
	setp.lt.s32 	%p49, %r114, %r28;
	@%p49 bra 	$L__BB10_41;
	and.b32  	%r91, %r115, 31;
	setp.ne.s32 	%p50, %r91, 0;
	mov.b32 	%r92, %f326;
	shfl.sync.down.b32	%r93|%p51, %r92, 16, 31, -1;
	mov.b32 	%f274, %r93;
	add.f32 	%f275, %f326, %f274;
	mov.b32 	%r94, %f275;
	shfl.sync.down.b32	%r95|%p52, %r94, 8, 31, -1;
	mov.b32 	%f276, %r95;
	add.f32 	%f277, %f275, %f276;
	mov.b32 	%r96, %f277;
	shfl.sync.down.b32	%r97|%p53, %r96, 4, 31, -1;
	mov.b32 	%f278, %r97;
	add.f32 	%f279, %f277, %f278;
	mov.b32 	%r98, %f279;
	shfl.sync.down.b32	%r99|%p54, %r98, 2, 31, -1;
	mov.b32 	%f280, %r99;
	add.f32 	%f281, %f279, %f280;
	mov.b32 	%r100, %f281;
	shfl.sync.down.b32	%r101|%p55, %r100, 1, 31, -1;
	mov.b32 	%f282, %r101;
	add.f32 	%f63, %f281, %f282;
	@%p50 bra 	$L__BB10_60;
	shr.u32 	%r102, %r115, 3;
	and.b32  	%r103, %r102, 124;
	add.s32 	%r104, %r6, %r103;
	st.shared.f32 	[%r104], %f63;
$L__BB10_60:
	setp.ne.s32 	%p56, %r115, 0;
	bar.sync 	0;
	@%p56 bra 	$L__BB10_94;
	ld.shared.f32 	%f334, [%r6];
	setp.lt.u32 	%p57, %r1, 64;
	@%p57 bra 	$L__BB10_93;
	ld.shared.f32 	%f283, [%r6+4];
	add.f32 	%f334, %f334, %f283;
	setp.eq.s32 	%p58, %r2, 2;
	@%p58 bra 	$L__BB10_93;
	ld.shared.f32 	%f284, [%r6+8];
	add.f32 	%f334, %f334, %f284;
	setp.eq.s32 	%p59, %r2, 3;
	@%p59 bra 	$L__BB10_93;
	ld.shared.f32 	%f285, [%r6+12];
	add.f32 	%f334, %f334, %f285;
	setp.eq.s32 	%p60, %r2, 4;
	@%p60 bra 	$L__BB10_93;
	ld.shared.f32 	%f286, [%r6+16];
	add.f32 	%f334, %f334, %f286;
	setp.eq.s32 	%p61, %r2, 5;
	@%p61 bra 	$L__BB10_93;
	ld.shared.f32 	%f287, [%r6+20];
	add.f32 	%f334, %f334, %f287;
	setp.eq.s32 	%p62, %r2, 6;
	@%p62 bra 	$L__BB10_93;
	ld.shared.f32 	%f288, [%r6+24];
	add.f32 	%f334, %f334, %f288;
	setp.eq.s32 	%p63, %r2, 7;
	@%p63 bra 	$L__BB10_93;
	ld.shared.f32 	%f289, [%r6+28];
	add.f32 	%f334, %f334, %f289;
	setp.eq.s32 	%p64, %r2, 8;
	@%p64 bra 	$L__BB10_93;
	ld.shared.f32 	%f290, [%r6+32];
	add.f32 	%f334, %f334, %f290;
	setp.eq.s32 	%p65, %r2, 9;
	@%p65 bra 	$L__BB10_93;
	ld.shared.f32 	%f291, [%r6+36];
	add.f32 	%f334, %f334, %f291;
	setp.eq.s32 	%p66, %r2, 10;
	@%p66 bra 	$L__BB10_93;
	ld.shared.f32 	%f292, [%r6+40];
	add.f32 	%f334, %f334, %f292;
	setp.eq.s32 	%p67, %r2, 11;
	@%p67 bra 	$L__BB10_93;
	ld.shared.f32 	%f293, [%r6+44];
	add.f32 	%f334, %f334, %f293;
	setp.eq.s32 	%p68, %r2, 12;
	@%p68 bra 	$L__BB10_93;
	ld.shared.f32 	%f294, [%r6+48];
	add.f32 	%f334, %f334, %f294;
	setp.eq.s32 	%p69, %r2, 13;
	@%p69 bra 	$L__BB10_93;
	ld.shared.f32 	%f295, [%r6+52];
	add.f32 	%f334, %f334, %f295;
	setp.eq.s32 	%p70, %r2, 14;
	@%p70 bra 	$L__BB10_93;
	ld.shared.f32 	%f296, [%r6+56];
	add.f32 	%f334, %f334, %f296;
	setp.eq.s32 	%p71, %r2, 15;
	@%p71 bra 	$L__BB10_93;
	ld.shared.f32 	%f297, [%r6+60];
	add.f32 	%f334, %f334, %f297;
	setp.eq.s32 	%p72, %r2, 16;
	@%p72 bra 	$L__BB10_93;
	ld.shared.f32 	%f298, [%r6+64];
	add.f32 	%f334, %f334, %f298;
	setp.eq.s32 	%p73, %r2, 17;
	@%p73 bra 	$L__BB10_93;
	ld.shared.f32 	%f299, [%r6+68];
	add.f32 	%f334, %f334, %f299;
	setp.eq.s32 	%p74, %r2, 18;
	@%p74 bra 	$L__BB10_93;
	ld.shared.f32 	%f300, [%r6+72];
	add.f32 	%f334, %f334, %f300;
	setp.eq.s32 	%p75, %r2, 19;
	@%p75 bra 	$L__BB10_93;
	ld.shared.f32 	%f301, [%r6+76];
	add.f32 	%f334, %f334, %f301;
	setp.eq.s32 	%p76, %r2, 20;
	@%p76 bra 	$L__BB10_93;
	ld.shared.f32 	%f302, [%r6+80];
	add.f32 	%f334, %f334, %f302;
	setp.eq.s32 	%p77, %r2, 21;
	@%p77 bra 	$L__BB10_93;
	ld.shared.f32 	%f303, [%r6+84];
	add.f32 	%f334, %f334, %f303;
	setp.eq.s32 	%p78, %r2, 22;
	@%p78 bra 	$L__BB10_93;
	ld.shared.f32 	%f304, [%r6+88];
	add.f32 	%f334, %f334, %f304;
	setp.eq.s32 	%p79, %r2, 23;
	@%p79 bra 	$L__BB10_93;
	ld.shared.f32 	%f305, [%r6+92];
	add.f32 	%f334, %f334, %f305;
	setp.eq.s32 	%p80, %r2, 24;
	@%p80 bra 	$L__BB10_93;
	ld.shared.f32 	%f306, [%r6+96];
	add.f32 	%f334, %f334, %f306;
	setp.eq.s32 	%p81, %r2, 25;
	@%p81 bra 	$L__BB10_93;
	ld.shared.f32 	%f307, [%r6+100];
	add.f32 	%f334, %f334, %f307;
	setp.eq.s32 	%p82, %r2, 26;
	@%p82 bra 	$L__BB10_93;
	ld.shared.f32 	%f308, [%r6+104];
	add.f32 	%f334, %f334, %f308;
	setp.eq.s32 	%p83, %r2, 27;
	@%p83 bra 	$L__BB10_93;
	ld.shared.f32 	%f309, [%r6+108];
	add.f32 	%f334, %f334, %f309;
	setp.eq.s32 	%p84, %r2, 28;
	@%p84 bra 	$L__BB10_93;
	ld.shared.f32 	%f310, [%r6+112];
	add.f32 	%f334, %f334, %f310;
	setp.eq.s32 	%p85, %r2, 29;
	@%p85 bra 	$L__BB10_93;
	ld.shared.f32 	%f311, [%r6+116];
	add.f32 	%f334, %f334, %f311;
	setp.eq.s32 	%p86, %r2, 30;
	@%p86 bra 	$L__BB10_93;
	ld.shared.f32 	%f312, [%r6+120];
	add.f32 	%f334, %f334, %f312;
	setp.eq.s32 	%p87, %r2, 31;
	@%p87 bra 	$L__BB10_93;
	ld.shared.f32 	%f313, [%r6+124];
	add.f32 	%f334, %f334, %f313;
$L__BB10_93:
	st.shared.f32 	[%r6], %f334;
$L__BB10_94:
	bar.sync 	0;
	ld.shared.f32 	%f97, [%r6];
$L__BB10_95:
	add.s32 	%r20, %r1, %r115;
	min.u32 	%r105, %r7, %r20;
	mul.wide.u32 	%rd88, %r105, 4;
	add.s64 	%rd89, %rd4, %rd88;
	ld.global.f32 	%f98, [%rd89];
	add.s32 	%r21, %r20, %r1;
	min.u32 	%r106, %r7, %r21;
	mul.wide.u32 	%rd90, %r106, 4;
	add.s64 	%rd91, %rd4, %rd90;
	ld.global.f32 	%f99, [%rd91];
	add.s32 	%r22, %r21, %r1;
	min.u32 	%r107, %r7, %r22;
	mul.wide.u32 	%rd92, %r107, 4;
	add.s64 	%rd93, %rd4, %rd92;
	ld.global.f32 	%f100, [%rd93];
	add.s32 	%r23, %r22, %r1;
	min.u32 	%r108, %r7, %r23;
	mul.wide.u32 	%rd94, %r108, 4;
	add.s64 	%rd95, %rd4, %rd94;
	ld.global.f32 	%f101, [%rd95];
	add.s32 	%r24, %r23, %r1;
	min.u32 	%r109, %r7, %r24;
	mul.wide.u32 	%rd96, %r109, 4;
	add.s64 	%rd97, %rd4, %rd96;
	ld.global.f32 	%f102, [%rd97];
	add.s32 	%r25, %r24, %r1;
	min.u32 	%r110, %r7, %r25;
	mul.wide.u32 	%rd98, %r110, 4;
	add.s64 	%rd99, %rd4, %rd98;
	ld.global.f32 	%f103, [%rd99];
	add.s32 	%r26, %r25, %r1;
	min.u32 	%r111, %r7, %r26;
	mul.wide.u32 	%rd100, %r111, 4;
	add.s64 	%rd101, %rd4, %rd100;
	ld.global.f32 	%f104, [%rd101];
	setp.ge.u32 	%p88, %r115, %r28;
	@%p88 bra 	$L__BB10_97;
	min.u32 	%r112, %r7, %r115;
	mul.wide.u32 	%rd102, %r112, 4;
	add.s64 	%rd103, %rd4, %rd102;
	ld.global.f32 	%f314, [%rd103];
	div.rn.f32 	%f315, %f314, %f97;
	mul.wide.u32 	%rd104, %r115, 4;
	add.s64 	%rd105, %rd4, %rd104;
	st.global.f32 	[%rd105], %f315;
$L__BB10_97:
	setp.ge.u32 	%p89, %r20, %r28;
	@%p89 bra 	$L__BB10_99;
	div.rn.f32 	%f316, %f98, %f97;
	mul.wide.u32 	%rd106, %r20, 4;
	add.s64 	%rd107, %rd4, %rd106;
	st.global.f32 	[%rd107], %f316;
$L__BB10_99:
	setp.ge.u32 	%p90, %r21, %r28;
	@%p90 bra 	$L__BB10_101;
	div.rn.f32 	%f317, %f99, %f97;
	mul.wide.u32 	%rd108, %r21, 4;
	add.s64 	%rd109, %rd4, %rd108;
	st.global.f32 	[%rd109], %f317;
$L__BB10_101:
	setp.ge.u32 	%p91, %r22, %r28;
	@%p91 bra 	$L__BB10_103;
	div.rn.f32 	%f318, %f100, %f97;
	mul.wide.u32 	%rd110, %r22, 4;
	add.s64 	%rd111, %rd4, %rd110;
	st.global.f32 	[%rd111], %f318;
$L__BB10_103:
	setp.ge.u32 	%p92, %r23, %r28;
	@%p92 bra 	$L__BB10_105;
	div.rn.f32 	%f319, %f101, %f97;
	mul.wide.u32 	%rd112, %r23, 4;
	add.s64 	%rd113, %rd4, %rd112;
	st.global.f32 	[%rd113], %f319;
$L__BB10_105:
	setp.ge.u32 	%p93, %r24, %r28;
	@%p93 bra 	$L__BB10_107;
	div.rn.f32 	%f320, %f102, %f97;
	mul.wide.u32 	%rd114, %r24, 4;
	add.s64 	%rd115, %rd4, %rd114;
	st.global.f32 	[%rd115], %f320;
$L__BB10_107:
	setp.ge.u32 	%p94, %r25, %r28;
	@%p94 bra 	$L__BB10_109;
	div.rn.f32 	%f321, %f103, %f97;
	mul.wide.u32 	%rd116, %r25, 4;
	add.s64 	%rd117, %rd4, %rd116;
	st.global.f32 	[%rd117], %f321;
$L__BB10_109:
	setp.ge.u32 	%p95, %r26, %r28;
	@%p95 bra 	$L__BB10_111;
	div.rn.f32 	%f322, %f104, %f97;
	mul.wide.u32 	%rd118, %r26, 4;
	add.s64 	%rd119, %rd4, %rd118;
	st.global.f32 	[%rd119], %f322;
$L__BB10_111:
	add.s32 	%r115, %r26, %r1;
	setp.lt.s32 	%p96, %r115, %r28;
	@%p96 bra 	$L__BB10_95;
$L__BB10_112:
	ret;

}
	// .globl	crossentropy_forward_kernel
.visible .entry crossentropy_forward_kernel(
	.param .u64 .ptr .align 1 crossentropy_forward_kernel_param_0,
	.param .u64 .ptr .align 1 crossentropy_forward_kernel_param_1,
	.param .u64 .ptr .align 1 crossentropy_forward_kernel_param_2,
	.param .u32 crossentropy_forward_kernel_param_3,
	.param .u32 crossentropy_forward_kernel_param_4,
	.param .u32 crossentropy_forward_kernel_param_5
)
{
	.reg .pred 	%p<5>;
	.reg .b32 	%r<17>;
	.reg .b32 	%f<25>;
	.reg .b64 	%rd<17>;

	ld.param.u64 	%rd1, [crossentropy_forward_kernel_param_0];
	ld.param.u64 	%rd2, [crossentropy_forward_kernel_param_1];
	ld.param.u64 	%rd3, [crossentropy_forward_kernel_param_2];
	ld.param.u32 	%r4, [crossentropy_forward_kernel_param_3];
	ld.param.u32 	%r2, [crossentropy_forward_kernel_param_4];
	ld.param.u32 	%r3, [crossentropy_forward_kernel_param_5];
	mov.u32 	%r5, %ctaid.x;
	mov.u32 	%r6, %ntid.x;
	mov.u32 	%r7, %tid.x;
	mad.lo.s32 	%r1, %r5, %r6, %r7;
	mul.lo.s32 	%r8, %r2, %r4;
	setp.ge.s32 	%p1, %r1, %r8;
	@%p1 bra 	$L__BB11_2;
	cvta.to.global.u64 	%rd4, %rd3;
	cvta.to.global.u64 	%rd5, %rd2;
	cvta.to.global.u64 	%rd6, %rd1;
	rem.s32 	%r9, %r1, %r2;
	sub.s32 	%r10, %r1, %r9;
	mul.lo.s32 	%r11, %r10, %r3;
	cvt.s64.s32 	%rd7, %r11;
	mul.lo.s32 	%r12, %r9, %r3;
	cvt.s64.s32 	%rd8, %r12;
	mul.wide.s32 	%rd9, %r1, 4;
	add.s64 	%rd10, %rd4, %rd9;
	ld.global.s32 	%rd11, [%rd10];
	add.s64 	%rd12, %rd11, %rd8;
	add.s64 	%rd13, %rd12, %rd7;
	shl.b64 	%rd14, %rd13, 2;
	add.s64 	%rd15, %rd5, %rd14;
	ld.global.f32 	%f1, [%rd15];
	setp.lt.f32 	%p2, %f1, 0f00800000;
	mul.f32 	%f2, %f1, 0f4B000000;
	selp.f32 	%f3, %f2, %f1, %p2;
	selp.f32 	%f4, 0fC1B80000, 0f00000000, %p2;
	mov.b32 	%r13, %f3;
	add.s32 	%r14, %r13, -1059760811;
	and.b32  	%r15, %r14, -8388608;
	sub.s32 	%r16, %r13, %r15;
	mov.b32 	%f5, %r16;
	cvt.rn.f32.s32 	%f6, %r15;
	fma.rn.f32 	%f7, %f6, 0f34000000, %f4;
	add.f32 	%f8, %f5, 0fBF800000;
	fma.rn.f32 	%f9, %f8, 0fBE055027, 0f3E1039F6;
	fma.rn.f32 	%f10, %f9, %f8, 0fBDF8CDCC;
	fma.rn.f32 	%f11, %f10, %f8, 0f3E0F2955;
	fma.rn.f32 	%f12, %f11, %f8, 0fBE2AD8B9;
	fma.rn.f32 	%f13, %f12, %f8, 0f3E4CED0B;
	fma.rn.f32 	%f14, %f13, %f8, 0fBE7FFF22;
	fma.rn.f32 	%f15, %f14, %f8, 0f3EAAAA78;
	fma.rn.f32 	%f16, %f15, %f8, 0fBF000000;
	mul.f32 	%f17, %f8, %f16;
	fma.rn.f32 	%f18, %f17, %f8, %f8;
	fma.rn.f32 	%f19, %f7, 0f3F317218, %f18;
	setp.gt.u32 	%p3, %r13, 2139095039;
	fma.rn.f32 	%f20, %f3, 0f7F800000, 0f7F800000;
	selp.f32 	%f21, %f20, %f19, %p3;
	setp.eq.f32 	%p4, %f3, 0f00000000;
	selp.f32 	%f22, 0fFF800000, %f21, %p4;
	add.s64 	%rd16, %rd6, %rd9;
	ld.global.f32 	%f23, [%rd16];
	sub.f32 	%f24, %f23, %f22;
	st.global.f32 	[%rd16], %f24;
$L__BB11_2:
	ret;

}
	// .globl	crossentropy_forward_kernel_igone
.visible .entry crossentropy_forward_kernel_igone(
	.param .u64 .ptr .align 1 crossentropy_forward_kernel_igone_param_0,
	.param .u64 .ptr .align 1 crossentropy_forward_kernel_igone_param_1,
	.param .u64 .ptr .align 1 crossentropy_forward_kernel_igone_param_2,
	.param .u32 crossentropy_forward_kernel_igone_param_3,
	.param .u32 crossentropy_forward_kernel_igone_param_4,
	.param .u32 crossentropy_forward_kernel_igone_param_5,
	.param .u32 crossentropy_forward_kernel_igone_param_6
)
{
	.reg .pred 	%p<6>;
	.reg .b32 	%r<19>;
	.reg .b32 	%f<27>;
	.reg .b64 	%rd<20>;

	ld.param.u64 	%rd4, [crossentropy_forward_kernel_igone_param_0];
	ld.param.u64 	%rd2, [crossentropy_forward_kernel_igone_param_1];
	ld.param.u64 	%rd3, [crossentropy_forward_kernel_igone_param_2];
	ld.param.u32 	%r6, [crossentropy_forward_kernel_igone_param_3];
	ld.param.u32 	%r3, [crossentropy_forward_kernel_igone_param_4];
	ld.param.u32 	%r4, [crossentropy_forward_kernel_igone_param_5];
	ld.param.u32 	%r5, [crossentropy_forward_kernel_igone_param_6];
	cvta.to.global.u64 	%rd1, %rd4;
	mov.u32 	%r7, %ctaid.x;
	mov.u32 	%r8, %ntid.x;
	mov.u32 	%r9, %tid.x;
	mad.lo.s32 	%r1, %r7, %r8, %r9;
	mul.lo.s32 	%r10, %r3, %r6;
	setp.ge.s32 	%p1, %r1, %r10;
	@%p1 bra 	$L__BB12_4;
	cvta.to.global.u64 	%rd5, %rd3;
	mul.wide.s32 	%rd6, %r1, 4;
	add.s64 	%rd7, %rd5, %rd6;
	ld.global.u32 	%r2, [%rd7];
	setp.ne.s32 	%p2, %r2, %r5;
	@%p2 bra 	$L__BB12_3;
	add.s64 	%rd19, %rd1, %rd6;
	ld.global.f32 	%f25, [%rd19];
	add.f32 	%f26, %f25, 0f00000000;
	st.global.f32 	[%rd19], %f26;
	bra.uni 	$L__BB12_4;
$L__BB12_3:
	rem.s32 	%r11, %r1, %r3;
	sub.s32 	%r12, %r1, %r11;
	mul.lo.s32 	%r13, %r12, %r4;
	cvt.s64.s32 	%rd8, %r13;
	mul.lo.s32 	%r14, %r11, %r4;
	cvt.s64.s32 	%rd9, %r14;
	cvt.s64.s32 	%rd10, %r2;
	add.s64 	%rd11, %rd10, %rd9;
	add.s64 	%rd12, %rd11, %rd8;
	cvta.to.global.u64 	%rd13, %rd2;
	shl.b64 	%rd14, %rd12, 2;
	add.s64 	%rd15, %rd13, %rd14;
	ld.global.f32 	%f1, [%rd15];
	setp.lt.f32 	%p3, %f1, 0f00800000;
	mul.f32 	%f2, %f1, 0f4B000000;
	selp.f32 	%f3, %f2, %f1, %p3;
	selp.f32 	%f4, 0fC1B80000, 0f00000000, %p3;
	mov.b32 	%r15, %f3;
	add.s32 	%r16, %r15, -1059760811;
	and.b32  	%r17, %r16, -8388608;
	sub.s32 	%r18, %r15, %r17;
	mov.b32 	%f5, %r18;
	cvt.rn.f32.s32 	%f6, %r17;
	fma.rn.f32 	%f7, %f6, 0f34000000, %f4;
	add.f32 	%f8, %f5, 0fBF800000;
	fma.rn.f32 	%f9, %f8, 0fBE055027, 0f3E1039F6;
	fma.rn.f32 	%f10, %f9, %f8, 0fBDF8CDCC;
	fma.rn.f32 	%f11, %f10, %f8, 0f3E0F2955;
	fma.rn.f32 	%f12, %f11, %f8, 0fBE2AD8B9;
	fma.rn.f32 	%f13, %f12, %f8, 0f3E4CED0B;
	fma.rn.f32 	%f14, %f13, %f8, 0fBE7FFF22;
	fma.rn.f32 	%f15, %f14, %f8, 0f3EAAAA78;
	fma.rn.f32 	%f16, %f15, %f8, 0fBF000000;
	mul.f32 	%f17, %f8, %f16;
	fma.rn.f32 	%f18, %f17, %f8, %f8;
	fma.rn.f32 	%f19, %f7, 0f3F317218, %f18;
	setp.gt.u32 	%p4, %r15, 2139095039;
	fma.rn.f32 	%f20, %f3, 0f7F800000, 0f7F800000;
	selp.f32 	%f21, %f20, %f19, %p4;
	setp.eq.f32 	%p5, %f3, 0f00000000;
	selp.f32 	%f22, 0fFF800000, %f21, %p5;
	add.s64 	%rd17, %rd1, %rd6;
	ld.global.f32 	%f23, [%rd17];
	sub.f32 	%f24, %f23, %f22;
	st.global.f32 	[%rd17], %f24;
$L__BB12_4:
	ret;

}
	// .globl	crossentropy_softmax_backward_kernel
.visible .entry crossentropy_softmax_backward_kernel(
	.param .u64 .ptr .align 1 crossentropy_softmax_backward_kernel_param_0,
	.param .u64 .ptr .align 1 crossentropy_softmax_backward_kernel_param_1,
	.param .u64 .ptr .align 1 crossentropy_softmax_backward_kernel_param_2,
	.param .u32 crossentropy_softmax_backward_kernel_param_3,
	.param .u32 crossentropy_softmax_backward_kernel_param_4,
	.param .u32 crossentropy_softmax_backward_kernel_param_5
)
{
	.reg .pred 	%p<3>;
	.reg .b32 	%r<21>;
	.reg .b32 	%f<4>;
	.reg .b64 	%rd<17>;

	ld.param.u64 	%rd1, [crossentropy_softmax_backward_kernel_param_0];
	ld.param.u64 	%rd2, [crossentropy_softmax_backward_kernel_param_1];
	ld.param.u64 	%rd3, [crossentropy_softmax_backward_kernel_param_2];
	ld.param.u32 	%r4, [crossentropy_softmax_backward_kernel_param_3];
	ld.param.u32 	%r2, [crossentropy_softmax_backward_kernel_param_4];
	ld.param.u32 	%r3, [crossentropy_softmax_backward_kernel_param_5];
	mov.u32 	%r5, %ctaid.x;
	mov.u32 	%r6, %ntid.x;
	mov.u32 	%r7, %tid.x;
	mad.lo.s32 	%r1, %r5, %r6, %r7;
	mul.lo.s32 	%r8, %r2, %r4;
	mul.lo.s32 	%r9, %r8, %r3;
	setp.ge.s32 	%p1, %r1, %r9;
	@%p1 bra 	$L__BB13_2;
	cvta.to.global.u64 	%rd4, %rd3;
	cvta.to.global.u64 	%rd5, %rd2;
	cvta.to.global.u64 	%rd6, %rd1;
	mul.lo.s32 	%r10, %r3, %r2;
	div.s32 	%r11, %r1, %r10;
	div.s32 	%r12, %r1, %r3;
	rem.s32 	%r13, %r12, %r2;
	mul.lo.s32 	%r14, %r12, %r3;
	sub.s32 	%r15, %r1, %r14;
	mul.lo.s32 	%r16, %r11, %r2;
	mul.lo.s32 	%r17, %r16, %r3;
	cvt.s64.s32 	%rd7, %r17;
	mul.lo.s32 	%r18, %r13, %r3;
	cvt.s64.s32 	%rd8, %r18;
	add.s64 	%rd9, %rd8, %rd7;
	add.s32 	%r19, %r13, %r16;
	mul.wide.s32 	%rd10, %r19, 4;
	add.s64 	%rd11, %rd4, %rd10;
	ld.global.u32 	%r20, [%rd11];
	cvt.s64.s32 	%rd12, %r15;
	add.s64 	%rd13, %rd9, %rd12;
	shl.b64 	%rd14, %rd13, 2;
	add.s64 	%rd15, %rd5, %rd14;
	ld.global.f32 	%f1, [%rd15];
	setp.eq.s32 	%p2, %r15, %r20;
	selp.f32 	%f2, 0f3F800000, 0f00000000, %p2;
	sub.f32 	%f3, %f1, %f2;
	add.s64 	%rd16, %rd6, %rd14;
	st.global.f32 	[%rd16], %f3;
$L__BB13_2:
	ret;

}
	// .globl	crossentropy_softmax_igone_backward_kernel
.visible .entry crossentropy_softmax_igone_backward_kernel(
	.param .u64 .ptr .align 1 crossentropy_softmax_igone_backward_kernel_param_0,
	.param .u64 .ptr .align 1 crossentropy_softmax_igone_backward_kernel_param_1,
	.param .u64 .ptr .align 1 crossentropy_softmax_igone_backward_kernel_param_2,
	.param .u32 crossentropy_softmax_igone_backward_kernel_param_3,
	.param .u32 crossentropy_softmax_igone_backward_kernel_param_4,
	.param .u32 crossentropy_softmax_igone_backward_kernel_param_5,
	.param .u32 crossentropy_softmax_igone_backward_kernel_param_6
)
{
	.local .align 8 .b8 	__local_depot14[8];
	.reg .b64 	%SP;
	.reg .b64 	%SPL;
	.reg .pred 	%p<4>;
	.reg .b32 	%r<26>;
	.reg .b32 	%f<4>;
	.reg .b64 	%rd<26>;
	.reg .b64 	%fd<2>;

	mov.u64 	%SPL, __local_depot14;
	cvta.local.u64 	%SP, %SPL;
	ld.param.u64 	%rd3, [crossentropy_softmax_igone_backward_kernel_param_0];
	ld.param.u64 	%rd4, [crossentropy_softmax_igone_backward_kernel_param_1];
	ld.param.u64 	%rd5, [crossentropy_softmax_igone_backward_kernel_param_2];
	ld.param.u32 	%r6, [crossentropy_softmax_igone_backward_kernel_param_3];
	ld.param.u32 	%r3, [crossentropy_softmax_igone_backward_kernel_param_4];
	ld.param.u32 	%r4, [crossentropy_softmax_igone_backward_kernel_param_5];
	ld.param.u32 	%r5, [crossentropy_softmax_igone_backward_kernel_param_6];
	mov.u32 	%r7, %ctaid.x;
	mov.u32 	%r8, %ntid.x;
	mov.u32 	%r9, %tid.x;
	mad.lo.s32 	%r1, %r7, %r8, %r9;
	mul.lo.s32 	%r10, %r3, %r6;
	mul.lo.s32 	%r11, %r10, %r4;
	setp.ge.s32 	%p1, %r1, %r11;
	@%p1 bra 	$L__BB14_4;
	add.u64 	%rd6, %SP, 0;
	add.u64 	%rd7, %SPL, 0;
	cvta.to.global.u64 	%rd8, %rd5;
	cvta.to.global.u64 	%rd9, %rd4;
	cvta.to.global.u64 	%rd10, %rd3;
	mul.lo.s32 	%r12, %r4, %r3;
	div.s32 	%r13, %r1, %r12;
	div.s32 	%r14, %r1, %r4;
	rem.s32 	%r15, %r14, %r3;
	mul.lo.s32 	%r16, %r14, %r4;
	sub.s32 	%r17, %r1, %r16;
	mul.lo.s32 	%r18, %r13, %r3;
	mul.lo.s32 	%r19, %r18, %r4;
	cvt.s64.s32 	%rd11, %r19;
	mul.lo.s32 	%r20, %r15, %r4;
	cvt.s64.s32 	%rd12, %r20;
	add.s64 	%rd13, %rd12, %rd11;
	shl.b64 	%rd14, %rd13, 2;
	add.s64 	%rd1, %rd10, %rd14;
	add.s32 	%r21, %r15, %r18;
	mul.wide.s32 	%rd15, %r21, 4;
	add.s64 	%rd16, %rd8, %rd15;
	ld.global.u32 	%r2, [%rd16];
	cvt.s64.s32 	%rd2, %r17;
	add.s64 	%rd17, %rd13, %rd2;
	shl.b64 	%rd18, %rd17, 2;
	add.s64 	%rd19, %rd9, %rd18;
	ld.global.f32 	%f1, [%rd19];
	cvt.f64.f32 	%fd1, %f1;
	st.local.f64 	[%rd7], %fd1;
	mov.u64 	%rd20, $str;
	cvta.global.u64 	%rd21, %rd20;
	{ // callseq 0, 0
	.param .b64 param0;
	st.param.b64 	[param0], %rd21;
	.param .b64 param1;
	st.param.b64 	[param1], %rd6;
	.param .b32 retval0;
	call.uni (retval0), 
	vprintf, 
	(
	param0, 
	param1
	);
	ld.param.b32 	%r22, [retval0];
	} // callseq 0
	setp.ne.s32 	%p2, %r2, %r5;
	@%p2 bra 	$L__BB14_3;
	shl.b64 	%rd24, %rd2, 2;
	add.s64 	%rd25, %rd1, %rd24;
	mov.b32 	%r25, 0;
	st.global.u32 	[%rd25], %r25;
	bra.uni 	$L__BB14_4;
$L__BB14_3:
	cvt.u32.u64 	%r24, %rd2;
	setp.eq.s32 	%p3, %r24, %r2;
	selp.f32 	%f2, 0f3F800000, 0f00000000, %p3;
	sub.f32 	%f3, %f1, %f2;
	shl.b64 	%rd22, %rd2, 2;
	add.s64 	%rd23, %rd1, %rd22;
	st.global.f32 	[%rd23], %f3;
$L__BB14_4:
	ret;

}
	// .globl	cross_softmax_forward_kernel
.visible .entry cross_softmax_forward_kernel(
	.param .u64 .ptr .align 1 cross_softmax_forward_kernel_param_0,
	.param .u64 .ptr .align 1 cross_softmax_forward_kernel_param_1,
	.param .u64 .ptr .align 1 cross_softmax_forward_kernel_param_2,
	.param .u64 .ptr .align 1 cross_softmax_forward_kernel_param_3,
	.param .u32 cross_softmax_forward_kernel_param_4,
	.param .u32 cross_softmax_forward_kernel_param_5,
	.param .u32 cross_softmax_forward_kernel_param_6
)
{
	.reg .pred 	%p<101>;
	.reg .b32 	%r<129>;
	.reg .b32 	%f<359>;
	.reg .b64 	%rd<132>;

	ld.param.u64 	%rd14, [cross_softmax_forward_kernel_param_0];
	ld.param.u64 	%rd15, [cross_softmax_forward_kernel_param_1];
	ld.param.u64 	%rd17, [cross_softmax_forward_kernel_param_3];
	ld.param.u32 	%r31, [cross_softmax_forward_kernel_param_6];
	mov.u32 	%r1, %ntid.x;
	shr.u32 	%r2, %r1, 5;
	mov.u32 	%r128, %tid.x;
	shr.u32 	%r4, %r128, 5;
	and.b32  	%r5, %r128, 31;
	shl.b32 	%r32, %r2, 2;
	mov.u32 	%r33, shared;
	add.s32 	%r6, %r33, %r32;
	setp.lt.s32 	%p1, %r128, %r31;
	@%p1 bra 	$L__BB15_2;
	shl.b32 	%r34, %r4, 2;
	add.s32 	%r36, %r33, %r34;
	mov.b32 	%r37, -8388608;
	st.shared.u32 	[%r36], %r37;
	add.s32 	%r38, %r6, %r34;
	mov.b32 	%r39, 0;
	st.shared.u32 	[%r38], %r39;
	bra.uni 	$L__BB15_115;
$L__BB15_2:
	ld.param.u64 	%rd130, [cross_softmax_forward_kernel_param_2];
	mov.u32 	%r40, %ctaid.x;
	cvta.to.global.u64 	%rd18, %rd14;
	cvta.to.global.u64 	%rd19, %rd17;
	cvta.to.global.u64 	%rd1, %rd15;
	cvta.to.global.u64 	%rd2, %rd130;
	mul.wide.u32 	%rd20, %r40, 4;
	add.s64 	%rd21, %rd19, %rd20;
	ld.global.f32 	%f106, [%rd21];
	cvt.rzi.s32.f32 	%r7, %f106;
	add.s64 	%rd3, %rd18, %rd20;
	mov.b32 	%r41, 0;
	st.global.u32 	[%rd3], %r41;
	mul.lo.s32 	%r42, %r31, %r40;
	cvt.u64.u32 	%rd4, %r42;
	add.s32 	%r8, %r31, -1;
	mov.f32 	%f347, 0fFF800000;
	mov.u32 	%r126, %r128;
$L__BB15_3:
	min.u32 	%r43, %r8, %r126;
	cvt.u64.u32 	%rd22, %r43;
	add.s64 	%rd23, %rd22, %rd4;
	shl.b64 	%rd24, %rd23, 2;
	add.s64 	%rd25, %rd2, %rd24;
	ld.global.f32 	%f107, [%rd25];
	max.f32 	%f108, %f347, %f107;
	add.s32 	%r44, %r1, %r126;
	min.u32 	%r45, %r8, %r44;
	cvt.u64.u32 	%rd26, %r45;
	add.s64 	%rd27, %rd26, %rd4;
	shl.b64 	%rd28, %rd27, 2;
	add.s64 	%rd29, %rd2, %rd28;
	ld.global.f32 	%f109, [%rd29];
	max.f32 	%f110, %f108, %f109;
	add.s32 	%r46, %r44, %r1;
	min.u32 	%r47, %r8, %r46;
	cvt.u64.u32 	%rd30, %r47;
	add.s64 	%rd31, %rd30, %rd4;
	shl.b64 	%rd32, %rd31, 2;
	add.s64 	%rd33, %rd2, %rd32;
	ld.global.f32 	%f111, [%rd33];
	max.f32 	%f112, %f110, %f111;
	add.s32 	%r48, %r46, %r1;
	min.u32 	%r49, %r8, %r48;
	cvt.u64.u32 	%rd34, %r49;
	add.s64 	%rd35, %rd34, %rd4;
	shl.b64 	%rd36, %rd35, 2;
	add.s64 	%rd37, %rd2, %rd36;
	ld.global.f32 	%f113, [%rd37];
	max.f32 	%f114, %f112, %f113;
	add.s32 	%r50, %r48, %r1;
	min.u32 	%r51, %r8, %r50;
	cvt.u64.u32 	%rd38, %r51;
	add.s64 	%rd39, %rd38, %rd4;
	shl.b64 	%rd40, %rd39, 2;
	add.s64 	%rd41, %rd2, %rd40;
	ld.global.f32 	%f115, [%rd41];
	max.f32 	%f116, %f114, %f115;
	add.s32 	%r52, %r50, %r1;
	min.u32 	%r53, %r8, %r52;
	cvt.u64.u32 	%rd42, %r53;
	add.s64 	%rd43, %rd42, %rd4;
	shl.b64 	%rd44, %rd43, 2;
	add.s64 	%rd45, %rd2, %rd44;
	ld.global.f32 	%f117, [%rd45];
	max.f32 	%f118, %f116, %f117;
	add.s32 	%r54, %r52, %r1;
	min.u32 	%r55, %r8, %r54;
	cvt.u64.u32 	%rd46, %r55;
	add.s64 	%rd47, %rd46, %rd4;
	shl.b64 	%rd48, %rd47, 2;
	add.s64 	%rd49, %rd2, %rd48;
	ld.global.f32 	%f119, [%rd49];
	max.f32 	%f120, %f118, %f119;
	add.s32 	%r56, %r54, %r1;
	min.u32 	%r57, %r8, %r56;
	cvt.u64.u32 	%rd50, %r57;
	add.s64 	%rd51, %rd50, %rd4;
	shl.b64 	%rd52, %rd51, 2;
	add.s64 	%rd53, %rd2, %rd52;
	ld.global.f32 	%f121, [%rd53];
	max.f32 	%f347, %f120, %f121;
	add.s32 	%r126, %r56, %r1;
	setp.lt.s32 	%p2, %r126, %r31;
	@%p2 bra 	$L__BB15_3;
	mov.b32 	%r58, %f347;
	shfl.sync.down.b32	%r59|%p3, %r58, 16, 31, -1;
	mov.b32 	%f122, %r59;
	max.f32 	%f123, %f347, %f122;
	mov.b32 	%r60, %f123;
	shfl.sync.down.b32	%r61|%p4, %r60, 8, 31, -1;
	mov.b32 	%f124, %r61;
	max.f32 	%f125, %f123, %f124;
	mov.b32 	%r62, %f125;
	shfl.sync.down.b32	%r63|%p5, %r62, 4, 31, -1;
	mov.b32 	%f126, %r63;
	max.f32 	%f127, %f125, %f126;
	mov.b32 	%r64, %f127;
	shfl.sync.down.b32	%r65|%p6, %r64, 2, 31, -1;
	mov.b32 	%f128, %r65;
	max.f32 	%f129, %f127, %f128;
	mov.b32 	%r66, %f129;
	shfl.sync.down.b32	%r67|%p7, %r66, 1, 31, -1;
	mov.b32 	%f130, %r67;
	max.f32 	%f3, %f129, %f130;
	setp.ne.s32 	%p8, %r5, 0;
	@%p8 bra 	$L__BB15_6;
	shl.b32 	%r68, %r4, 2;
	add.s32 	%r70, %r33, %r68;
	st.shared.f32 	[%r70], %f3;
$L__BB15_6:
	bar.sync 	0;
	setp.ne.s32 	%p9, %r128, 0;
	@%p9 bra 	$L__BB15_40;
	ld.shared.f32 	%f348, [shared];
	setp.lt.u32 	%p10, %r1, 64;
	@%p10 bra 	$L__BB15_39;
	ld.shared.f32 	%f131, [shared+4];
	max.f32 	%f348, %f348, %f131;
	setp.eq.s32 	%p11, %r2, 2;
	@%p11 bra 	$L__BB15_39;
	ld.shared.f32 	%f132, [shared+8];
	max.f32 	%f348, %f348, %f132;
	setp.eq.s32 	%p12, %r2, 3;
	@%p12 bra 	$L__BB15_39;
	ld.shared.f32 	%f133, [shared+12];
	max.f32 	%f348, %f348, %f133;
	setp.eq.s32 	%p13, %r2, 4;
	@%p13 bra 	$L__BB15_39;
	ld.shared.f32 	%f134, [shared+16];
	max.f32 	%f348, %f348, %f134;
	setp.eq.s32 	%p14, %r2, 5;
	@%p14 bra 	$L__BB15_39;
	ld.shared.f32 	%f135, [shared+20];
	max.f32 	%f348, %f348, %f135;
	setp.eq.s32 	%p15, %r2, 6;
	@%p15 bra 	$L__BB15_39;
	ld.shared.f32 	%f136, [shared+24];
	max.f32 	%f348, %f348, %f136;
	setp.eq.s32 	%p16, %r2, 7;
	@%p16 bra 	$L__BB15_39;
	ld.shared.f32 	%f137, [shared+28];
	max.f32 	%f348, %f348, %f137;
	setp.eq.s32 	%p17, %r2, 8;
	@%p17 bra 	$L__BB15_39;
	ld.shared.f32 	%f138, [shared+32];
	max.f32 	%f348, %f348, %f138;
	setp.eq.s32 	%p18, %r2, 9;
	@%p18 bra 	$L__BB15_39;
	ld.shared.f32 	%f139, [shared+36];
	max.f32 	%f348, %f348, %f139;
	setp.eq.s32 	%p19, %r2, 10;
	@%p19 bra 	$L__BB15_39;
	ld.shared.f32 	%f140, [shared+40];
	max.f32 	%f348, %f348, %f140;
	setp.eq.s32 	%p20, %r2, 11;
	@%p20 bra 	$L__BB15_39;
	ld.shared.f32 	%f141, [shared+44];
	max.f32 	%f348, %f348, %f141;
	setp.eq.s32 	%p21, %r2, 12;
	@%p21 bra 	$L__BB15_39;
	ld.shared.f32 	%f142, [shared+48];
	max.f32 	%f348, %f348, %f142;
	setp.eq.s32 	%p22, %r2, 13;
	@%p22 bra 	$L__BB15_39;
	ld.shared.f32 	%f143, [shared+52];
	max.f32 	%f348, %f348, %f143;
	setp.eq.s32 	%p23, %r2, 14;
	@%p23 bra 	$L__BB15_39;
	ld.shared.f32 	%f144, [shared+56];
	max.f32 	%f348, %f348, %f144;
	setp.eq.s32 	%p24, %r2, 15;
	@%p24 bra 	$L__BB15_39;
	ld.shared.f32 	%f145, [shared+60];
	max.f32 	%f348, %f348, %f145;
	setp.eq.s32 	%p25, %r2, 16;
	@%p25 bra 	$L__BB15_39;
	ld.shared.f32 	%f146, [shared+64];
	max.f32 	%f348, %f348, %f146;
	setp.eq.s32 	%p26, %r2, 17;
	@%p26 bra 	$L__BB15_39;
	ld.shared.f32 	%f147, [shared+68];
	max.f32 	%f348, %f348, %f147;
	setp.eq.s32 	%p27, %r2, 18;
	@%p27 bra 	$L__BB15_39;
	ld.shared.f32 	%f148, [shared+72];
	max.f32 	%f348, %f348, %f148;
	setp.eq.s32 	%p28, %r2, 19;
	@%p28 bra 	$L__BB15_39;
	ld.shared.f32 	%f149, [shared+76];
	max.f32 	%f348, %f348, %f149;
	setp.eq.s32 	%p29, %r2, 20;
	@%p29 bra 	$L__BB15_39;
	ld.shared.f32 	%f150, [shared+80];
	max.f32 	%f348, %f348, %f150;
	setp.eq.s32 	%p30, %r2, 21;
	@%p30 bra 	$L__BB15_39;
	ld.shared.f32 	%f151, [shared+84];
	max.f32 	%f348, %f348, %f151;
	setp.eq.s32 	%p31, %r2, 22;
	@%p31 bra 	$L__BB15_39;
	ld.shared.f32 	%f152, [shared+88];
	max.f32 	%f348, %f348, %f152;
	setp.eq.s32 	%p32, %r2, 23;
	@%p32 bra 	$L__BB15_39;
	ld.shared.f32 	%f153, [shared+92];
	max.f32 	%f348, %f348, %f153;
	setp.eq.s32 	%p33, %r2, 24;
	@%p33 bra 	$L__BB15_39;
	ld.shared.f32 	%f154, [shared+96];
	max.f32 	%f348, %f348, %f154;
	setp.eq.s32 	%p34, %r2, 25;
	@%p34 bra 	$L__BB15_39;
	ld.shared.f32 	%f155, [shared+100];
	max.f32 	%f348, %f348, %f155;
	setp.eq.s32 	%p35, %r2, 26;
	@%p35 bra 	$L__BB15_39;
	ld.shared.f32 	%f156, [shared+104];
	max.f32 	%f348, %f348, %f156;
	setp.eq.s32 	%p36, %r2, 27;
	@%p36 bra 	$L__BB15_39;
	ld.shared.f32 	%f157, [shared+108];
	max.f32 	%f348, %f348, %f157;
	setp.eq.s32 	%p37, %r2, 28;
	@%p37 bra 	$L__BB15_39;
	ld.shared.f32 	%f158, [shared+112];
	max.f32 	%f348, %f348, %f158;
	setp.eq.s32 	%p38, %r2, 29;
	@%p38 bra 	$L__BB15_39;
	ld.shared.f32 	%f159, [shared+116];
	max.f32 	%f348, %f348, %f159;
	setp.eq.s32 	%p39, %r2, 30;
	@%p39 bra 	$L__BB15_39;
	ld.shared.f32 	%f160, [shared+120];
	max.f32 	%f348, %f348, %f160;
	setp.eq.s32 	%p40, %r2, 31;
	@%p40 bra 	$L__BB15_39;
	ld.shared.f32 	%f161, [shared+124];
	max.f32 	%f348, %f348, %f161;
$L__BB15_39:
	st.shared.f32 	[shared], %f348;
$L__BB15_40:
	shl.b64 	%rd54, %rd4, 2;
	add.s64 	%rd5, %rd1, %rd54;
	bar.sync 	0;
	mov.f32 	%f350, 0f00000000;
	ld.shared.f32 	%f37, [shared];
	mov.u32 	%r127, %r128;
$L__BB15_41:
	ld.param.u64 	%rd131, [cross_softmax_forward_kernel_param_2];
	min.u32 	%r72, %r8, %r127;
	cvt.u64.u32 	%rd6, %r72;
	add.s64 	%rd64, %rd6, %rd4;
	shl.b64 	%rd65, %rd64, 2;
	add.s64 	%rd55, %rd131, %rd65;
	// begin inline asm
	ld.global.cs.f32 %f163, [%rd55];
	// end inline asm
	add.s32 	%r12, %r1, %r127;
	min.u32 	%r75, %r8, %r12;
	cvt.u64.u32 	%rd7, %r75;
	add.s64 	%rd66, %rd7, %rd4;
	shl.b64 	%rd67, %rd66, 2;
	add.s64 	%rd56, %rd131, %rd67;
	// begin inline asm
	ld.global.cs.f32 %f164, [%rd56];
	// end inline asm
	add.s32 	%r13, %r12, %r1;
	min.u32 	%r76, %r8, %r13;
	cvt.u64.u32 	%rd8, %r76;
	add.s64 	%rd68, %rd8, %rd4;
	shl.b64 	%rd69, %rd68, 2;
	add.s64 	%rd57, %rd131, %rd69;
	// begin inline asm
	ld.global.cs.f32 %f165, [%rd57];
	// end inline asm
	add.s32 	%r14, %r13, %r1;
	min.u32 	%r77, %r8, %r14;
	cvt.u64.u32 	%rd9, %r77;
	add.s64 	%rd70, %rd9, %rd4;
	shl.b64 	%rd71, %rd70, 2;
	add.s64 	%rd58, %rd131, %rd71;
	// begin inline asm
	ld.global.cs.f32 %f166, [%rd58];
	// end inline asm
	add.s32 	%r15, %r14, %r1;
	min.u32 	%r78, %r8, %r15;
	cvt.u64.u32 	%rd10, %r78;
	add.s64 	%rd72, %rd10, %rd4;
	shl.b64 	%rd73, %rd72, 2;
	add.s64 	%rd59, %rd131, %rd73;
	// begin inline asm
	ld.global.cs.f32 %f167, [%rd59];
	// end inline asm
	add.s32 	%r16, %r15, %r1;
	min.u32 	%r79, %r8, %r16;
	cvt.u64.u32 	%rd11, %r79;
	add.s64 	%rd74, %rd11, %rd4;
	shl.b64 	%rd75, %rd74, 2;
	add.s64 	%rd60, %rd131, %rd75;
	// begin inline asm
	ld.global.cs.f32 %f168, [%rd60];
	// end inline asm
	add.s32 	%r17, %r16, %r1;
	min.u32 	%r80, %r8, %r17;
	cvt.u64.u32 	%rd12, %r80;
	add.s64 	%rd76, %rd12, %rd4;
	shl.b64 	%rd77, %rd76, 2;
	add.s64 	%rd61, %rd131, %rd77;
	// begin inline asm
	ld.global.cs.f32 %f169, [%rd61];
	// end inline asm
	add.s32 	%r18, %r17, %r1;
	min.u32 	%r81, %r8, %r18;
	cvt.u64.u32 	%rd13, %r81;
	add.s64 	%rd78, %rd13, %rd4;
	shl.b64 	%rd79, %rd78, 2;
	add.s64 	%rd62, %rd131, %rd79;
	// begin inline asm
	ld.global.cs.f32 %f170, [%rd62];
	// end inline asm
	setp.ge.u32 	%p41, %r127, %r31;
	@%p41 bra 	$L__BB15_43;
	sub.f32 	%f171, %f163, %f37;
	fma.rn.f32 	%f172, %f171, 0f3BBB989D, 0f3F000000;
	cvt.sat.f32.f32 	%f173, %f172;
	mov.f32 	%f174, 0f4B400001;
	mov.f32 	%f175, 0f437C0000;
	fma.rm.f32 	%f176, %f173, %f175, %f174;
	add.f32 	%f177, %f176, 0fCB40007F;
	neg.f32 	%f178, %f177;
	fma.rn.f32 	%f179, %f171, 0f3FB8AA3B, %f178;
	fma.rn.f32 	%f180, %f171, 0f32A57060, %f179;
	mov.b32 	%r82, %f176;
	shl.b32 	%r83, %r82, 23;
	mov.b32 	%f181, %r83;
	ex2.approx.ftz.f32 	%f182, %f180;
	mul.f32 	%f183, %f182, %f181;
	shl.b64 	%rd80, %rd6, 2;
	add.s64 	%rd81, %rd5, %rd80;
	st.global.f32 	[%rd81], %f183;
	add.f32 	%f350, %f350, %f183;
$L__BB15_43:
	setp.ge.u32 	%p42, %r12, %r31;
	@%p42 bra 	$L__BB15_45;
	sub.f32 	%f184, %f164, %f37;
	fma.rn.f32 	%f185, %f184, 0f3BBB989D, 0f3F000000;
	cvt.sat.f32.f32 	%f186, %f185;
	mov.f32 	%f187, 0f4B400001;
	mov.f32 	%f188, 0f437C0000;
	fma.rm.f32 	%f189, %f186, %f188, %f187;
	add.f32 	%f190, %f189, 0fCB40007F;
	neg.f32 	%f191, %f190;
	fma.rn.f32 	%f192, %f184, 0f3FB8AA3B, %f191;
	fma.rn.f32 	%f193, %f184, 0f32A57060, %f192;
	mov.b32 	%r84, %f189;
	shl.b32 	%r85, %r84, 23;
	mov.b32 	%f194, %r85;
	ex2.approx.ftz.f32 	%f195, %f193;
	mul.f32 	%f196, %f195, %f194;
	shl.b64 	%rd82, %rd7, 2;
	add.s64 	%rd83, %rd5, %rd82;
	st.global.f32 	[%rd83], %f196;
	add.f32 	%f350, %f350, %f196;
$L__BB15_45:
	setp.ge.u32 	%p43, %r13, %r31;
	@%p43 bra 	$L__BB15_47;
	sub.f32 	%f197, %f165, %f37;
	fma.rn.f32 	%f198, %f197, 0f3BBB989D, 0f3F000000;
	cvt.sat.f32.f32 	%f199, %f198;
	mov.f32 	%f200, 0f4B400001;
	mov.f32 	%f201, 0f437C0000;
	fma.rm.f32 	%f202, %f199, %f201, %f200;
	add.f32 	%f203, %f202, 0fCB40007F;
	neg.f32 	%f204, %f203;
	fma.rn.f32 	%f205, %f197, 0f3FB8AA3B, %f204;
	fma.rn.f32 	%f206, %f197, 0f32A57060, %f205;
	mov.b32 	%r86, %f202;
	shl.b32 	%r87, %r86, 23;
	mov.b32 	%f207, %r87;
	ex2.approx.ftz.f32 	%f208, %f206;
	mul.f32 	%f209, %f208, %f207;
	shl.b64 	%rd84, %rd8, 2;
	add.s64 	%rd85, %rd5, %rd84;
	st.global.f32 	[%rd85], %f209;
	add.f32 	%f350, %f350, %f209;
$L__BB15_47:
	setp.ge.u32 	%p44, %r14, %r31;
	@%p44 bra 	$L__BB15_49;
	sub.f32 	%f210, %f166, %f37;
	fma.rn.f32 	%f211, %f210, 0f3BBB989D, 0f3F000000;
	cvt.sat.f32.f32 	%f212, %f211;
	mov.f32 	%f213, 0f4B400001;
	mov.f32 	%f214, 0f437C0000;
	fma.rm.f32 	%f215, %f212, %f214, %f213;
	add.f32 	%f216, %f215, 0fCB40007F;
	neg.f32 	%f217, %f216;
	fma.rn.f32 	%f218, %f210, 0f3FB8AA3B, %f217;
	fma.rn.f32 	%f219, %f210, 0f32A57060, %f218;
	mov.b32 	%r88, %f215;
	shl.b32 	%r89, %r88, 23;
	mov.b32 	%f220, %r89;
	ex2.approx.ftz.f32 	%f221, %f219;
	mul.f32 	%f222, %f221, %f220;
	shl.b64 	%rd86, %rd9, 2;
	add.s64 	%rd87, %rd5, %rd86;
	st.global.f32 	[%rd87], %f222;
	add.f32 	%f350, %f350, %f222;
$L__BB15_49:
	setp.ge.u32 	%p45, %r15, %r31;
	@%p45 bra 	$L__BB15_51;
	sub.f32 	%f223, %f167, %f37;
	fma.rn.f32 	%f224, %f223, 0f3BBB989D, 0f3F000000;
	cvt.sat.f32.f32 	%f225, %f224;
	mov.f32 	%f226, 0f4B400001;
	mov.f32 	%f227, 0f437C0000;
	fma.rm.f32 	%f228, %f225, %f227, %f226;
	add.f32 	%f229, %f228, 0fCB40007F;
	neg.f32 	%f230, %f229;
	fma.rn.f32 	%f231, %f223, 0f3FB8AA3B, %f230;
	fma.rn.f32 	%f232, %f223, 0f32A57060, %f231;
	mov.b32 	%r90, %f228;
	shl.b32 	%r91, %r90, 23;
	mov.b32 	%f233, %r91;
	ex2.approx.ftz.f32 	%f234, %f232;
	mul.f32 	%f235, %f234, %f233;
	shl.b64 	%rd88, %rd10, 2;
	add.s64 	%rd89, %rd5, %rd88;
	st.global.f32 	[%rd89], %f235;
	add.f32 	%f350, %f350, %f235;
$L__BB15_51:
	setp.ge.u32 	%p46, %r16, %r31;
	@%p46 bra 	$L__BB15_53;
	sub.f32 	%f236, %f168, %f37;
	fma.rn.f32 	%f237, %f236, 0f3BBB989D, 0f3F000000;
	cvt.sat.f32.f32 	%f238, %f237;
	mov.f32 	%f239, 0f4B400001;
	mov.f32 	%f240, 0f437C0000;
	fma.rm.f32 	%f241, %f238, %f240, %f239;
	add.f32 	%f242, %f241, 0fCB40007F;
	neg.f32 	%f243, %f242;
	fma.rn.f32 	%f244, %f236, 0f3FB8AA3B, %f243;
	fma.rn.f32 	%f245, %f236, 0f32A57060, %f244;
	mov.b32 	%r92, %f241;
	shl.b32 	%r93, %r92, 23;
	mov.b32 	%f246, %r93;
	ex2.approx.ftz.f32 	%f247, %f245;
	mul.f32 	%f248, %f247, %f246;
	shl.b64 	%rd90, %rd11, 2;
	add.s64 	%rd91, %rd5, %rd90;
	st.global.f32 	[%rd91], %f248;
	add.f32 	%f350, %f350, %f248;
$L__BB15_53:
	setp.ge.u32 	%p47, %r17, %r31;
	@%p47 bra 	$L__BB15_55;
	sub.f32 	%f249, %f169, %f37;
	fma.rn.f32 	%f250, %f249, 0f3BBB989D, 0f3F000000;
	cvt.sat.f32.f32 	%f251, %f250;
	mov.f32 	%f252, 0f4B400001;
	mov.f32 	%f253, 0f437C0000;
	fma.rm.f32 	%f254, %f251, %f253, %f252;
	add.f32 	%f255, %f254, 0fCB40007F;
	neg.f32 	%f256, %f255;
	fma.rn.f32 	%f257, %f249, 0f3FB8AA3B, %f256;
	fma.rn.f32 	%f258, %f249, 0f32A57060, %f257;
	mov.b32 	%r94, %f254;
	shl.b32 	%r95, %r94, 23;
	mov.b32 	%f259, %r95;
	ex2.approx.ftz.f32 	%f260, %f258;
	mul.f32 	%f261, %f260, %f259;
	shl.b64 	%rd92, %rd12, 2;
	add.s64 	%rd93, %rd5, %rd92;
	st.global.f32 	[%rd93], %f261;
	add.f32 	%f350, %f350, %f261;
$L__BB15_55:
	setp.ge.u32 	%p48, %r18, %r31;
	@%p48 bra 	$L__BB15_57;
	sub.f32 	%f262, %f170, %f37;
	fma.rn.f32 	%f263, %f262, 0f3BBB989D, 0f3F000000;
	cvt.sat.f32.f32 	%f264, %f263;
	mov.f32 	%f265, 0f4B400001;
	mov.f32 	%f266, 0f437C0000;
	fma.rm.f32 	%f267, %f264, %f266, %f265;
	add.f32 	%f268, %f267, 0fCB40007F;
	neg.f32 	%f269, %f268;
	fma.rn.f32 	%f270, %f262, 0f3FB8AA3B, %f269;
	fma.rn.f32 	%f271, %f262, 0f32A57060, %f270;
	mov.b32 	%r96, %f267;
	shl.b32 	%r97, %r96, 23;
	mov.b32 	%f272, %r97;
	ex2.approx.ftz.f32 	%f273, %f271;
	mul.f32 	%f274, %f273, %f272;
	shl.b64 	%rd94, %rd13, 2;
	add.s64 	%rd95, %rd5, %rd94;
	st.global.f32 	[%rd95], %f274;
	add.f32 	%f350, %f350, %f274;
$L__BB15_57:
	add.s32 	%r127, %r18, %r1;
	setp.lt.s32 	%p49, %r127, %r31;
	@%p49 bra 	$L__BB15_41;
	and.b32  	%r98, %r128, 31;
	setp.ne.s32 	%p50, %r98, 0;
	mov.b32 	%r99, %f350;
	shfl.sync.down.b32	%r100|%p51, %r99, 16, 31, -1;
	mov.b32 	%f275, %r100;
	add.f32 	%f276, %f350, %f275;
	mov.b32 	%r101, %f276;
	shfl.sync.down.b32	%r102|%p52, %r101, 8, 31, -1;
	mov.b32 	%f277, %r102;
	add.f32 	%f278, %f276, %f277;
	mov.b32 	%r103, %f278;
	shfl.sync.down.b32	%r104|%p53, %r103, 4, 31, -1;
	mov.b32 	%f279, %r104;
	add.f32 	%f280, %f278, %f279;
	mov.b32 	%r105, %f280;
	shfl.sync.down.b32	%r106|%p54, %r105, 2, 31, -1;
	mov.b32 	%f281, %r106;
	add.f32 	%f282, %f280, %f281;
	mov.b32 	%r107, %f282;
	shfl.sync.down.b32	%r108|%p55, %r107, 1, 31, -1;
	mov.b32 	%f283, %r108;
	add.f32 	%f63, %f282, %f283;
	@%p50 bra 	$L__BB15_60;
	shr.u32 	%r109, %r128, 3;
	and.b32  	%r110, %r109, 124;
	add.s32 	%r111, %r6, %r110;
	st.shared.f32 	[%r111], %f63;
$L__BB15_60:
	setp.ne.s32 	%p56, %r128, 0;
	bar.sync 	0;
	@%p56 bra 	$L__BB15_94;
	ld.shared.f32 	%f358, [%r6];
	setp.lt.u32 	%p57, %r1, 64;
	@%p57 bra 	$L__BB15_93;
	ld.shared.f32 	%f284, [%r6+4];
	add.f32 	%f358, %f358, %f284;
	setp.eq.s32 	%p58, %r2, 2;
	@%p58 bra 	$L__BB15_93;
	ld.shared.f32 	%f285, [%r6+8];
	add.f32 	%f358, %f358, %f285;
	setp.eq.s32 	%p59, %r2, 3;
	@%p59 bra 	$L__BB15_93;
	ld.shared.f32 	%f286, [%r6+12];
	add.f32 	%f358, %f358, %f286;
	setp.eq.s32 	%p60, %r2, 4;
	@%p60 bra 	$L__BB15_93;
	ld.shared.f32 	%f287, [%r6+16];
	add.f32 	%f358, %f358, %f287;
	setp.eq.s32 	%p61, %r2, 5;
	@%p61 bra 	$L__BB15_93;
	ld.shared.f32 	%f288, [%r6+20];
	add.f32 	%f358, %f358, %f288;
	setp.eq.s32 	%p62, %r2, 6;
	@%p62 bra 	$L__BB15_93;
	ld.shared.f32 	%f289, [%r6+24];
	add.f32 	%f358, %f358, %f289;
	setp.eq.s32 	%p63, %r2, 7;
	@%p63 bra 	$L__BB15_93;
	ld.shared.f32 	%f290, [%r6+28];
	add.f32 	%f358, %f358, %f290;
	setp.eq.s32 	%p64, %r2, 8;
	@%p64 bra 	$L__BB15_93;
	ld.shared.f32 	%f291, [%r6+32];
	add.f32 	%f358, %f358, %f291;
	setp.eq.s32 	%p65, %r2, 9;
	@%p65 bra 	$L__BB15_93;
	ld.shared.f32 	%f292, [%r6+36];
	add.f32 	%f358, %f358, %f292;
	setp.eq.s32 	%p66, %r2, 10;
	@%p66 bra 	$L__BB15_93;
	ld.shared.f32 	%f293, [%r6+40];
	add.f32 	%f358, %f358, %f293;
	setp.eq.s32 	%p67, %r2, 11;
	@%p67 bra 	$L__BB15_93;
	ld.shared.f32 	%f294, [%r6+44];
	add.f32 	%f358, %f358, %f294;
	setp.eq.s32 	%p68, %r2, 12;
	@%p68 bra 	$L__BB15_93;
	ld.shared.f32 	%f295, [%r6+48];
	add.f32 	%f358, %f358, %f295;
	setp.eq.s32 	%p69, %r2, 13;
	@%p69 bra 	$L__BB15_93;
	ld.shared.f32 	%f296, [%r6+52];
	add.f32 	%f358, %f358, %f296;
	setp.eq.s32 	%p70, %r2, 14;
	@%p70 bra 	$L__BB15_93;
	ld.shared.f32 	%f297, [%r6+56];
	add.f32 	%f358, %f358, %f297;
	setp.eq.s32 	%p71, %r2, 15;
	@%p71 bra 	$L__BB15_93;
	ld.shared.f32 	%f298, [%r6+60];
	add.f32 	%f358, %f358, %f298;
	setp.eq.s32 	%p72, %r2, 16;
	@%p72 bra 	$L__BB15_93;
	ld.shared.f32 	%f299, [%r6+64];
	add.f32 	%f358, %f358, %f299;
	setp.eq.s32 	%p73, %r2, 17;
	@%p73 bra 	$L__BB15_93;
	ld.shared.f32 	%f300, [%r6+68];
	add.f32 	%f358, %f358, %f300;
	setp.eq.s32 	%p74, %r2, 18;
	@%p74 bra 	$L__BB15_93;
	ld.shared.f32 	%f301, [%r6+72];
	add.f32 	%f358, %f358, %f301;
	setp.eq.s32 	%p75, %r2, 19;
	@%p75 bra 	$L__BB15_93;
	ld.shared.f32 	%f302, [%r6+76];
	add.f32 	%f358, %f358, %f302;
	setp.eq.s32 	%p76, %r2, 20;
	@%p76 bra 	$L__BB15_93;
	ld.shared.f32 	%f303, [%r6+80];
	add.f32 	%f358, %f358, %f303;
	setp.eq.s32 	%p77, %r2, 21;
	@%p77 bra 	$L__BB15_93;
	ld.shared.f32 	%f304, [%r6+84];
	add.f32 	%f358, %f358, %f304;
	setp.eq.s32 	%p78, %r2, 22;
	@%p78 bra 	$L__BB15_93;
	ld.shared.f32 	%f305, [%r6+88];
	add.f32 	%f358, %f358, %f305;
	setp.eq.s32 	%p79, %r2, 23;
	@%p79 bra 	$L__BB15_93;
	ld.shared.f32 	%f306, [%r6+92];
	add.f32 	%f358, %f358, %f306;
	setp.eq.s32 	%p80, %r2, 24;
	@%p80 bra 	$L__BB15_93;
	ld.shared.f32 	%f307, [%r6+96];
	add.f32 	%f358, %f358, %f307;
	setp.eq.s32 	%p81, %r2, 25;
	@%p81 bra 	$L__BB15_93;
	ld.shared.f32 	%f308, [%r6+100];
	add.f32 	%f358, %f358, %f308;
	setp.eq.s32 	%p82, %r2, 26;
	@%p82 bra 	$L__BB15_93;
	ld.shared.f32 	%f309, [%r6+104];
	add.f32 	%f358, %f358, %f309;
	setp.eq.s32 	%p83, %r2, 27;
	@%p83 bra 	$L__BB15_93;
	ld.shared.f32 	%f310, [%r6+108];
	add.f32 	%f358, %f358, %f310;
	setp.eq.s32 	%p84, %r2, 28;
	@%p84 bra 	$L__BB15_93;
	ld.shared.f32 	%f311, [%r6+112];
	add.f32 	%f358, %f358, %f311;
	setp.eq.s32 	%p85, %r2, 29;
	@%p85 bra 	$L__BB15_93;
	ld.shared.f32 	%f312, [%r6+116];
	add.f32 	%f358, %f358, %f312;
	setp.eq.s32 	%p86, %r2, 30;
	@%p86 bra 	$L__BB15_93;
	ld.shared.f32 	%f313, [%r6+120];
	add.f32 	%f358, %f358, %f313;
	setp.eq.s32 	%p87, %r2, 31;
	@%p87 bra 	$L__BB15_93;
	ld.shared.f32 	%f314, [%r6+124];
	add.f32 	%f358, %f358, %f314;
$L__BB15_93:
	st.shared.f32 	[%r6], %f358;
$L__BB15_94:
	bar.sync 	0;
	ld.shared.f32 	%f97, [%r6];
	add.s32 	%r22, %r31, -1;
$L__BB15_95:
	add.s32 	%r21, %r1, %r128;
	min.u32 	%r112, %r22, %r21;
	mul.wide.u32 	%rd96, %r112, 4;
	add.s64 	%rd97, %rd5, %rd96;
	ld.global.f32 	%f98, [%rd97];
	add.s32 	%r23, %r21, %r1;
	min.u32 	%r113, %r22, %r23;
	mul.wide.u32 	%rd98, %r113, 4;
	add.s64 	%rd99, %rd5, %rd98;
	ld.global.f32 	%f99, [%rd99];
	add.s32 	%r24, %r23, %r1;
	min.u32 	%r114, %r22, %r24;
	mul.wide.u32 	%rd100, %r114, 4;
	add.s64 	%rd101, %rd5, %rd100;
	ld.global.f32 	%f100, [%rd101];
	add.s32 	%r25, %r24, %r1;
	min.u32 	%r115, %r22, %r25;
	mul.wide.u32 	%rd102, %r115, 4;
	add.s64 	%rd103, %rd5, %rd102;
	ld.global.f32 	%f101, [%rd103];
	add.s32 	%r26, %r25, %r1;
	min.u32 	%r116, %r22, %r26;
	mul.wide.u32 	%rd104, %r116, 4;
	add.s64 	%rd105, %rd5, %rd104;
	ld.global.f32 	%f102, [%rd105];
	add.s32 	%r27, %r26, %r1;
	min.u32 	%r117, %r22, %r27;
	mul.wide.u32 	%rd106, %r117, 4;
	add.s64 	%rd107, %rd5, %rd106;
	ld.global.f32 	%f103, [%rd107];
	add.s32 	%r28, %r27, %r1;
	min.u32 	%r118, %r22, %r28;
	mul.wide.u32 	%rd108, %r118, 4;
	add.s64 	%rd109, %rd5, %rd108;
	ld.global.f32 	%f104, [%rd109];
	setp.ge.u32 	%p88, %r128, %r31;
	@%p88 bra 	$L__BB15_97;
	min.u32 	%r119, %r22, %r128;
	mul.wide.u32 	%rd110, %r119, 4;
	add.s64 	%rd111, %rd5, %rd110;
	ld.global.f32 	%f315, [%rd111];
	div.rn.f32 	%f316, %f315, %f97;
	mul.wide.u32 	%rd112, %r128, 4;
	add.s64 	%rd113, %rd5, %rd112;
	st.global.f32 	[%rd113], %f316;
$L__BB15_97:
	setp.ge.u32 	%p89, %r21, %r31;
	@%p89 bra 	$L__BB15_99;
	div.rn.f32 	%f317, %f98, %f97;
	mul.wide.u32 	%rd114, %r21, 4;
	add.s64 	%rd115, %rd5, %rd114;
	st.global.f32 	[%rd115], %f317;
$L__BB15_99:
	setp.ge.u32 	%p90, %r23, %r31;
	@%p90 bra 	$L__BB15_101;
	div.rn.f32 	%f318, %f99, %f97;
	mul.wide.u32 	%rd116, %r23, 4;
	add.s64 	%rd117, %rd5, %rd116;
	st.global.f32 	[%rd117], %f318;
$L__BB15_101:
	setp.ge.u32 	%p91, %r24, %r31;
	@%p91 bra 	$L__BB15_103;
	div.rn.f32 	%f319, %f100, %f97;
	mul.wide.u32 	%rd118, %r24, 4;
	add.s64 	%rd119, %rd5, %rd118;
	st.global.f32 	[%rd119], %f319;
$L__BB15_103:
	setp.ge.u32 	%p92, %r25, %r31;
	@%p92 bra 	$L__BB15_105;
	div.rn.f32 	%f320, %f101, %f97;
	mul.wide.u32 	%rd120, %r25, 4;
	add.s64 	%rd121, %rd5, %rd120;
	st.global.f32 	[%rd121], %f320;
$L__BB15_105:
	setp.ge.u32 	%p93, %r26, %r31;
	@%p93 bra 	$L__BB15_107;
	div.rn.f32 	%f321, %f102, %f97;
	mul.wide.u32 	%rd122, %r26, 4;
	add.s64 	%rd123, %rd5, %rd122;
	st.global.f32 	[%rd123], %f321;
$L__BB15_107:
	setp.ge.u32 	%p94, %r27, %r31;
	@%p94 bra 	$L__BB15_109;
	div.rn.f32 	%f322, %f103, %f97;
	mul.wide.u32 	%rd124, %r27, 4;
	add.s64 	%rd125, %rd5, %rd124;
	st.global.f32 	[%rd125], %f322;
$L__BB15_109:
	setp.ge.u32 	%p95, %r28, %r31;
	@%p95 bra 	$L__BB15_111;
	div.rn.f32 	%f323, %f104, %f97;
	mul.wide.u32 	%rd126, %r28, 4;
	add.s64 	%rd127, %rd5, %rd126;
	st.global.f32 	[%rd127], %f323;
$L__BB15_111:
	add.s32 	%r128, %r28, %r1;
	setp.lt.s32 	%p96, %r128, %r31;
	@%p96 bra 	$L__BB15_95;
	ld.param.u32 	%r125, [cross_softmax_forward_kernel_param_4];
	setp.ne.s32 	%p97, %r7, %r125;
	@%p97 bra 	$L__BB15_114;
	mov.b32 	%r124, 0;
	st.global.u32 	[%rd3], %r124;
	bra.uni 	$L__BB15_115;
$L__BB15_114:
	mul.wide.s32 	%rd128, %r7, 4;
	add.s64 	%rd129, %rd5, %rd128;
	ld.global.f32 	%f324, [%rd129];
	setp.lt.f32 	%p98, %f324, 0f00800000;
	mul.f32 	%f325, %f324, 0f4B000000;
	selp.f32 	%f326, %f325, %f324, %p98;
	selp.f32 	%f327, 0fC1B80000, 0f00000000, %p98;
	mov.b32 	%r120, %f326;
	add.s32 	%r121, %r120, -1059760811;
	and.b32  	%r122, %r121, -8388608;
	sub.s32 	%r123, %r120, %r122;
	mov.b32 	%f328, %r123;
	cvt.rn.f32.s32 	%f329, %r122;
	fma.rn.f32 	%f330, %f329, 0f34000000, %f327;
	add.f32 	%f331, %f328, 0fBF800000;
	fma.rn.f32 	%f332, %f331, 0fBE055027, 0f3E1039F6;
	fma.rn.f32 	%f333, %f332, %f331, 0fBDF8CDCC;
	fma.rn.f32 	%f334, %f333, %f331, 0f3E0F2955;
	fma.rn.f32 	%f335, %f334, %f331, 0fBE2AD8B9;
	fma.rn.f32 	%f336, %f335, %f331, 0f3E4CED0B;
	fma.rn.f32 	%f337, %f336, %f331, 0fBE7FFF22;
	fma.rn.f32 	%f338, %f337, %f331, 0f3EAAAA78;
	fma.rn.f32 	%f339, %f338, %f331, 0fBF000000;
	mul.f32 	%f340, %f331, %f339;
	fma.rn.f32 	%f341, %f340, %f331, %f331;
	fma.rn.f32 	%f342, %f330, 0f3F317218, %f341;
	setp.gt.u32 	%p99, %r120, 2139095039;
	fma.rn.f32 	%f343, %f326, 0f7F800000, 0f7F800000;
	selp.f32 	%f344, %f343, %f342, %p99;
	setp.eq.f32 	%p100, %f326, 0f00000000;
	neg.f32 	%f345, %f344;
	selp.f32 	%f346, 0f7F800000, %f345, %p100;
	st.global.f32 	[%rd3], %f346;
$L__BB15_115:
	ret;

}
	// .globl	cross_softmax_backward_kernel
.visible .entry cross_softmax_backward_kernel(
	.param .u64 .ptr .align 1 cross_softmax_backward_kernel_param_0,
	.param .u64 .ptr .align 1 cross_softmax_backward_kernel_param_1,
	.param .u64 .ptr .align 1 cross_softmax_backward_kernel_param_2,
	.param .u32 cross_softmax_backward_kernel_param_3,
	.param .u32 cross_softmax_backward_kernel_param_4,
	.param .u32 cross_softmax_backward_kernel_param_5
)
{
	.reg .pred 	%p<29>;
	.reg .b32 	%r<38>;
	.reg .b32 	%f<35>;
	.reg .b64 	%rd<76>;

	ld.param.u64 	%rd4, [cross_softmax_backward_kernel_param_0];
	ld.param.u64 	%rd6, [cross_softmax_backward_kernel_param_1];
	ld.param.u64 	%rd5, [cross_softmax_backward_kernel_param_2];
	ld.param.u32 	%r23, [cross_softmax_backward_kernel_param_3];
	ld.param.u32 	%r24, [cross_softmax_backward_kernel_param_4];
	ld.param.u32 	%r25, [cross_softmax_backward_kernel_param_5];
	cvta.to.global.u64 	%rd1, %rd6;
	mov.u32 	%r36, %tid.x;
	setp.ge.s32 	%p1, %r36, %r25;
	@%p1 bra 	$L__BB16_38;
	cvta.to.global.u64 	%rd7, %rd5;
	cvta.to.global.u64 	%rd8, %rd4;
	mov.u32 	%r26, %ctaid.x;
	mul.wide.u32 	%rd9, %r26, 4;
	add.s64 	%rd10, %rd7, %rd9;
	ld.global.f32 	%f2, [%rd10];
	cvt.rzi.s32.f32 	%r2, %f2;
	mul.lo.s32 	%r27, %r25, %r26;
	cvt.u64.u32 	%rd2, %r27;
	mul.wide.u32 	%rd11, %r27, 4;
	add.s64 	%rd3, %rd8, %rd11;
	setp.eq.s32 	%p2, %r2, %r23;
	@%p2 bra 	$L__BB16_20;
	mov.u32 	%r3, %ntid.x;
	cvt.rn.f32.s32 	%f1, %r24;
$L__BB16_3:
	setp.ge.u32 	%p3, %r36, %r25;
	@%p3 bra 	$L__BB16_5;
	setp.eq.s32 	%p4, %r36, %r2;
	selp.f32 	%f3, 0f3F800000, 0f00000000, %p4;
	cvt.u64.u32 	%rd12, %r36;
	add.s64 	%rd13, %rd12, %rd2;
	shl.b64 	%rd14, %rd13, 2;
	add.s64 	%rd15, %rd1, %rd14;
	ld.global.f32 	%f4, [%rd15];
	sub.f32 	%f5, %f4, %f3;
	div.rn.f32 	%f6, %f5, %f1;
	mul.wide.u32 	%rd16, %r36, 4;
	add.s64 	%rd17, %rd3, %rd16;
	st.global.f32 	[%rd17], %f6;
$L__BB16_5:
	add.s32 	%r15, %r3, %r36;
	setp.ge.u32 	%p5, %r15, %r25;
	@%p5 bra 	$L__BB16_7;
	setp.eq.s32 	%p6, %r15, %r2;
	selp.f32 	%f7, 0f3F800000, 0f00000000, %p6;
	cvt.u64.u32 	%rd18, %r15;
	add.s64 	%rd19, %rd18, %rd2;
	shl.b64 	%rd20, %rd19, 2;
	add.s64 	%rd21, %rd1, %rd20;
	ld.global.f32 	%f8, [%rd21];
	sub.f32 	%f9, %f8, %f7;
	div.rn.f32 	%f10, %f9, %f1;
	mul.wide.u32 	%rd22, %r15, 4;
	add.s64 	%rd23, %rd3, %rd22;
	st.global.f32 	[%rd23], %f10;
$L__BB16_7:
	add.s32 	%r16, %r15, %r3;
	setp.ge.u32 	%p7, %r16, %r25;
	@%p7 bra 	$L__BB16_9;
	setp.eq.s32 	%p8, %r16, %r2;
	selp.f32 	%f11, 0f3F800000, 0f00000000, %p8;
	cvt.u64.u32 	%rd24, %r16;
	add.s64 	%rd25, %rd24, %rd2;
	shl.b64 	%rd26, %rd25, 2;
	add.s64 	%rd27, %rd1, %rd26;
	ld.global.f32 	%f12, [%rd27];
	sub.f32 	%f13, %f12, %f11;
	div.rn.f32 	%f14, %f13, %f1;
	mul.wide.u32 	%rd28, %r16, 4;
	add.s64 	%rd29, %rd3, %rd28;
	st.global.f32 	[%rd29], %f14;
$L__BB16_9:
	add.s32 	%r17, %r16, %r3;
	setp.ge.u32 	%p9, %r17, %r25;
	@%p9 bra 	$L__BB16_11;
	setp.eq.s32 	%p10, %r17, %r2;
	selp.f32 	%f15, 0f3F800000, 0f00000000, %p10;
	cvt.u64.u32 	%rd30, %r17;
	add.s64 	%rd31, %rd30, %rd2;
	shl.b64 	%rd32, %rd31, 2;
	add.s64 	%rd33, %rd1, %rd32;
	ld.global.f32 	%f16, [%rd33];
	sub.f32 	%f17, %f16, %f15;
	div.rn.f32 	%f18, %f17, %f1;
	mul.wide.u32 	%rd34, %r17, 4;
	add.s64 	%rd35, %rd3, %rd34;
	st.global.f32 	[%rd35], %f18;
$L__BB16_11:
	add.s32 	%r18, %r17, %r3;
	setp.ge.u32 	%p11, %r18, %r25;
	@%p11 bra 	$L__BB16_13;
	setp.eq.s32 	%p12, %r18, %r2;
	selp.f32 	%f19, 0f3F800000, 0f00000000, %p12;
	cvt.u64.u32 	%rd36, %r18;
	add.s64 	%rd37, %rd36, %rd2;
	shl.b64 	%rd38, %rd37, 2;
	add.s64 	%rd39, %rd1, %rd38;
	ld.global.f32 	%f20, [%rd39];
	sub.f32 	%f21, %f20, %f19;
	div.rn.f32 	%f22, %f21, %f1;
	mul.wide.u32 	%rd40, %r18, 4;
	add.s64 	%rd41, %rd3, %rd40;
	st.global.f32 	[%rd41], %f22;
$L__BB16_13:
	add.s32 	%r19, %r18, %r3;
	setp.ge.u32 	%p13, %r19, %r25;
	@%p13 bra 	$L__BB16_15;
	setp.eq.s32 	%p14, %r19, %r2;
	selp.f32 	%f23, 0f3F800000, 0f00000000, %p14;
	cvt.u64.u32 	%rd42, %r19;
	add.s64 	%rd43, %rd42, %rd2;
	shl.b64 	%rd44, %rd43, 2;
	add.s64 	%rd45, %rd1, %rd44;
	ld.global.f32 	%f24, [%rd45];
	sub.f32 	%f25, %f24, %f23;
	div.rn.f32 	%f26, %f25, %f1;
	mul.wide.u32 	%rd46, %r19, 4;
	add.s64 	%rd47, %rd3, %rd46;
	st.global.f32 	[%rd47], %f26;
$L__BB16_15:
	add.s32 	%r20, %r19, %r3;
	setp.ge.u32 	%p15, %r20, %r25;
	@%p15 bra 	$L__BB16_17;
	setp.eq.s32 	%p16, %r20, %r2;
	selp.f32 	%f27, 0f3F800000, 0f00000000, %p16;
	cvt.u64.u32 	%rd48, %r20;
	add.s64 	%rd49, %rd48, %rd2;
	shl.b64 	%rd50, %rd49, 2;
	add.s64 	%rd51, %rd1, %rd50;
	ld.global.f32 	%f28, [%rd51];
	sub.f32 	%f29, %f28, %f27;
	div.rn.f32 	%f30, %f29, %f1;
	mul.wide.u32 	%rd52, %r20, 4;
	add.s64 	%rd53, %rd3, %rd52;
	st.global.f32 	[%rd53], %f30;
$L__BB16_17:
	add.s32 	%r21, %r20, %r3;
	setp.ge.u32 	%p17, %r21, %r25;
	@%p17 bra 	$L__BB16_19;
	setp.eq.s32 	%p18, %r21, %r2;
	selp.f32 	%f31, 0f3F800000, 0f00000000, %p18;
	cvt.u64.u32 	%rd54, %r21;
	add.s64 	%rd55, %rd54, %rd2;
	shl.b64 	%rd56, %rd55, 2;
	add.s64 	%rd57, %rd1, %rd56;
	ld.global.f32 	%f32, [%rd57];
	sub.f32 	%f33, %f32, %f31;
	div.rn.f32 	%f34, %f33, %f1;
	mul.wide.u32 	%rd58, %r21, 4;
	add.s64 	%rd59, %rd3, %rd58;
	st.global.f32 	[%rd59], %f34;
$L__BB16_19:
	add.s32 	%r36, %r21, %r3;
	setp.lt.s32 	%p19, %r36, %r25;
	@%p19 bra 	$L__BB16_3;
	bra.uni 	$L__BB16_38;
$L__BB16_20:
	mov.u32 	%r4, %ntid.x;
$L__BB16_21:
	setp.ge.u32 	%p20, %r36, %r25;
	@%p20 bra 	$L__BB16_23;
	mul.wide.u32 	%rd60, %r36, 4;
	add.s64 	%rd61, %rd3, %rd60;
	mov.b32 	%r28, 0;
	st.global.u32 	[%rd61], %r28;
$L__BB16_23:
	add.s32 	%r6, %r4, %r36;
	setp.ge.u32 	%p21, %r6, %r25;
	@%p21 bra 	$L__BB16_25;
	mul.wide.u32 	%rd62, %r6, 4;
	add.s64 	%rd63, %rd3, %rd62;
	mov.b32 	%r29, 0;
	st.global.u32 	[%rd63], %r29;
$L__BB16_25:
	add.s32 	%r7, %r6, %r4;
	setp.ge.u32 	%p22, %r7, %r25;
	@%p22 bra 	$L__BB16_27;
	mul.wide.u32 	%rd64, %r7, 4;
	add.s64 	%rd65, %rd3, %rd64;
	mov.b32 	%r30, 0;
	st.global.u32 	[%rd65], %r30;
$L__BB16_27:
	add.s32 	%r8, %r7, %r4;
	setp.ge.u32 	%p23, %r8, %r25;
	@%p23 bra 	$L__BB16_29;
	mul.wide.u32 	%rd66, %r8, 4;
	add.s64 	%rd67, %rd3, %rd66;
	mov.b32 	%r31, 0;
	st.global.u32 	[%rd67], %r31;
$L__BB16_29:
	add.s32 	%r9, %r8, %r4;
	setp.ge.u32 	%p24, %r9, %r25;
	@%p24 bra 	$L__BB16_31;
	mul.wide.u32 	%rd68, %r9, 4;
	add.s64 	%rd69, %rd3, %rd68;
	mov.b32 	%r32, 0;
	st.global.u32 	[%rd69], %r32;
$L__BB16_31:
	add.s32 	%r10, %r9, %r4;
	setp.ge.u32 	%p25, %r10, %r25;
	@%p25 bra 	$L__BB16_33;
	mul.wide.u32 	%rd70, %r10, 4;
	add.s64 	%rd71, %rd3, %rd70;
	mov.b32 	%r33, 0;
	st.global.u32 	[%rd71], %r33;
$L__BB16_33:
	add.s32 	%r11, %r10, %r4;
	setp.ge.u32 	%p26, %r11, %r25;
	@%p26 bra 	$L__BB16_35;
	mul.wide.u32 	%rd72, %r11, 4;
	add.s64 	%rd73, %rd3, %rd72;
	mov.b32 	%r34, 0;
	st.global.u32 	[%rd73], %r34;
$L__BB16_35:
	add.s32 	%r12, %r11, %r4;
	setp.ge.u32 	%p27, %r12, %r25;
	@%p27 bra 	$L__BB16_37;
	mul.wide.u32 	%rd74, %r12, 4;
	add.s64 	%rd75, %rd3, %rd74;
	mov.b32 	%r35, 0;
	st.global.u32 	[%rd75], %r35;
$L__BB16_37:
	add.s32 	%r36, %r12, %r4;
	setp.lt.s32 	%p28, %r36, %r25;
	@%p28 bra 	$L__BB16_21;
$L__BB16_38:
	ret;

}


// ===== COMPILED SASS (sm_100) =====

	.target	sm_100

	.elftype	@"ET_EXEC"


//--------------------- .note.nv.tkinfo           --------------------------
	.section	.note.nv.tkinfo,"",@"SHT_NOTE"
	.sectionflags	@"SHF_NOTE_NV_TKINFO"
	.tkinfo
        /*0018*/ 	.word	0x00000002
        /*0030*/ 	.string	""
        /*0030*/ 	.string	"ptxas"
        /*0030*/ 	.string	"Cuda compilation tools, release 13.0, V13.0.88"
        /*0030*/ 	.string	"Build cuda_13.0.r13.0/compiler.36424714_0"
        /*0030*/ 	.string	"-arch sm_100 -m 64 "



//--------------------- .note.nv.cuinfo           --------------------------
	.section	.note.nv.cuinfo,"",@"SHT_NOTE"
	.sectionflags	@"SHF_NOTE_NV_CUINFO"
        /*0018*/ 	.short	0x0002
        /*001a*/ 	.short	0x0064
        /*001c*/ 	.short	0x0082
	.zero		2


//--------------------- .nv.info                  --------------------------
	.section	.nv.info,"",@"SHT_CUDA_INFO"
	.align	4


	//----- nvinfo : EIATTR_REGCOUNT
	.align		4
        /*0000*/ 	.byte	0x04, 0x2f
        /*0002*/ 	.short	(.L_2 - .L_1)
	.align		4
.L_1:
        /*0004*/ 	.word	index@(loss)
        /*0008*/ 	.word	0x0000001c


	//----- nvinfo : EIATTR_FRAME_SIZE
	.align		4
.L_2:
        /*000c*/ 	.byte	0x04, 0x11
        /*000e*/ 	.short	(.L_4 - .L_3)
	.align		4
.L_3:
        /*0010*/ 	.word	index@(loss)
        /*0014*/ 	.word	0x00000000


	//----- nvinfo : EIATTR_REGCOUNT
	.align		4
.L_4:
        /*0018*/ 	.byte	0x04, 0x2f
        /*001a*/ 	.short	(.L_6 - .L_5)
	.align		4
.L_5:
        /*001c*/ 	.word	index@(nl_loss)
        /*0020*/ 	.word	0x00000020


	//----- nvinfo : EIATTR_FRAME_SIZE
	.align		4
.L_6:
        /*0024*/ 	.byte	0x04, 0x11
        /*0026*/ 	.short	(.L_8 - .L_7)
	.align		4
.L_7:
        /*0028*/ 	.word	index@(nl_loss)
        /*002c*/ 	.word	0x00000000


	//----- nvinfo : EIATTR_REGCOUNT
	.align		4
.L_8:
        /*0030*/ 	.byte	0x04, 0x2f
        /*0032*/ 	.short	(.L_10 - .L_9)
	.align		4
.L_9:
        /*0034*/ 	.word	index@(log_softmax_nl_loss)
        /*0038*/ 	.word	0x0000001f


	//----- nvinfo : EIATTR_FRAME_SIZE
	.align		4
.L_10:
        /*003c*/ 	.byte	0x04, 0x11
        /*003e*/ 	.short	(.L_12 - .L_11)
	.align		4
.L_11:
        /*0040*/ 	.word	index@($__internal_9_$__cuda_sm3x_div_rn_noftz_f32_slowpath)
        /*0044*/ 	.word	0x00000000


	//----- nvinfo : EIATTR_FRAME_SIZE
	.align		4
.L_12:
        /*0048*/ 	.byte	0x04, 0x11
        /*004a*/ 	.short	(.L_14 - .L_13)
	.align		4
.L_13:
        /*004c*/ 	.word	index@(log_softmax_nl_loss)
        /*0050*/ 	.word	0x00000000


	//----- nvinfo : EIATTR_REGCOUNT
	.align		4
.L_14:
        /*0054*/ 	.byte	0x04, 0x2f
        /*0056*/ 	.short	(.L_16 - .L_15)
	.align		4
.L_15:
        /*0058*/ 	.word	index@(log_softmax_nl_loss_igone)
        /*005c*/ 	.word	0x00000020


	//----- nvinfo : EIATTR_FRAME_SIZE
	.align		4
.L_16:
        /*0060*/ 	.byte	0x04, 0x11
        /*0062*/ 	.short	(.L_18 - .L_17)
	.align		4
.L_17:
        /*0064*/ 	.word	index@($__internal_8_$__cuda_sm3x_div_rn_noftz_f32_slowpath)
        /*0068*/ 	.word	0x00000000


	//----- nvinfo : EIATTR_FRAME_SIZE
	.align		4
.L_18:
        /*006c*/ 	.byte	0x04, 0x11
        /*006e*/ 	.short	(.L_20 - .L_19)
	.align		4
.L_19:
        /*0070*/ 	.word	index@(log_softmax_nl_loss_igone)
        /*0074*/ 	.word	0x00000000


	//----- nvinfo : EIATTR_REGCOUNT
	.align		4
.L_20:
        /*0078*/ 	.byte	0x04, 0x2f
        /*007a*/ 	.short	(.L_22 - .L_21)
	.align		4
.L_21:
        /*007c*/ 	.word	index@(log_softmax_nl_loss_igone_idx)
        /*0080*/ 	.word	0x00000020


	//----- nvinfo : EIATTR_FRAME_SIZE
	.align		4
.L_22:
        /*0084*/ 	.byte	0x04, 0x11
        /*0086*/ 	.short	(.L_24 - .L_23)
	.align		4
.L_23:
        /*0088*/ 	.word	index@($__internal_7_$__cuda_sm3x_div_rn_noftz_f32_slowpath)
        /*008c*/ 	.word	0x00000000


	//----- nvinfo : EIATTR_FRAME_SIZE
	.align		4
.L_24:
        /*0090*/ 	.byte	0x04, 0x11
        /*0092*/ 	.short	(.L_26 - .L_25)
	.align		4
.L_25:
        /*0094*/ 	.word	index@(log_softmax_nl_loss_igone_idx)
        /*0098*/ 	.word	0x00000000


	//----- nvinfo : EIATTR_REGCOUNT
	.align		4
.L_26:
        /*009c*/ 	.byte	0x04, 0x2f
        /*009e*/ 	.short	(.L_28 - .L_27)
	.align		4
.L_27:
        /*00a0*/ 	.word	index@(check)
        /*00a4*/ 	.word	0x00000018


	//----- nvinfo : EIATTR_FRAME_SIZE
	.align		4
.L_28:
        /*00a8*/ 	.byte	0x04, 0x11
        /*00aa*/ 	.short	(.L_30 - .L_29)
	.align		4
.L_29:
        /*00ac*/ 	.word	index@(check)
        /*00b0*/ 	.word	0x00000000


	//----- nvinfo : EIATTR_REGCOUNT
	.align		4
.L_30:
        /*00b4*/ 	.byte	0x04, 0x2f
        /*00b6*/ 	.short	(.L_32 - .L_31)
	.align		4
.L_31:
        /*00b8*/ 	.word	index@(loss_back)
        /*00bc*/ 	.word	0x00000010


	//----- nvinfo : EIATTR_FRAME_SIZE
	.align		4
.L_32:
        /*00c0*/ 	.byte	0x04, 0x11
        /*00c2*/ 	.short	(.L_34 - .L_33)
	.align		4
.L_33:
        /*00c4*/ 	.word	index@($__internal_6_$__cuda_sm3x_div_rn_noftz_f32_slowpath)
        /*00c8*/ 	.word	0x00000000


	//----- nvinfo : EIATTR_FRAME_SIZE
	.align		4
.L_34:
        /*00cc*/ 	.byte	0x04, 0x11
        /*00ce*/ 	.short	(.L_36 - .L_35)
	.align		4
.L_35:
        /*00d0*/ 	.word	index@(loss_back)
        /*00d4*/ 	.word	0x00000000


	//----- nvinfo : EIATTR_REGCOUNT
	.align		4
.L_36:
        /*00d8*/ 	.byte	0x04, 0x2f
        /*00da*/ 	.short	(.L_38 - .L_37)
	.align		4
.L_37:
        /*00dc*/ 	.word	index@(loss_back2)
        /*00e0*/ 	.word	0x00000020


	//----- nvinfo : EIATTR_FRAME_SIZE
	.align		4
.L_38:
        /*00e4*/ 	.byte	0x04, 0x11
        /*00e6*/ 	.short	(.L_40 - .L_39)
	.align		4
.L_39:
        /*00e8*/ 	.word	index@($__internal_5_$__cuda_sm3x_div_rn_noftz_f32_slowpath)
        /*00ec*/ 	.word	0x00000000


	//----- nvinfo : EIATTR_FRAME_SIZE
	.align		4
.L_40:
        /*00f0*/ 	.byte	0x04, 0x11
        /*00f2*/ 	.short	(.L_42 - .L_41)
	.align		4
.L_41:
        /*00f4*/ 	.word	index@(loss_back2)
        /*00f8*/ 	.word	0x00000000


	//----- nvinfo : EIATTR_REGCOUNT
	.align		4
.L_42:
        /*00fc*/ 	.byte	0x04, 0x2f
        /*00fe*/ 	.short	(.L_44 - .L_43)
	.align		4
.L_43:
        /*0100*/ 	.word	index@(loss_back_igonre2)
        /*0104*/ 	.word	0x0000001f


	//----- nvinfo : EIATTR_FRAME_SIZE
	.align		4
.L_44:
        /*0108*/ 	.byte	0x04, 0x11
        /*010a*/ 	.short	(.L_46 - .L_45)
	.align		4
.L_45:
        /*010c*/ 	.word	index@($__internal_4_$__cuda_sm3x_div_rn_noftz_f32_slowpath)
        /*0110*/ 	.word	0x00000000


	//----- nvinfo : EIATTR_FRAME_SIZE
	.align		4
.L_46:
        /*0114*/ 	.byte	0x04, 0x11
        /*0116*/ 	.short	(.L_48 - .L_47)
	.align		4
.L_47:
        /*0118*/ 	.word	index@(loss_back_igonre2)
        /*011c*/ 	.word	0x00000000


	//----- nvinfo : EIATTR_REGCOUNT
	.align		4
.L_48:
        /*0120*/ 	.byte	0x04, 0x2f
        /*0122*/ 	.short	(.L_50 - .L_49)
	.align		4
.L_49:
        /*0124*/ 	.word	index@(loss_back_igonre2_idx)
        /*0128*/ 	.word	0x00000020


	//----- nvinfo : EIATTR_FRAME_SIZE
	.align		4
.L_50:
        /*012c*/ 	.byte	0x04, 0x11
        /*012e*/ 	.short	(.L_52 - .L_51)
	.align		4
.L_51:
        /*0130*/ 	.word	index@($__internal_3_$__cuda_sm3x_div_rn_noftz_f32_slowpath)
        /*0134*/ 	.word	0x00000000


	//----- nvinfo : EIATTR_FRAME_SIZE
	.align		4
.L_52:
        /*0138*/ 	.byte	0x04, 0x11
        /*013a*/ 	.short	(.L_54 - .L_53)
	.align		4
.L_53:
        /*013c*/ 	.word	index@(loss_back_igonre2_idx)
        /*0140*/ 	.word	0x00000000


	//----- nvinfo : EIATTR_REGCOUNT
	.align		4
.L_54:
        /*0144*/ 	.byte	0x04, 0x2f
        /*0146*/ 	.short	(.L_56 - .L_55)
	.align		4
.L_55:
        /*0148*/ 	.word	index@(softmax_forward_kernel7)
        /*014c*/ 	.word	0x00000028


	//----- nvinfo : EIATTR_FRAME_SIZE
	.align		4
.L_56:
        /*0150*/ 	.byte	0x04, 0x11
        /*0152*/ 	.short	(.L_58 - .L_57)
	.align		4
.L_57:
        /*0154*/ 	.word	index@($__internal_2_$__cuda_sm3x_div_rn_noftz_f32_slowpath)
        /*0158*/ 	.word	0x00000000


	//----- nvinfo : EIATTR_FRAME_SIZE
	.align		4
.L_58:
        /*015c*/ 	.byte	0x04, 0x11
        /*015e*/ 	.short	(.L_60 - .L_59)
	.align		4
.L_59:
        /*0160*/ 	.word	index@(softmax_forward_kernel7)
        /*0164*/ 	.word	0x00000000


	//----- nvinfo : EIATTR_REGCOUNT
	.align		4
.L_60:
        /*0168*/ 	.byte	0x04, 0x2f
        /*016a*/ 	.short	(.L_62 - .L_61)
	.align		4
.L_61:
        /*016c*/ 	.word	index@(crossentropy_forward_kernel)
        /*0170*/ 	.word	0x0000000e


	//----- nvinfo : EIATTR_FRAME_SIZE
	.align		4
.L_62:
        /*0174*/ 	.byte	0x04, 0x11
        /*0176*/ 	.short	(.L_64 - .L_63)
	.align		4
.L_63:
        /*0178*/ 	.word	index@(crossentropy_forward_kernel)
        /*017c*/ 	.word	0x00000000


	//----- nvinfo : EIATTR_REGCOUNT
	.align		4
.L_64:
        /*0180*/ 	.byte	0x04, 0x2f
        /*0182*/ 	.short	(.L_66 - .L_65)
	.align		4
.L_65:
        /*0184*/ 	.word	index@(crossentropy_forward_kernel_igone)
        /*0188*/ 	.word	0x0000000e


	//----- nvinfo : EIATTR_FRAME_SIZE
	.align		4
.L_66:
        /*018c*/ 	.byte	0x04, 0x11
        /*018e*/ 	.short	(.L_68 - .L_67)
	.align		4
.L_67:
        /*0190*/ 	.word	index@(crossentropy_forward_kernel_igone)
        /*0194*/ 	.word	0x00000000


	//----- nvinfo : EIATTR_REGCOUNT
	.align		4
.L_68:
        /*0198*/ 	.byte	0x04, 0x2f
        /*019a*/ 	.short	(.L_70 - .L_69)
	.align		4
.L_69:
        /*019c*/ 	.word	index@(crossentropy_softmax_backward_kernel)
        /*01a0*/ 	.word	0x00000014


	//----- nvinfo : EIATTR_FRAME_SIZE
	.align		4
.L_70:
        /*01a4*/ 	.byte	0x04, 0x11
        /*01a6*/ 	.short	(.L_72 - .L_71)
	.align		4
.L_71:
        /*01a8*/ 	.word	index@(crossentropy_softmax_backward_kernel)
        /*01ac*/ 	.word	0x00000000


	//----- nvinfo : EIATTR_REGCOUNT
	.align		4
.L_72:
        /*01b0*/ 	.byte	0x04, 0x2f
        /*01b2*/ 	.short	(.L_74 - .L_73)
	.align		4
.L_73:
        /*01b4*/ 	.word	index@(crossentropy_softmax_igone_backward_kernel)
        /*01b8*/ 	.word	0x0000001b


	//----- nvinfo : EIATTR_FRAME_SIZE
	.align		4
.L_74:
        /*01bc*/ 	.byte	0x04, 0x11
        /*01be*/ 	.short	(.L_76 - .L_75)
	.align		4
.L_75:
        /*01c0*/ 	.word	index@(crossentropy_softmax_igone_backward_kernel)
        /*01c4*/ 	.word	0x00000008


	//----- nvinfo : EIATTR_REGCOUNT
	.align		4
.L_76:
        /*01c8*/ 	.byte	0x04, 0x2f
        /*01ca*/ 	.short	(.L_78 - .L_77)
	.align		4
.L_77:
        /*01cc*/ 	.word	index@(cross_softmax_forward_kernel)
        /*01d0*/ 	.word	0x00000020


	//----- nvinfo : EIATTR_FRAME_SIZE
	.align		4
.L_78:
        /*01d4*/ 	.byte	0x04, 0x11
        /*01d6*/ 	.short	(.L_80 - .L_79)
	.align		4
.L_79:
        /*01d8*/ 	.word	index@($__internal_1_$__cuda_sm3x_div_rn_noftz_f32_slowpath)
        /*01dc*/ 	.word	0x00000000


	//----- nvinfo : EIATTR_FRAME_SIZE
	.align		4
.L_80:
        /*01e0*/ 	.byte	0x04, 0x11
        /*01e2*/ 	.short	(.L_82 - .L_81)
	.align		4
.L_81:
        /*01e4*/ 	.word	index@(cross_softmax_forward_kernel)
        /*01e8*/ 	.word	0x00000000


	//----- nvinfo : EIATTR_REGCOUNT
	.align		4
.L_82:
        /*01ec*/ 	.byte	0x04, 0x2f
        /*01ee*/ 	.short	(.L_84 - .L_83)
	.align		4
.L_83:
        /*01f0*/ 	.word	index@(cross_softmax_backward_kernel)
        /*01f4*/ 	.word	0x00000018


	//----- nvinfo : EIATTR_FRAME_SIZE
	.align		4
.L_84:
        /*01f8*/ 	.byte	0x04, 0x11
        /*01fa*/ 	.short	(.L_86 - .L_85)
	.align		4
.L_85:
        /*01fc*/ 	.word	index@($__internal_0_$__cuda_sm3x_div_rn_noftz_f32_slowpath)
        /*0200*/ 	.word	0x00000000


	//----- nvinfo : EIATTR_FRAME_SIZE
	.align		4
.L_86:
        /*0204*/ 	.byte	0x04, 0x11
        /*0206*/ 	.short	(.L_88 - .L_87)
	.align		4
.L_87:
        /*0208*/ 	.word	index@(cross_softmax_backward_kernel)
        /*020c*/ 	.word	0x00000000


	//----- nvinfo : EIATTR_MIN_STACK_SIZE
	.align		4
.L_88:
        /*0210*/ 	.byte	0x04, 0x12
        /*0212*/ 	.short	(.L_90 - .L_89)
	.align		4
.L_89:
        /*0214*/ 	.word	index@(cross_softmax_backward_kernel)
        /*0218*/ 	.word	0x00000000


	//----- nvinfo : EIATTR_MIN_STACK_SIZE
	.align		4
.L_90:
        /*021c*/ 	.byte	0x04, 0x12
        /*021e*/ 	.short	(.L_92 - .L_91)
	.align		4
.L_91:
        /*0220*/ 	.word	index@(cross_softmax_forward_kernel)
        /*0224*/ 	.word	0x00000000


	//----- nvinfo : EIATTR_MIN_STACK_SIZE
	.align		4
.L_92:
        /*0228*/ 	.byte	0x04, 0x12
        /*022a*/ 	.short	(.L_94 - .L_93)
	.align		4
.L_93:
        /*022c*/ 	.word	index@(crossentropy_softmax_igone_backward_kernel)
        /*0230*/ 	.word	0x00000008


	//----- nvinfo : EIATTR_MIN_STACK_SIZE
	.align		4
.L_94:
        /*0234*/ 	.byte	0x04, 0x12
        /*0236*/ 	.short	(.L_96 - .L_95)
	.align		4
.L_95:
        /*0238*/ 	.word	index@(crossentropy_softmax_backward_kernel)
        /*023c*/ 	.word	0x00000000


	//----- nvinfo : EIATTR_MIN_STACK_SIZE
	.align		4
.L_96:
        /*0240*/ 	.byte	0x04, 0x12
        /*0242*/ 	.short	(.L_98 - .L_97)
	.align		4
.L_97:
        /*0244*/ 	.word	index@(crossentropy_forward_kernel_igone)
        /*0248*/ 	.word	0x00000000


	//----- nvinfo : EIATTR_MIN_STACK_SIZE
	.align		4
.L_98:
        /*024c*/ 	.byte	0x04, 0x12
        /*024e*/ 	.short	(.L_100 - .L_99)
	.align		4
.L_99:
        /*0250*/ 	.word	index@(crossentropy_forward_kernel)
        /*0254*/ 	.word	0x00000000


	//----- nvinfo : EIATTR_MIN_STACK_SIZE
	.align		4
.L_100:
        /*0258*/ 	.byte	0x04, 0x12
        /*025a*/ 	.short	(.L_102 - .L_101)
	.align		4
.L_101:
        /*025c*/ 	.word	index@(softmax_forward_kernel7)
        /*0260*/ 	.word	0x00000000


	//----- nvinfo : EIATTR_MIN_STACK_SIZE
	.align		4
.L_102:
        /*0264*/ 	.byte	0x04, 0x12
        /*0266*/ 	.short	(.L_104 - .L_103)
	.align		4
.L_103:
        /*0268*/ 	.word	index@(loss_back_igonre2_idx)
        /*026c*/ 	.word	0x00000000


	//----- nvinfo : EIATTR_MIN_STACK_SIZE
	.align		4
.L_104:
        /*0270*/ 	.byte	0x04, 0x12
        /*0272*/ 	.short	(.L_106 - .L_105)
	.align		4
.L_105:
        /*0274*/ 	.word	index@(loss_back_igonre2)
        /*0278*/ 	.word	0x00000000


	//----- nvinfo : EIATTR_MIN_STACK_SIZE
	.align		4
.L_106:
        /*027c*/ 	.byte	0x04, 0x12
        /*027e*/ 	.short	(.L_108 - .L_107)
	.align		4
.L_107:
        /*0280*/ 	.word	index@(loss_back2)
        /*0284*/ 	.word	0x00000000


	//----- nvinfo : EIATTR_MIN_STACK_SIZE
	.align		4
.L_108:
        /*0288*/ 	.byte	0x04, 0x12
        /*028a*/ 	.short	(.L_110 - .L_109)
	.align		4
.L_109:
        /*028c*/ 	.word	index@(loss_back)
        /*0290*/ 	.word	0x00000000


	//----- nvinfo : EIATTR_MIN_STACK_SIZE
	.align		4
.L_110:
        /*0294*/ 	.byte	0x04, 0x12
        /*0296*/ 	.short	(.L_112 - .L_111)
	.align		4
.L_111:
        /*0298*/ 	.word	index@(check)
        /*029c*/ 	.word	0x00000000


	//----- nvinfo : EIATTR_MIN_STACK_SIZE
	.align		4
.L_112:
        /*02a0*/ 	.byte	0x04, 0x12
        /*02a2*/ 	.short	(.L_114 - .L_113)
	.align		4
.L_113:
        /*02a4*/ 	.word	index@(log_softmax_nl_loss_igone_idx)
        /*02a8*/ 	.word	0x00000000


	//----- nvinfo : EIATTR_MIN_STACK_SIZE
	.align		4
.L_114:
        /*02ac*/ 	.byte	0x04, 0x12
        /*02ae*/ 	.short	(.L_116 - .L_115)
	.align		4
.L_115:
        /*02b0*/ 	.word	index@(log_softmax_nl_loss_igone)
        /*02b4*/ 	.word	0x00000000


	//----- nvinfo : EIATTR_MIN_STACK_SIZE
	.align		4
.L_116:
        /*02b8*/ 	.byte	0x04, 0x12
        /*02ba*/ 	.short	(.L_118 - .L_117)
	.align		4
.L_117:
        /*02bc*/ 	.word	index@(log_softmax_nl_loss)
        /*02c0*/ 	.word	0x00000000


	//----- nvinfo : EIATTR_MIN_STACK_SIZE
	.align		4
.L_118:
        /*02c4*/ 	.byte	0x04, 0x12
        /*02c6*/ 	.short	(.L_120 - .L_119)
	.align		4
.L_119:
        /*02c8*/ 	.word	index@(nl_loss)
        /*02cc*/ 	.word	0x00000000


	//----- nvinfo : EIATTR_MIN_STACK_SIZE
	.align		4
.L_120:
        /*02d0*/ 	.byte	0x04, 0x12
        /*02d2*/ 	.short	(.L_122 - .L_121)
	.align		4
.L_121:
        /*02d4*/ 	.word	index@(loss)
        /*02d8*/ 	.word	0x00000000
.L_122:


//--------------------- .nv.compat                --------------------------
	.section	.nv.compat,"",@"SHT_CUDA_COMPAT_INFO"
	.align	4
        /*0000*/ 	.byte	0x02, 0x09, 0x00, 0x00, 0x02, 0x02, 0x01, 0x00, 0x02, 0x05, 0x05, 0x00, 0x03, 0x07, 0x01, 0x01
        /*0010*/ 	.byte	0x02, 0x03, 0x00, 0x00, 0x02, 0x06, 0x01, 0x00, 0x04, 0x0b, 0x08, 0x00, 0x01, 0x00, 0x00, 0x00
        /*0020*/ 	.byte	0x00, 0x00, 0x00, 0x00


//--------------------- .nv.info.cross_softmax_backward_kernel --------------------------
	.section	.nv.info.cross_softmax_backward_kernel,"",@"SHT_CUDA_INFO"
	.sectionflags	@""
	.align	4


	//----- nvinfo : EIATTR_CUDA_API_VERSION
	.align		4
        /*0000*/ 	.byte	0x04, 0x37
        /*0002*/ 	.short	(.L_124 - .L_123)
.L_123:
        /*0004*/ 	.word	0x00000082


	//----- nvinfo : EIATTR_KPARAM_INFO
	.align		4
.L_124:
        /*0008*/ 	.byte	0x04, 0x17
        /*000a*/ 	.short	(.L_126 - .L_125)
.L_125:
        /*000c*/ 	.word	0x00000000
        /*0010*/ 	.short	0x0005
        /*0012*/ 	.short	0x0020
        /*0014*/ 	.byte	0x00, 0xf0, 0x11, 0x00


	//----- nvinfo : EIATTR_KPARAM_INFO
	.align		4
.L_126:
        /*0018*/ 	.byte	0x04, 0x17
        /*001a*/ 	.short	(.L_128 - .L_127)
.L_127:
        /*001c*/ 	.word	0x00000000
        /*0020*/ 	.short	0x0004
        /*0022*/ 	.short	0x001c
        /*0024*/ 	.byte	0x00, 0xf0, 0x11, 0x00


	//----- nvinfo : EIATTR_KPARAM_INFO
	.align		4
.L_128:
        /*0028*/ 	.byte	0x04, 0x17
        /*002a*/ 	.short	(.L_130 - .L_129)
.L_129:
        /*002c*/ 	.word	0x00000000
        /*0030*/ 	.short	0x0003
        /*0032*/ 	.short	0x0018
        /*0034*/ 	.byte	0x00, 0xf0, 0x11, 0x00


	//----- nvinfo : EIATTR_KPARAM_INFO
	.align		4
.L_130:
        /*0038*/ 	.byte	0x04, 0x17
        /*003a*/ 	.short	(.L_132 - .L_131)
.L_131:
        /*003c*/ 	.word	0x00000000
        /*0040*/ 	.short	0x0002
        /*0042*/ 	.short	0x0010
        /*0044*/ 	.byte	0x00, 0xf5, 0x21, 0x00


	//----- nvinfo : EIATTR_KPARAM_INFO
	.align		4
.L_132:
        /*0048*/ 	.byte	0x04, 0x17
        /*004a*/ 	.short	(.L_134 - .L_133)
.L_133:
        /*004c*/ 	.word	0x00000000
        /*0050*/ 	.short	0x0001
        /*0052*/ 	.short	0x0008
        /*0054*/ 	.byte	0x00, 0xf5, 0x21, 0x00


	//----- nvinfo : EIATTR_KPARAM_INFO
	.align		4
.L_134:
        /*0058*/ 	.byte	0x04, 0x17
        /*005a*/ 	.short	(.L_136 - .L_135)
.L_135:
        /*005c*/ 	.word	0x00000000
        /*0060*/ 	.short	0x0000
        /*0062*/ 	.short	0x0000
        /*0064*/ 	.byte	0x00, 0xf5, 0x21, 0x00


	//----- nvinfo : EIATTR_SPARSE_MMA_MASK
	.align		4
.L_136:
        /*0068*/ 	.byte	0x03, 0x50
        /*006a*/ 	.short	0x0000


	//----- nvinfo : EIATTR_MAXREG_COUNT
	.align		4
        /*006c*/ 	.byte	0x03, 0x1b
        /*006e*/ 	.short	0x00ff


	//----- nvinfo : EIATTR_MERCURY_ISA_VERSION
	.align		4
        /*0070*/ 	.byte	0x03, 0x5f
        /*0072*/ 	.short	0x0101


	//----- nvinfo : EIATTR_VRC_CTA_INIT_COUNT
	.align		4
        /*0074*/ 	.byte	0x02, 0x4a
	.zero		1
	.zero		1


	//----- nvinfo : EIATTR_EXIT_INSTR_OFFSETS
	.align		4
        /*0078*/ 	.byte	0x04, 0x1c
        /*007a*/ 	.short	(.L_138 - .L_137)


	//   ....[0]....
.L_137:
        /*007c*/ 	.word	0x00000040


	//   ....[1]....
        /*0080*/ 	.word	0x00000f70


	//   ....[2]....
        /*0084*/ 	.word	0x000011c0


	//----- nvinfo : EIATTR_CRS_STACK_SIZE
	.align		4
.L_138:
        /*0088*/ 	.byte	0x04, 0x1e
        /*008a*/ 	.short	(.L_140 - .L_139)
.L_139:
        /*008c*/ 	.word	0x00000000


	//----- nvinfo : EIATTR_CBANK_PARAM_SIZE
	.align		4
.L_140:
        /*0090*/ 	.byte	0x03, 0x19
        /*0092*/ 	.short	0x0024


	//----- nvinfo : EIATTR_PARAM_CBANK
	.align		4
        /*0094*/ 	.byte	0x04, 0x0a
        /*0096*/ 	.short	(.L_142 - .L_141)
	.align		4
.L_141:
        /*0098*/ 	.word	index@(.nv.constant0.cross_softmax_backward_kernel)
        /*009c*/ 	.short	0x0380
        /*009e*/ 	.short	0x0024


	//----- nvinfo : EIATTR_SW_WAR
	.align		4
.L_142:
        /*00a0*/ 	.byte	0x04, 0x36
        /*00a2*/ 	.short	(.L_144 - .L_143)
.L_143:
        /*00a4*/ 	.word	0x00000008
.L_144:


//--------------------- .nv.info.cross_softmax_forward_kernel --------------------------
	.section	.nv.info.cross_softmax_forward_kernel,"",@"SHT_CUDA_INFO"
	.sectionflags	@""
	.align	4


	//----- nvinfo : EIATTR_CUDA_API_VERSION
	.align		4
        /*0000*/ 	.byte	0x04, 0x37
        /*0002*/ 	.short	(.L_146 - .L_145)
.L_145:
        /*0004*/ 	.word	0x00000082


	//----- nvinfo : EIATTR_KPARAM_INFO
	.align		4
.L_146:
        /*0008*/ 	.byte	0x04, 0x17
        /*000a*/ 	.short	(.L_148 - .L_147)
.L_147:
        /*000c*/ 	.word	0x00000000
        /*0010*/ 	.short	0x0006
        /*0012*/ 	.short	0x0028
        /*0014*/ 	.byte	0x00, 0xf0, 0x11, 0x00


	//----- nvinfo : EIATTR_KPARAM_INFO
	.align		4
.L_148:
        /*0018*/ 	.byte	0x04, 0x17
        /*001a*/ 	.short	(.L_150 - .L_149)
.L_149:
        /*001c*/ 	.word	0x00000000
        /*0020*/ 	.short	0x0005
        /*0022*/ 	.short	0x0024
        /*0024*/ 	.byte	0x00, 0xf0, 0x11, 0x00


	//----- nvinfo : EIATTR_KPARAM_INFO
	.align		4
.L_150:
        /*0028*/ 	.byte	0x04, 0x17
        /*002a*/ 	.short	(.L_152 - .L_151)
.L_151:
        /*002c*/ 	.word	0x00000000
        /*0030*/ 	.short	0x0004
        /*0032*/ 	.short	0x0020
        /*0034*/ 	.byte	0x00, 0xf0, 0x11, 0x00


	//----- nvinfo : EIATTR_KPARAM_INFO
	.align		4
.L_152:
        /*0038*/ 	.byte	0x04, 0x17
        /*003a*/ 	.short	(.L_154 - .L_153)
.L_153:
        /*003c*/ 	.word	0x00000000
        /*0040*/ 	.short	0x0003
        /*0042*/ 	.short	0x0018
        /*0044*/ 	.byte	0x00, 0xf5, 0x21, 0x00


	//----- nvinfo : EIATTR_KPARAM_INFO
	.align		4
.L_154:
        /*0048*/ 	.byte	0x04, 0x17
        /*004a*/ 	.short	(.L_156 - .L_155)
.L_155:
        /*004c*/ 	.word	0x00000000
        /*0050*/ 	.short	0x0002
        /*0052*/ 	.short	0x0010
        /*0054*/ 	.byte	0x00, 0xf5, 0x21, 0x00


	//----- nvinfo : EIATTR_KPARAM_INFO
	.align		4
.L_156:
        /*0058*/ 	.byte	0x04, 0x17
        /*005a*/ 	.short	(.L_158 - .L_157)
.L_157:
        /*005c*/ 	.word	0x00000000
        /*0060*/ 	.short	0x0001
        /*0062*/ 	.short	0x0008
        /*0064*/ 	.byte	0x00, 0xf5, 0x21, 0x00


	//----- nvinfo : EIATTR_KPARAM_INFO
	.align		4
.L_158:
        /*0068*/ 	.byte	0x04, 0x17
        /*006a*/ 	.short	(.L_160 - .L_159)
.L_159:
        /*006c*/ 	.word	0x00000000
        /*0070*/ 	.short	0x0000
        /*0072*/ 	.short	0x0000
        /*0074*/ 	.byte	0x00, 0xf5, 0x21, 0x00


	//----- nvinfo : EIATTR_SPARSE_MMA_MASK
	.align		4
.L_160:
        /*0078*/ 	.byte	0x03, 0x50
        /*007a*/ 	.short	0x0000


	//----- nvinfo : EIATTR_MAXREG_COUNT
	.align		4
        /*007c*/ 	.byte	0x03, 0x1b
        /*007e*/ 	.short	0x00ff


	//----- nvinfo : EIATTR_NUM_BARRIERS
	.align		4
        /*0080*/ 	.byte	0x02, 0x4c
        /*0082*/ 	.byte	0x01
	.zero		1


	//----- nvinfo : EIATTR_MERCURY_ISA_VERSION
	.align		4
        /*0084*/ 	.byte	0x03, 0x5f
        /*0086*/ 	.short	0x0101


	//----- nvinfo : EIATTR_COOP_GROUP_MASK_REGIDS
	.align		4
        /*0088*/ 	.byte	0x04, 0x29
        /*008a*/ 	.short	(.L_162 - .L_161)


	//   ....[0]....
.L_161:
        /*008c*/ 	.word	0xffffffff


	//   ....[1]....
        /*0090*/ 	.word	0xffffffff


	//   ....[2]....
        /*0094*/ 	.word	0xffffffff


	//   ....[3]....
        /*0098*/ 	.word	0xffffffff


	//   ....[4]....
        /*009c*/ 	.word	0xffffffff


	//   ....[5]....
        /*00a0*/ 	.word	0xffffffff


	//   ....[6]....
        /*00a4*/ 	.word	0xffffffff


	//   ....[7]....
        /*00a8*/ 	.word	0xffffffff


	//   ....[8]....
        /*00ac*/ 	.word	0xffffffff


	//   ....[9]....
        /*00b0*/ 	.word	0xffffffff


	//----- nvinfo : EIATTR_COOP_GROUP_INSTR_OFFSETS
	.align		4
.L_162:
        /*00b4*/ 	.byte	0x04, 0x28
        /*00b6*/ 	.short	(.L_164 - .L_163)


	//   ....[0]....
.L_163:
        /*00b8*/ 	.word	0x00000650


	//   ....[1]....
        /*00bc*/ 	.word	0x000006a0


	//   ....[2]....
        /*00c0*/ 	.word	0x000006c0


	//   ....[3]....
        /*00c4*/ 	.word	0x000006e0


	//   ....[4]....
        /*00c8*/ 	.word	0x00000700


	//   ....[5]....
        /*00cc*/ 	.word	0x00001be0


	//   ....[6]....
        /*00d0*/ 	.word	0x00001c50


	//   ....[7]....
        /*00d4*/ 	.word	0x00001cb0


	//   ....[8]....
        /*00d8*/ 	.word	0x00001cf0


	//   ....[9]....
        /*00dc*/ 	.word	0x00001d10


	//----- nvinfo : EIATTR_VRC_CTA_INIT_COUNT
	.align		4
.L_164:
        /*00e0*/ 	.byte	0x02, 0x4a
	.zero		1
	.zero		1


	//----- nvinfo : EIATTR_EXIT_INSTR_OFFSETS
	.align		4
        /*00e4*/ 	.byte	0x04, 0x1c
        /*00e6*/ 	.short	(.L_166 - .L_165)


	//   ....[0]....
.L_165:
        /*00e8*/ 	.word	0x00000110


	//   ....[1]....
        /*00ec*/ 	.word	0x00003320


	//   ....[2]....
        /*00f0*/ 	.word	0x00003540


	//----- nvinfo : EIATTR_CRS_STACK_SIZE
	.align		4
.L_166:
        /*00f4*/ 	.byte	0x04, 0x1e
        /*00f6*/ 	.short	(.L_168 - .L_167)
.L_167:
        /*00f8*/ 	.word	0x00000000


	//----- nvinfo : EIATTR_CBANK_PARAM_SIZE
	.align		4
.L_168:
        /*00fc*/ 	.byte	0x03, 0x19
        /*00fe*/ 	.short	0x002c


	//----- nvinfo : EIATTR_PARAM_CBANK
	.align		4
        /*0100*/ 	.byte	0x04, 0x0a
        /*0102*/ 	.short	(.L_170 - .L_169)
	.align		4
.L_169:
        /*0104*/ 	.word	index@(.nv.constant0.cross_softmax_forward_kernel)
        /*0108*/ 	.short	0x0380
        /*010a*/ 	.short	0x002c


	//----- nvinfo : EIATTR_SW_WAR
	.align		4
.L_170:
        /*010c*/ 	.byte	0x04, 0x36
        /*010e*/ 	.short	(.L_172 - .L_171)
.L_171:
        /*0110*/ 	.word	0x00000008
.L_172:


//--------------------- .nv.info.crossentropy_softmax_igone_backward_kernel --------------------------
	.section	.nv.info.crossentropy_softmax_igone_backward_kernel,"",@"SHT_CUDA_INFO"
	.sectionflags	@""
	.align	4


	//----- nvinfo : EIATTR_CUDA_API_VERSION
	.align		4
        /*0000*/ 	.byte	0x04, 0x37
        /*0002*/ 	.short	(.L_174 - .L_173)
.L_173:
        /*0004*/ 	.word	0x00000082


	//----- nvinfo : EIATTR_KPARAM_INFO
	.align		4
.L_174:
        /*0008*/ 	.byte	0x04, 0x17
        /*000a*/ 	.short	(.L_176 - .L_175)
.L_175:
        /*000c*/ 	.word	0x00000000
        /*0010*/ 	.short	0x0006
        /*0012*/ 	.short	0x0024
        /*0014*/ 	.byte	0x00, 0xf0, 0x11, 0x00


	//----- nvinfo : EIATTR_KPARAM_INFO
	.align		4
.L_176:
        /*0018*/ 	.byte	0x04, 0x17
        /*001a*/ 	.short	(.L_178 - .L_177)
.L_177:
        /*001c*/ 	.word	0x00000000
        /*0020*/ 	.short	0x0005
        /*0022*/ 	.short	0x0020
        /*0024*/ 	.byte	0x00, 0xf0, 0x11, 0x00


	//----- nvinfo : EIATTR_KPARAM_INFO
	.align		4
.L_178:
        /*0028*/ 	.byte	0x04, 0x17
        /*002a*/ 	.short	(.L_180 - .L_179)
.L_179:
        /*002c*/ 	.word	0x00000000
        /*0030*/ 	.short	0x0004
        /*0032*/ 	.short	0x001c
        /*0034*/ 	.byte	0x00, 0xf0, 0x11, 0x00


	//----- nvinfo : EIATTR_KPARAM_INFO
	.align		4
.L_180:
        /*0038*/ 	.byte	0x04, 0x17
        /*003a*/ 	.short	(.L_182 - .L_181)
.L_181:
        /*003c*/ 	.word	0x00000000
        /*0040*/ 	.short	0x0003
        /*0042*/ 	.short	0x0018
        /*0044*/ 	.byte	0x00, 0xf0, 0x11, 0x00


	//----- nvinfo : EIATTR_KPARAM_INFO
	.align		4
.L_182:
        /*0048*/ 	.byte	0x04, 0x17
        /*004a*/ 	.short	(.L_184 - .L_183)
.L_183:
        /*004c*/ 	.word	0x00000000
        /*0050*/ 	.short	0x0002
        /*0052*/ 	.short	0x0010
        /*0054*/ 	.byte	0x00, 0xf5, 0x21, 0x00


	//----- nvinfo : EIATTR_KPARAM_INFO
	.align		4
.L_184:
        /*0058*/ 	.byte	0x04, 0x17
        /*005a*/ 	.short	(.L_186 - .L_185)
.L_185:
        /*005c*/ 	.word	0x00000000
        /*0060*/ 	.short	0x0001
        /*0062*/ 	.short	0x0008
        /*0064*/ 	.byte	0x00, 0xf5, 0x21, 0x00


	//----- nvinfo : EIATTR_KPARAM_INFO
	.align		4
.L_186:
        /*0068*/ 	.byte	0x04, 0x17
        /*006a*/ 	.short	(.L_188 - .L_187)
.L_187:
        /*006c*/ 	.word	0x00000000
        /*0070*/ 	.short	0x0000
        /*0072*/ 	.short	0x0000
        /*0074*/ 	.byte	0x00, 0xf5, 0x21, 0x00


	//----- nvinfo : EIATTR_SPARSE_MMA_MASK
	.align		4
.L_188:
        /*0078*/ 	.byte	0x03, 0x50
        /*007a*/ 	.short	0x0000


	//----- nvinfo : EIATTR_MAXREG_COUNT
	.align		4
        /*007c*/ 	.byte	0x03, 0x1b
        /*007e*/ 	.short	0x00ff


	//----- nvinfo : EIATTR_EXTERNS
	.align		4
        /*0080*/ 	.byte	0x04, 0x0f
        /*0082*/ 	.short	(.L_190 - .L_189)


	//   ....[0]....
	.align		4
.L_189:
        /*0084*/ 	.word	index@(vprintf)


	//----- nvinfo : EIATTR_MERCURY_ISA_VERSION
	.align		4
.L_190:
        /*0088*/ 	.byte	0x03, 0x5f
        /*008a*/ 	.short	0x0101


	//----- nvinfo : EIATTR_VRC_CTA_INIT_COUNT
	.align		4
        /*008c*/ 	.byte	0x02, 0x4a
	.zero		1
	.zero		1


	//----- nvinfo : EIATTR_SYSCALL_OFFSETS
	.align		4
        /*0090*/ 	.byte	0x04, 0x46
        /*0092*/ 	.short	(.L_192 - .L_191)


	//   ....[0]....
.L_191:
        /*0094*/ 	.word	0x00000740


	//----- nvinfo : EIATTR_EXIT_INSTR_OFFSETS
	.align		4
.L_192:
        /*0098*/ 	.byte	0x04, 0x1c
        /*009a*/ 	.short	(.L_194 - .L_193)


	//   ....[0]....
.L_193:
        /*009c*/ 	.word	0x000000f0


	//   ....[1]....
        /*00a0*/ 	.word	0x000007a0


	//   ....[2]....
        /*00a4*/ 	.word	0x00000810


	//----- nvinfo : EIATTR_CRS_STACK_SIZE
	.align		4
.L_194:
        /*00a8*/ 	.byte	0x04, 0x1e
        /*00aa*/ 	.short	(.L_196 - .L_195)
.L_195:
        /*00ac*/ 	.word	0x00000000


	//----- nvinfo : EIATTR_CBANK_PARAM_SIZE
	.align		4
.L_196:
        /*00b0*/ 	.byte	0x03, 0x19
        /*00b2*/ 	.short	0x0028


	//----- nvinfo : EIATTR_PARAM_CBANK
	.align		4
        /*00b4*/ 	.byte	0x04, 0x0a
        /*00b6*/ 	.short	(.L_198 - .L_197)
	.align		4
.L_197:
        /*00b8*/ 	.word	index@(.nv.constant0.crossentropy_softmax_igone_backward_kernel)
        /*00bc*/ 	.short	0x0380
        /*00be*/ 	.short	0x0028


	//----- nvinfo : EIATTR_SW_WAR
	.align		4
.L_198:
        /*00c0*/ 	.byte	0x04, 0x36
        /*00c2*/ 	.short	(.L_200 - .L_199)
.L_199:
        /*00c4*/ 	.word	0x00000008
.L_200:


//--------------------- .nv.info.crossentropy_softmax_backward_kernel --------------------------
	.section	.nv.info.crossentropy_softmax_backward_kernel,"",@"SHT_CUDA_INFO"
	.sectionflags	@""
	.align	4


	//----- nvinfo : EIATTR_CUDA_API_VERSION
	.align		4
        /*0000*/ 	.byte	0x04, 0x37
        /*0002*/ 	.short	(.L_202 - .L_201)
.L_201:
        /*0004*/ 	.word	0x00000082


	//----- nvinfo : EIATTR_KPARAM_INFO
	.align		4
.L_202:
        /*0008*/ 	.byte	0x04, 0x17
        /*000a*/ 	.short	(.L_204 - .L_203)
.L_203:
        /*000c*/ 	.word	0x00000000
        /*0010*/ 	.short	0x0005
        /*0012*/ 	.short	0x0020
        /*0014*/ 	.byte	0x00, 0xf0, 0x11, 0x00


	//----- nvinfo : EIATTR_KPARAM_INFO
	.align		4
.L_204:
        /*0018*/ 	.byte	0x04, 0x17
        /*001a*/ 	.short	(.L_206 - .L_205)
.L_205:
        /*001c*/ 	.word	0x00000000
        /*0020*/ 	.short	0x0004
        /*0022*/ 	.short	0x001c
        /*0024*/ 	.byte	0x00, 0xf0, 0x11, 0x00


	//----- nvinfo : EIATTR_KPARAM_INFO
	.align		4
.L_206:
        /*0028*/ 	.byte	0x04, 0x17
        /*002a*/ 	.short	(.L_208 - .L_207)
.L_207:
        /*002c*/ 	.word	0x00000000
        /*0030*/ 	.short	0x0003
        /*0032*/ 	.short	0x0018
        /*0034*/ 	.byte	0x00, 0xf0, 0x11, 0x00


	//----- nvinfo : EIATTR_KPARAM_INFO
	.align		4
.L_208:
        /*0038*/ 	.byte	0x04, 0x17
        /*003a*/ 	.short	(.L_210 - .L_209)
.L_209:
        /*003c*/ 	.word	0x00000000
        /*0040*/ 	.short	0x0002
        /*0042*/ 	.short	0x0010
        /*0044*/ 	.byte	0x00, 0xf5, 0x21, 0x00


	//----- nvinfo : EIATTR_KPARAM_INFO
	.align		4
.L_210:
        /*0048*/ 	.byte	0x04, 0x17
        /*004a*/ 	.short	(.L_212 - .L_211)
.L_211:
        /*004c*/ 	.word	0x00000000
        /*0050*/ 	.short	0x0001
        /*0052*/ 	.short	0x0008
        /*0054*/ 	.byte	0x00, 0xf5, 0x21, 0x00


	//----- nvinfo : EIATTR_KPARAM_INFO
	.align		4
.L_212:
        /*0058*/ 	.byte	0x04, 0x17
        /*005a*/ 	.short	(.L_214 - .L_213)
.L_213:
        /*005c*/ 	.word	0x00000000
        /*0060*/ 	.short	0x0000
        /*0062*/ 	.short	0x0000
        /*0064*/ 	.byte	0x00, 0xf5, 0x21, 0x00


	//----- nvinfo : EIATTR_SPARSE_MMA_MASK
	.align		4
.L_214:
        /*0068*/ 	.byte	0x03, 0x50
        /*006a*/ 	.short	0x0000


	//----- nvinfo : EIATTR_MAXREG_COUNT
	.align		4
        /*006c*/ 	.byte	0x03, 0x1b
        /*006e*/ 	.short	0x00ff


	//----- nvinfo : EIATTR_MERCURY_ISA_VERSION
	.align		4
        /*0070*/ 	.byte	0x03, 0x5f
        /*0072*/ 	.short	0x0101


	//----- nvinfo : EIATTR_VRC_CTA_INIT_COUNT
	.align		4
        /*0074*/ 	.byte	0x02, 0x4a
	.zero		1
	.zero		1


	//----- nvinfo : EIATTR_EXIT_INSTR_OFFSETS
	.align		4
        /*0078*/ 	.byte	0x04, 0x1c
        /*007a*/ 	.short	(.L_216 - .L_215)


	//   ....[0]....
.L_215:
        /*007c*/ 	.word	0x000000a0


	//   ....[1]....
        /*0080*/ 	.word	0x000006c0


	//----- nvinfo : EIATTR_CBANK_PARAM_SIZE
	.align		4
.L_216:
        /*0084*/ 	.byte	0x03, 0x19
        /*0086*/ 	.short	0x0024


	//----- nvinfo : EIATTR_PARAM_CBANK
	.align		4
        /*0088*/ 	.byte	0x04, 0x0a
        /*008a*/ 	.short	(.L_218 - .L_217)
	.align		4
.L_217:
        /*008c*/ 	.word	index@(.nv.constant0.crossentropy_softmax_backward_kernel)
        /*0090*/ 	.short	0x0380
        /*0092*/ 	.short	0x0024


	//----- nvinfo : EIATTR_SW_WAR
	.align		4
.L_218:
        /*0094*/ 	.byte	0x04, 0x36
        /*0096*/ 	.short	(.L_220 - .L_219)
.L_219:
        /*0098*/ 	.word	0x00000008
.L_220:


//--------------------- .nv.info.crossentropy_forward_kernel_igone --------------------------
	.section	.nv.info.crossentropy_forward_kernel_igone,"",@"SHT_CUDA_INFO"
	.sectionflags	@""
	.align	4


	//----- nvinfo : EIATTR_CUDA_API_VERSION
	.align		4
        /*0000*/ 	.byte	0x04, 0x37
        /*0002*/ 	.short	(.L_222 - .L_221)
.L_221:
        /*0004*/ 	.word	0x00000082


	//----- nvinfo : EIATTR_KPARAM_INFO
	.align		4
.L_222:
        /*0008*/ 	.byte	0x04, 0x17
        /*000a*/ 	.short	(.L_224 - .L_223)
.L_223:
        /*000c*/ 	.word	0x00000000
        /*0010*/ 	.short	0x0006
        /*0012*/ 	.short	0x0024
        /*0014*/ 	.byte	0x00, 0xf0, 0x11, 0x00


	//----- nvinfo : EIATTR_KPARAM_INFO
	.align		4
.L_224:
        /*0018*/ 	.byte	0x04, 0x17
        /*001a*/ 	.short	(.L_226 - .L_225)
.L_225:
        /*001c*/ 	.word	0x00000000
        /*0020*/ 	.short	0x0005
        /*0022*/ 	.short	0x0020
        /*0024*/ 	.byte	0x00, 0xf0, 0x11, 0x00


	//----- nvinfo : EIATTR_KPARAM_INFO
	.align		4
.L_226:
        /*0028*/ 	.byte	0x04, 0x17
        /*002a*/ 	.short	(.L_228 - .L_227)
.L_227:
        /*002c*/ 	.word	0x00000000
        /*0030*/ 	.short	0x0004
        /*0032*/ 	.short	0x001c
        /*0034*/ 	.byte	0x00, 0xf0, 0x11, 0x00


	//----- nvinfo : EIATTR_KPARAM_INFO
	.align		4
.L_228:
        /*0038*/ 	.byte	0x04, 0x17
        /*003a*/ 	.short	(.L_230 - .L_229)
.L_229:
        /*003c*/ 	.word	0x00000000
        /*0040*/ 	.short	0x0003
        /*0042*/ 	.short	0x0018
        /*0044*/ 	.byte	0x00, 0xf0, 0x11, 0x00


	//----- nvinfo : EIATTR_KPARAM_INFO
	.align		4
.L_230:
        /*0048*/ 	.byte	0x04, 0x17
        /*004a*/ 	.short	(.L_232 - .L_231)
.L_231:
        /*004c*/ 	.word	0x00000000
        /*0050*/ 	.short	0x0002
        /*0052*/ 	.short	0x0010
        /*0054*/ 	.byte	0x00, 0xf5, 0x21, 0x00


	//----- nvinfo : EIATTR_KPARAM_INFO
	.align		4
.L_232:
        /*0058*/ 	.byte	0x04, 0x17
        /*005a*/ 	.short	(.L_234 - .L_233)
.L_233:
        /*005c*/ 	.word	0x00000000
        /*0060*/ 	.short	0x0001
        /*0062*/ 	.short	0x0008
        /*0064*/ 	.byte	0x00, 0xf5, 0x21, 0x00


	//----- nvinfo : EIATTR_KPARAM_INFO
	.align		4
.L_234:
        /*0068*/ 	.byte	0x04, 0x17
        /*006a*/ 	.short	(.L_236 - .L_235)
.L_235:
        /*006c*/ 	.word	0x00000000
        /*0070*/ 	.short	0x0000
        /*0072*/ 	.short	0x0000
        /*0074*/ 	.byte	0x00, 0xf5, 0x21, 0x00


	//----- nvinfo : EIATTR_SPARSE_MMA_MASK
	.align		4
.L_236:
        /*0078*/ 	.byte	0x03, 0x50
        /*007a*/ 	.short	0x0000


	//----- nvinfo : EIATTR_MAXREG_COUNT
	.align		4
        /*007c*/ 	.byte	0x03, 0x1b
        /*007e*/ 	.short	0x00ff


	//----- nvinfo : EIATTR_MERCURY_ISA_VERSION
	.align		4
        /*0080*/ 	.byte	0x03, 0x5f
        /*0082*/ 	.short	0x0101


	//----- nvinfo : EIATTR_VRC_CTA_INIT_COUNT
	.align		4
        /*0084*/ 	.byte	0x02, 0x4a
	.zero		1
	.zero		1


	//----- nvinfo : EIATTR_EXIT_INSTR_OFFSETS
	.align		4
        /*0088*/ 	.byte	0x04, 0x1c
        /*008a*/ 	.short	(.L_238 - .L_237)


	//   ....[0]....
.L_237:
        /*008c*/ 	.word	0x00000080


	//   ....[1]....
        /*0090*/ 	.word	0x00000150


	//   ....[2]....
        /*0094*/ 	.word	0x00000580


	//----- nvinfo : EIATTR_CRS_STACK_SIZE
	.align		4
.L_238:
        /*0098*/ 	.byte	0x04, 0x1e
        /*009a*/ 	.short	(.L_240 - .L_239)
.L_239:
        /*009c*/ 	.word	0x00000000


	//----- nvinfo : EIATTR_CBANK_PARAM_SIZE
	.align		4
.L_240:
        /*00a0*/ 	.byte	0x03, 0x19
        /*00a2*/ 	.short	0x0028


	//----- nvinfo : EIATTR_PARAM_CBANK
	.align		4
        /*00a4*/ 	.byte	0x04, 0x0a
        /*00a6*/ 	.short	(.L_242 - .L_241)
	.align		4
.L_241:
        /*00a8*/ 	.word	index@(.nv.constant0.crossentropy_forward_kernel_igone)
        /*00ac*/ 	.short	0x0380
        /*00ae*/ 	.short	0x0028


	//----- nvinfo : EIATTR_SW_WAR
	.align		4
.L_242:
        /*00b0*/ 	.byte	0x04, 0x36
        /*00b2*/ 	.short	(.L_244 - .L_243)
.L_243:
        /*00b4*/ 	.word	0x00000008
.L_244:


//--------------------- .nv.info.crossentropy_forward_kernel --------------------------
	.section	.nv.info.crossentropy_forward_kernel,"",@"SHT_CUDA_INFO"
	.sectionflags	@""
	.align	4


	//----- nvinfo : EIATTR_CUDA_API_VERSION
	.align		4
        /*0000*/ 	.byte	0x04, 0x37
        /*0002*/ 	.short	(.L_246 - .L_245)
.L_245:
        /*0004*/ 	.word	0x00000082


	//----- nvinfo : EIATTR_KPARAM_INFO
	.align		4
.L_246:
        /*0008*/ 	.byte	0x04, 0x17
        /*000a*/ 	.short	(.L_248 - .L_247)
.L_247:
        /*000c*/ 	.word	0x00000000
        /*0010*/ 	.short	0x0005
        /*0012*/ 	.short	0x0020
        /*0014*/ 	.byte	0x00, 0xf0, 0x11, 0x00


	//----- nvinfo : EIATTR_KPARAM_INFO
	.align		4
.L_248:
        /*0018*/ 	.byte	0x04, 0x17
        /*001a*/ 	.short	(.L_250 - .L_249)
.L_249:
        /*001c*/ 	.word	0x00000000
        /*0020*/ 	.short	0x0004
        /*0022*/ 	.short	0x001c
        /*0024*/ 	.byte	0x00, 0xf0, 0x11, 0x00


	//----- nvinfo : EIATTR_KPARAM_INFO
	.align		4
.L_250:
        /*0028*/ 	.byte	0x04, 0x17
        /*002a*/ 	.short	(.L_252 - .L_251)
.L_251:
        /*002c*/ 	.word	0x00000000
        /*0030*/ 	.short	0x0003
        /*0032*/ 	.short	0x0018
        /*0034*/ 	.byte	0x00, 0xf0, 0x11, 0x00


	//----- nvinfo : EIATTR_KPARAM_INFO
	.align		4
.L_252:
        /*0038*/ 	.byte	0x04, 0x17
        /*003a*/ 	.short	(.L_254 - .L_253)
.L_253:
        /*003c*/ 	.word	0x00000000
        /*0040*/ 	.short	0x0002
        /*0042*/ 	.short	0x0010
        /*0044*/ 	.byte	0x00, 0xf5, 0x21, 0x00


	//----- nvinfo : EIATTR_KPARAM_INFO
	.align		4
.L_254:
        /*0048*/ 	.byte	0x04, 0x17
        /*004a*/ 	.short	(.L_256 - .L_255)
.L_255:
        /*004c*/ 	.word	0x00000000
        /*0050*/ 	.short	0x0001
        /*0052*/ 	.short	0x0008
        /*0054*/ 	.byte	0x00, 0xf5, 0x21, 0x00


	//----- nvinfo : EIATTR_KPARAM_INFO
	.align		4
.L_256:
        /*0058*/ 	.byte	0x04, 0x17
        /*005a*/ 	.short	(.L_258 - .L_257)
.L_257:
        /*005c*/ 	.word	0x00000000
        /*0060*/ 	.short	0x0000
        /*0062*/ 	.short	0x0000
        /*0064*/ 	.byte	0x00, 0xf5, 0x21, 0x00


	//----- nvinfo : EIATTR_SPARSE_MMA_MASK
	.align		4
.L_258:
        /*0068*/ 	.byte	0x03, 0x50
        /*006a*/ 	.short	0x0000


	//----- nvinfo : EIATTR_MAXREG_COUNT
	.align		4
        /*006c*/ 	.byte	0x03, 0x1b
        /*006e*/ 	.short	0x00ff


	//----- nvinfo : EIATTR_MERCURY_ISA_VERSION
	.align		4
        /*0070*/ 	.byte	0x03, 0x5f
        /*0072*/ 	.short	0x0101


	//----- nvinfo : EIATTR_VRC_CTA_INIT_COUNT
	.align		4
        /*0074*/ 	.byte	0x02, 0x4a
	.zero		1
	.zero		1


	//----- nvinfo : EIATTR_EXIT_INSTR_OFFSETS
	.align		4
        /*0078*/ 	.byte	0x04, 0x1c
        /*007a*/ 	.short	(.L_260 - .L_259)


	//   ....[0]....
.L_259:
        /*007c*/ 	.word	0x00000080


	//   ....[1]....
        /*0080*/ 	.word	0x000004e0


	//----- nvinfo : EIATTR_CBANK_PARAM_SIZE
	.align		4
.L_260:
        /*0084*/ 	.byte	0x03, 0x19
        /*0086*/ 	.short	0x0024


	//----- nvinfo : EIATTR_PARAM_CBANK
	.align		4
        /*0088*/ 	.byte	0x04, 0x0a
        /*008a*/ 	.short	(.L_262 - .L_261)
	.align		4
.L_261:
        /*008c*/ 	.word	index@(.nv.constant0.crossentropy_forward_kernel)
        /*0090*/ 	.short	0x0380
        /*0092*/ 	.short	0x0024


	//----- nvinfo : EIATTR_SW_WAR
	.align		4
.L_262:
        /*0094*/ 	.byte	0x04, 0x36
        /*0096*/ 	.short	(.L_264 - .L_263)
.L_263:
        /*0098*/ 	.word	0x00000008
.L_264:


//--------------------- .nv.info.softmax_forward_kernel7 --------------------------
	.section	.nv.info.softmax_forward_kernel7,"",@"SHT_CUDA_INFO"
	.sectionflags	@""
	.align	4


	//----- nvinfo : EIATTR_CUDA_API_VERSION
	.align		4
        /*0000*/ 	.byte	0x04, 0x37
        /*0002*/ 	.short	(.L_266 - .L_265)
.L_265:
        /*0004*/ 	.word	0x00000082


	//----- nvinfo : EIATTR_KPARAM_INFO
	.align		4
.L_266:
        /*0008*/ 	.byte	0x04, 0x17
        /*000a*/ 	.short	(.L_268 - .L_267)
.L_267:
        /*000c*/ 	.word	0x00000000
        /*0010*/ 	.short	0x0003
        /*0012*/ 	.short	0x0014
        /*0014*/ 	.byte	0x00, 0xf0, 0x11, 0x00


	//----- nvinfo : EIATTR_KPARAM_INFO
	.align		4
.L_268:
        /*0018*/ 	.byte	0x04, 0x17
        /*001a*/ 	.short	(.L_270 - .L_269)
.L_269:
        /*001c*/ 	.word	0x00000000
        /*0020*/ 	.short	0x0002
        /*0022*/ 	.short	0x0010
        /*0024*/ 	.byte	0x00, 0xf0, 0x11, 0x00


	//----- nvinfo : EIATTR_KPARAM_INFO
	.align		4
.L_270:
        /*0028*/ 	.byte	0x04, 0x17
        /*002a*/ 	.short	(.L_272 - .L_271)
.L_271:
        /*002c*/ 	.word	0x00000000
        /*0030*/ 	.short	0x0001
        /*0032*/ 	.short	0x0008
        /*0034*/ 	.byte	0x00, 0xf5, 0x21, 0x00


	//----- nvinfo : EIATTR_KPARAM_INFO
	.align		4
.L_272:
        /*0038*/ 	.byte	0x04, 0x17
        /*003a*/ 	.short	(.L_274 - .L_273)
.L_273:
        /*003c*/ 	.word	0x00000000
        /*0040*/ 	.short	0x0000
        /*0042*/ 	.short	0x0000
        /*0044*/ 	.byte	0x00, 0xf5, 0x21, 0x00


	//----- nvinfo : EIATTR_SPARSE_MMA_MASK
	.align		4
.L_274:
        /*0048*/ 	.byte	0x03, 0x50
        /*004a*/ 	.short	0x0000


	//----- nvinfo : EIATTR_MAXREG_COUNT
	.align		4
        /*004c*/ 	.byte	0x03, 0x1b
        /*004e*/ 	.short	0x00ff


	//----- nvinfo : EIATTR_NUM_BARRIERS
	.align		4
        /*0050*/ 	.byte	0x02, 0x4c
        /*0052*/ 	.byte	0x01
	.zero		1


	//----- nvinfo : EIATTR_MERCURY_ISA_VERSION
	.align		4
        /*0054*/ 	.byte	0x03, 0x5f
        /*0056*/ 	.short	0x0101


	//----- nvinfo : EIATTR_COOP_GROUP_MASK_REGIDS
	.align		4
        /*0058*/ 	.byte	0x04, 0x29
        /*005a*/ 	.short	(.L_276 - .L_275)


	//   ....[0]....
.L_275:
        /*005c*/ 	.word	0xffffffff


	//   ....[1]....
        /*0060*/ 	.word	0xffffffff


	//   ....[2]....
        /*0064*/ 	.word	0xffffffff


	//   ....[3]....
        /*0068*/ 	.word	0xffffffff


	//   ....[4]....
        /*006c*/ 	.word	0xffffffff


	//   ....[5]....
        /*0070*/ 	.word	0xffffffff


	//   ....[6]....
        /*0074*/ 	.word	0xffffffff


	//   ....[7]....
        /*0078*/ 	.word	0xffffffff


	//   ....[8]....
        /*007c*/ 	.word	0xffffffff


	//   ....[9]....
        /*0080*/ 	.word	0xffffffff


	//----- nvinfo : EIATTR_COOP_GROUP_INSTR_OFFSETS
	.align		4
.L_276:
        /*0084*/ 	.byte	0x04, 0x28
        /*0086*/ 	.short	(.L_278 - .L_277)


	//   ....[0]....
.L_277:
        /*0088*/ 	.word	0x00000580


	//   ....[1]....
        /*008c*/ 	.word	0x000005d0


	//   ....[2]....
        /*0090*/ 	.word	0x000005f0


	//   ....[3]....
        /*0094*/ 	.word	0x00000610


	//   ....[4]....
        /*0098*/ 	.word	0x00000630


	//   ....[5]....
        /*009c*/ 	.word	0x00001b10


	//   ....[6]....
        /*00a0*/ 	.word	0x00001b70


	//   ....[7]....
        /*00a4*/ 	.word	0x00001bd0


	//   ....[8]....
        /*00a8*/ 	.word	0x00001c10


	//   ....[9]....
        /*00ac*/ 	.word	0x00001c30


	//----- nvinfo : EIATTR_VRC_CTA_INIT_COUNT
	.align		4
.L_278:
        /*00b0*/ 	.byte	0x02, 0x4a
	.zero		1
	.zero		1


	//----- nvinfo : EIATTR_EXIT_INSTR_OFFSETS
	.align		4
        /*00b4*/ 	.byte	0x04, 0x1c
        /*00b6*/ 	.short	(.L_280 - .L_279)


	//   ....[0]....
.L_279:
        /*00b8*/ 	.word	0x00000100


	//   ....[1]....
        /*00bc*/ 	.word	0x00003120


	//----- nvinfo : EIATTR_CRS_STACK_SIZE
	.align		4
.L_280:
        /*00c0*/ 	.byte	0x04, 0x1e
        /*00c2*/ 	.short	(.L_282 - .L_281)
.L_281:
        /*00c4*/ 	.word	0x00000000


	//----- nvinfo : EIATTR_CBANK_PARAM_SIZE
	.align		4
.L_282:
        /*00c8*/ 	.byte	0x03, 0x19
        /*00ca*/ 	.short	0x0018


	//----- nvinfo : EIATTR_PARAM_CBANK
	.align		4
        /*00cc*/ 	.byte	0x04, 0x0a
        /*00ce*/ 	.short	(.L_284 - .L_283)
	.align		4
.L_283:
        /*00d0*/ 	.word	index@(.nv.constant0.softmax_forward_kernel7)
        /*00d4*/ 	.short	0x0380
        /*00d6*/ 	.short	0x0018


	//----- nvinfo : EIATTR_SW_WAR
	.align		4
.L_284:
        /*00d8*/ 	.byte	0x04, 0x36
        /*00da*/ 	.short	(.L_286 - .L_285)
.L_285:
        /*00dc*/ 	.word	0x00000008
.L_286:


//--------------------- .nv.info.loss_back_igonre2_idx --------------------------
	.section	.nv.info.loss_back_igonre2_idx,"",@"SHT_CUDA_INFO"
	.sectionflags	@""
	.align	4


	//----- nvinfo : EIATTR_CUDA_API_VERSION
	.align		4
        /*0000*/ 	.byte	0x04, 0x37
        /*0002*/ 	.short	(.L_288 - .L_287)
.L_287:
        /*0004*/ 	.word	0x00000082


	//----- nvinfo : EIATTR_KPARAM_INFO
	.align		4
.L_288:
        /*0008*/ 	.byte	0x04, 0x17
        /*000a*/ 	.short	(.L_290 - .L_289)
.L_289:
        /*000c*/ 	.word	0x00000000
        /*0010*/ 	.short	0x0005
        /*0012*/ 	.short	0x0020
        /*0014*/ 	.byte	0x00, 0xf0, 0x11, 0x00


	//----- nvinfo : EIATTR_KPARAM_INFO
	.align		4
.L_290:
        /*0018*/ 	.byte	0x04, 0x17
        /*001a*/ 	.short	(.L_292 - .L_291)
.L_291:
        /*001c*/ 	.word	0x00000000
        /*0020*/ 	.short	0x0004
        /*0022*/ 	.short	0x001c
        /*0024*/ 	.byte	0x00, 0xf0, 0x11, 0x00


	//----- nvinfo : EIATTR_KPARAM_INFO
	.align		4
.L_292:
        /*0028*/ 	.byte	0x04, 0x17
        /*002a*/ 	.short	(.L_294 - .L_293)
.L_293:
        /*002c*/ 	.word	0x00000000
        /*0030*/ 	.short	0x0003
        /*0032*/ 	.short	0x0018
        /*0034*/ 	.byte	0x00, 0xf0, 0x11, 0x00


	//----- nvinfo : EIATTR_KPARAM_INFO
	.align		4
.L_294:
        /*0038*/ 	.byte	0x04, 0x17
        /*003a*/ 	.short	(.L_296 - .L_295)
.L_295:
        /*003c*/ 	.word	0x00000000
        /*0040*/ 	.short	0x0002
        /*0042*/ 	.short	0x0010
        /*0044*/ 	.byte	0x00, 0xf5, 0x21, 0x00


	//----- nvinfo : EIATTR_KPARAM_INFO
	.align		4
.L_296:
        /*0048*/ 	.byte	0x04, 0x17
        /*004a*/ 	.short	(.L_298 - .L_297)
.L_297:
        /*004c*/ 	.word	0x00000000
        /*0050*/ 	.short	0x0001
        /*0052*/ 	.short	0x0008
        /*0054*/ 	.byte	0x00, 0xf5, 0x21, 0x00


	//----- nvinfo : EIATTR_KPARAM_INFO
	.align		4
.L_298:
        /*0058*/ 	.byte	0x04, 0x17
        /*005a*/ 	.short	(.L_300 - .L_299)
.L_299:
        /*005c*/ 	.word	0x00000000
        /*0060*/ 	.short	0x0000
        /*0062*/ 	.short	0x0000
        /*0064*/ 	.byte	0x00, 0xf5, 0x21, 0x00


	//----- nvinfo : EIATTR_SPARSE_MMA_MASK
	.align		4
.L_300:
        /*0068*/ 	.byte	0x03, 0x50
        /*006a*/ 	.short	0x0000


	//----- nvinfo : EIATTR_MAXREG_COUNT
	.align		4
        /*006c*/ 	.byte	0x03, 0x1b
        /*006e*/ 	.short	0x00ff


	//----- nvinfo : EIATTR_MERCURY_ISA_VERSION
	.align		4
        /*0070*/ 	.byte	0x03, 0x5f
        /*0072*/ 	.short	0x0101


	//----- nvinfo : EIATTR_VRC_CTA_INIT_COUNT
	.align		4
        /*0074*/ 	.byte	0x02, 0x4a
	.zero		1
	.zero		1


	//----- nvinfo : EIATTR_EXIT_INSTR_OFFSETS
	.align		4
        /*0078*/ 	.byte	0x04, 0x1c
        /*007a*/ 	.short	(.L_302 - .L_301)


	//   ....[0]....
.L_301:
        /*007c*/ 	.word	0x000000a0


	//   ....[1]....
        /*0080*/ 	.word	0x00001950


	//   ....[2]....
        /*0084*/ 	.word	0x00002470


	//   ....[3]....
        /*0088*/ 	.word	0x00002a00


	//   ....[4]....
        /*008c*/ 	.word	0x00002d10


	//   ....[5]....
        /*0090*/ 	.word	0x00002e80


	//   ....[6]....
        /*0094*/ 	.word	0x00002ea0


	//   ....[7]....
        /*0098*/ 	.word	0x00003050


	//   ....[8]....
        /*009c*/ 	.word	0x00003120


	//   ....[9]....
        /*00a0*/ 	.word	0x000031b0


	//   ....[10]....
        /*00a4*/ 	.word	0x00003210


	//----- nvinfo : EIATTR_CRS_STACK_SIZE
	.align		4
.L_302:
        /*00a8*/ 	.byte	0x04, 0x1e
        /*00aa*/ 	.short	(.L_304 - .L_303)
.L_303:
        /*00ac*/ 	.word	0x00000000


	//----- nvinfo : EIATTR_CBANK_PARAM_SIZE
	.align		4
.L_304:
        /*00b0*/ 	.byte	0x03, 0x19
        /*00b2*/ 	.short	0x0024


	//----- nvinfo : EIATTR_PARAM_CBANK
	.align		4
        /*00b4*/ 	.byte	0x04, 0x0a
        /*00b6*/ 	.short	(.L_306 - .L_305)
	.align		4
.L_305:
        /*00b8*/ 	.word	index@(.nv.constant0.loss_back_igonre2_idx)
        /*00bc*/ 	.short	0x0380
        /*00be*/ 	.short	0x0024


	//----- nvinfo : EIATTR_SW_WAR
	.align		4
.L_306:
        /*00c0*/ 	.byte	0x04, 0x36
        /*00c2*/ 	.short	(.L_308 - .L_307)
.L_307:
        /*00c4*/ 	.word	0x00000008
.L_308:


//--------------------- .nv.info.loss_back_igonre2 --------------------------
	.section	.nv.info.loss_back_igonre2,"",@"SHT_CUDA_INFO"
	.sectionflags	@""
	.align	4


	//----- nvinfo : EIATTR_CUDA_API_VERSION
	.align		4
        /*0000*/ 	.byte	0x04, 0x37
        /*0002*/ 	.short	(.L_310 - .L_309)
.L_309:
        /*0004*/ 	.word	0x00000082


	//----- nvinfo : EIATTR_KPARAM_INFO
	.align		4
.L_310:
        /*0008*/ 	.byte	0x04, 0x17
        /*000a*/ 	.short	(.L_312 - .L_311)
.L_311:
        /*000c*/ 	.word	0x00000000
        /*0010*/ 	.short	0x0005
        /*0012*/ 	.short	0x0020
        /*0014*/ 	.byte	0x00, 0xf0, 0x11, 0x00


	//----- nvinfo : EIATTR_KPARAM_INFO
	.align		4
.L_312:
        /*0018*/ 	.byte	0x04, 0x17
        /*001a*/ 	.short	(.L_314 - .L_313)
.L_313:
        /*001c*/ 	.word	0x00000000
        /*0020*/ 	.short	0x0004
        /*0022*/ 	.short	0x001c
        /*0024*/ 	.byte	0x00, 0xf0, 0x11, 0x00


	//----- nvinfo : EIATTR_KPARAM_INFO
	.align		4
.L_314:
        /*0028*/ 	.byte	0x04, 0x17
        /*002a*/ 	.short	(.L_316 - .L_315)
.L_315:
        /*002c*/ 	.word	0x00000000
        /*0030*/ 	.short	0x0003
        /*0032*/ 	.short	0x0018
        /*0034*/ 	.byte	0x00, 0xf0, 0x11, 0x00


	//----- nvinfo : EIATTR_KPARAM_INFO
	.align		4
.L_316:
        /*0038*/ 	.byte	0x04, 0x17
        /*003a*/ 	.short	(.L_318 - .L_317)
.L_317:
        /*003c*/ 	.word	0x00000000
        /*0040*/ 	.short	0x0002
        /*0042*/ 	.short	0x0010
        /*0044*/ 	.byte	0x00, 0xf5, 0x21, 0x00


	//----- nvinfo : EIATTR_KPARAM_INFO
	.align		4
.L_318:
        /*0048*/ 	.byte	0x04, 0x17
        /*004a*/ 	.short	(.L_320 - .L_319)
.L_319:
        /*004c*/ 	.word	0x00000000
        /*0050*/ 	.short	0x0001
        /*0052*/ 	.short	0x0008
        /*0054*/ 	.byte	0x00, 0xf5, 0x21, 0x00


	//----- nvinfo : EIATTR_KPARAM_INFO
	.align		4
.L_320:
        /*0058*/ 	.byte	0x04, 0x17
        /*005a*/ 	.short	(.L_322 - .L_321)
.L_321:
        /*005c*/ 	.word	0x00000000
        /*0060*/ 	.short	0x0000
        /*0062*/ 	.short	0x0000
        /*0064*/ 	.byte	0x00, 0xf5, 0x21, 0x00


	//----- nvinfo : EIATTR_SPARSE_MMA_MASK
	.align		4
.L_322:
        /*0068*/ 	.byte	0x03, 0x50
        /*006a*/ 	.short	0x0000


	//----- nvinfo : EIATTR_MAXREG_COUNT
	.align		4
        /*006c*/ 	.byte	0x03, 0x1b
        /*006e*/ 	.short	0x00ff


	//----- nvinfo : EIATTR_MERCURY_ISA_VERSION
	.align		4
        /*0070*/ 	.byte	0x03, 0x5f
        /*0072*/ 	.short	0x0101


	//----- nvinfo : EIATTR_VRC_CTA_INIT_COUNT
	.align		4
        /*0074*/ 	.byte	0x02, 0x4a
	.zero		1
	.zero		1


	//----- nvinfo : EIATTR_EXIT_INSTR_OFFSETS
	.align		4
        /*0078*/ 	.byte	0x04, 0x1c
        /*007a*/ 	.short	(.L_324 - .L_323)


	//   ....[0]....
.L_323:
        /*007c*/ 	.word	0x000000a0


	//   ....[1]....
        /*0080*/ 	.word	0x00001920


	//   ....[2]....
        /*0084*/ 	.word	0x00002370


	//   ....[3]....
        /*0088*/ 	.word	0x000028b0


	//   ....[4]....
        /*008c*/ 	.word	0x00002bb0


	//   ....[5]....
        /*0090*/ 	.word	0x00002d30


	//   ....[6]....
        /*0094*/ 	.word	0x00002d50


	//   ....[7]....
        /*0098*/ 	.word	0x00002f00


	//   ....[8]....
        /*009c*/ 	.word	0x00002fd0


	//   ....[9]....
        /*00a0*/ 	.word	0x00003060


	//   ....[10]....
        /*00a4*/ 	.word	0x000030c0


	//----- nvinfo : EIATTR_CRS_STACK_SIZE
	.align		4
.L_324:
        /*00a8*/ 	.byte	0x04, 0x1e
        /*00aa*/ 	.short	(.L_326 - .L_325)
.L_325:
        /*00ac*/ 	.word	0x00000000


	//----- nvinfo : EIATTR_CBANK_PARAM_SIZE
	.align		4
.L_326:
        /*00b0*/ 	.byte	0x03, 0x19
        /*00b2*/ 	.short	0x0024


	//----- nvinfo : EIATTR_PARAM_CBANK
	.align		4
        /*00b4*/ 	.byte	0x04, 0x0a
        /*00b6*/ 	.short	(.L_328 - .L_327)
	.align		4
.L_327:
        /*00b8*/ 	.word	index@(.nv.constant0.loss_back_igonre2)
        /*00bc*/ 	.short	0x0380
        /*00be*/ 	.short	0x0024


	//----- nvinfo : EIATTR_SW_WAR
	.align		4
.L_328:
        /*00c0*/ 	.byte	0x04, 0x36
        /*00c2*/ 	.short	(.L_330 - .L_329)
.L_329:
        /*00c4*/ 	.word	0x00000008
.L_330:


//--------------------- .nv.info.loss_back2       --------------------------
	.section	.nv.info.loss_back2,"",@"SHT_CUDA_INFO"
	.sectionflags	@""
	.align	4


	//----- nvinfo : EIATTR_CUDA_API_VERSION
	.align		4
        /*0000*/ 	.byte	0x04, 0x37
        /*0002*/ 	.short	(.L_332 - .L_331)
.L_331:
        /*0004*/ 	.word	0x00000082


	//----- nvinfo : EIATTR_KPARAM_INFO
	.align		4
.L_332:
        /*0008*/ 	.byte	0x04, 0x17
        /*000a*/ 	.short	(.L_334 - .L_333)
.L_333:
        /*000c*/ 	.word	0x00000000
        /*0010*/ 	.short	0x0004
        /*0012*/ 	.short	0x001c
        /*0014*/ 	.byte	0x00, 0xf0, 0x11, 0x00


	//----- nvinfo : EIATTR_KPARAM_INFO
	.align		4
.L_334:
        /*0018*/ 	.byte	0x04, 0x17
        /*001a*/ 	.short	(.L_336 - .L_335)
.L_335:
        /*001c*/ 	.word	0x00000000
        /*0020*/ 	.short	0x0003
        /*0022*/ 	.short	0x0018
        /*0024*/ 	.byte	0x00, 0xf0, 0x11, 0x00


	//----- nvinfo : EIATTR_KPARAM_INFO
	.align		4
.L_336:
        /*0028*/ 	.byte	0x04, 0x17
        /*002a*/ 	.short	(.L_338 - .L_337)
.L_337:
        /*002c*/ 	.word	0x00000000
        /*0030*/ 	.short	0x0002
        /*0032*/ 	.short	0x0010
        /*0034*/ 	.byte	0x00, 0xf5, 0x21, 0x00


	//----- nvinfo : EIATTR_KPARAM_INFO
	.align		4
.L_338:
        /*0038*/ 	.byte	0x04, 0x17
        /*003a*/ 	.short	(.L_340 - .L_339)
.L_339:
        /*003c*/ 	.word	0x00000000
        /*0040*/ 	.short	0x0001
        /*0042*/ 	.short	0x0008
        /*0044*/ 	.byte	0x00, 0xf5, 0x21, 0x00


	//----- nvinfo : EIATTR_KPARAM_INFO
	.align		4
.L_340:
        /*0048*/ 	.byte	0x04, 0x17
        /*004a*/ 	.short	(.L_342 - .L_341)
.L_341:
        /*004c*/ 	.word	0x00000000
        /*0050*/ 	.short	0x0000
        /*0052*/ 	.short	0x0000
        /*0054*/ 	.byte	0x00, 0xf5, 0x21, 0x00


	//----- nvinfo : EIATTR_SPARSE_MMA_MASK
	.align		4
.L_342:
        /*0058*/ 	.byte	0x03, 0x50
        /*005a*/ 	.short	0x0000


	//----- nvinfo : EIATTR_MAXREG_COUNT
	.align		4
        /*005c*/ 	.byte	0x03, 0x1b
        /*005e*/ 	.short	0x00ff


	//----- nvinfo : EIATTR_MERCURY_ISA_VERSION
	.align		4
        /*0060*/ 	.byte	0x03, 0x5f
        /*0062*/ 	.short	0x0101


	//----- nvinfo : EIATTR_VRC_CTA_INIT_COUNT
	.align		4
        /*0064*/ 	.byte	0x02, 0x4a
	.zero		1
	.zero		1


	//----- nvinfo : EIATTR_EXIT_INSTR_OFFSETS
	.align		4
        /*0068*/ 	.byte	0x04, 0x1c
        /*006a*/ 	.short	(.L_344 - .L_343)


	//   ....[0]....
.L_343:
        /*006c*/ 	.word	0x000000a0


	//   ....[1]....
        /*0070*/ 	.word	0x00001920


	//   ....[2]....
        /*0074*/ 	.word	0x000023c0


	//   ....[3]....
        /*0078*/ 	.word	0x00002900


	//   ....[4]....
        /*007c*/ 	.word	0x00002c00


	//   ....[5]....
        /*0080*/ 	.word	0x00002d80


	//----- nvinfo : EIATTR_CRS_STACK_SIZE
	.align		4
.L_344:
        /*0084*/ 	.byte	0x04, 0x1e
        /*0086*/ 	.short	(.L_346 - .L_345)
.L_345:
        /*0088*/ 	.word	0x00000000


	//----- nvinfo : EIATTR_CBANK_PARAM_SIZE
	.align		4
.L_346:
        /*008c*/ 	.byte	0x03, 0x19
        /*008e*/ 	.short	0x0020


	//----- nvinfo : EIATTR_PARAM_CBANK
	.align		4
        /*0090*/ 	.byte	0x04, 0x0a
        /*0092*/ 	.short	(.L_348 - .L_347)
	.align		4
.L_347:
        /*0094*/ 	.word	index@(.nv.constant0.loss_back2)
        /*0098*/ 	.short	0x0380
        /*009a*/ 	.short	0x0020


	//----- nvinfo : EIATTR_SW_WAR
	.align		4
.L_348:
        /*009c*/ 	.byte	0x04, 0x36
        /*009e*/ 	.short	(.L_350 - .L_349)
.L_349:
        /*00a0*/ 	.word	0x00000008
.L_350:


//--------------------- .nv.info.loss_back        --------------------------
	.section	.nv.info.loss_back,"",@"SHT_CUDA_INFO"
	.sectionflags	@""
	.align	4


	//----- nvinfo : EIATTR_CUDA_API_VERSION
	.align		4
        /*0000*/ 	.byte	0x04, 0x37
        /*0002*/ 	.short	(.L_352 - .L_351)
.L_351:
        /*0004*/ 	.word	0x00000082


	//----- nvinfo : EIATTR_KPARAM_INFO
	.align		4
.L_352:
        /*0008*/ 	.byte	0x04, 0x17
        /*000a*/ 	.short	(.L_354 - .L_353)
.L_353:
        /*000c*/ 	.word	0x00000000
        /*0010*/ 	.short	0x0004
        /*0012*/ 	.short	0x001c
        /*0014*/ 	.byte	0x00, 0xf0, 0x11, 0x00


	//----- nvinfo : EIATTR_KPARAM_INFO
	.align		4
.L_354:
        /*0018*/ 	.byte	0x04, 0x17
        /*001a*/ 	.short	(.L_356 - .L_355)
.L_355:
        /*001c*/ 	.word	0x00000000
        /*0020*/ 	.short	0x0003
        /*0022*/ 	.short	0x0018
        /*0024*/ 	.byte	0x00, 0xf0, 0x11, 0x00


	//----- nvinfo : EIATTR_KPARAM_INFO
	.align		4
.L_356:
        /*0028*/ 	.byte	0x04, 0x17
        /*002a*/ 	.short	(.L_358 - .L_357)
.L_357:
        /*002c*/ 	.word	0x00000000
        /*0030*/ 	.short	0x0002
        /*0032*/ 	.short	0x0010
        /*0034*/ 	.byte	0x00, 0xf5, 0x21, 0x00


	//----- nvinfo : EIATTR_KPARAM_INFO
	.align		4
.L_358:
        /*0038*/ 	.byte	0x04, 0x17
        /*003a*/ 	.short	(.L_360 - .L_359)
.L_359:
        /*003c*/ 	.word	0x00000000
        /*0040*/ 	.short	0x0001
        /*0042*/ 	.short	0x0008
        /*0044*/ 	.byte	0x00, 0xf5, 0x21, 0x00


	//----- nvinfo : EIATTR_KPARAM_INFO
	.align		4
.L_360:
        /*0048*/ 	.byte	0x04, 0x17
        /*004a*/ 	.short	(.L_362 - .L_361)
.L_361:
        /*004c*/ 	.word	0x00000000
        /*0050*/ 	.short	0x0000
        /*0052*/ 	.short	0x0000
        /*0054*/ 	.byte	0x00, 0xf5, 0x21, 0x00


	//----- nvinfo : EIATTR_SPARSE_MMA_MASK
	.align		4
.L_362:
        /*0058*/ 	.byte	0x03, 0x50
        /*005a*/ 	.short	0x0000


	//----- nvinfo : EIATTR_MAXREG_COUNT
	.align		4
        /*005c*/ 	.byte	0x03, 0x1b
        /*005e*/ 	.short	0x00ff


	//----- nvinfo : EIATTR_MERCURY_ISA_VERSION
	.align		4
        /*0060*/ 	.byte	0x03, 0x5f
        /*0062*/ 	.short	0x0101


	//----- nvinfo : EIATTR_VRC_CTA_INIT_COUNT
	.align		4
        /*0064*/ 	.byte	0x02, 0x4a
	.zero		1
	.zero		1


	//----- nvinfo : EIATTR_EXIT_INSTR_OFFSETS
	.align		4
        /*0068*/ 	.byte	0x04, 0x1c
        /*006a*/ 	.short	(.L_364 - .L_363)


	//   ....[0]....
.L_363:
        /*006c*/ 	.word	0x000000a0


	//   ....[1]....
        /*0070*/ 	.word	0x00000250


	//----- nvinfo : EIATTR_CRS_STACK_SIZE
	.align		4
.L_364:
        /*0074*/ 	.byte	0x04, 0x1e
        /*0076*/ 	.short	(.L_366 - .L_365)
.L_365:
        /*0078*/ 	.word	0x00000000


	//----- nvinfo : EIATTR_CBANK_PARAM_SIZE
	.align		4
.L_366:
        /*007c*/ 	.byte	0x03, 0x19
        /*007e*/ 	.short	0x0020


	//----- nvinfo : EIATTR_PARAM_CBANK
	.align		4
        /*0080*/ 	.byte	0x04, 0x0a
        /*0082*/ 	.short	(.L_368 - .L_367)
	.align		4
.L_367:
        /*0084*/ 	.word	index@(.nv.constant0.loss_back)
        /*0088*/ 	.short	0x0380
        /*008a*/ 	.short	0x0020


	//----- nvinfo : EIATTR_SW_WAR
	.align		4
.L_368:
        /*008c*/ 	.byte	0x04, 0x36
        /*008e*/ 	.short	(.L_370 - .L_369)
.L_369:
        /*0090*/ 	.word	0x00000008
.L_370:


//--------------------- .nv.info.check            --------------------------
	.section	.nv.info.check,"",@"SHT_CUDA_INFO"
	.sectionflags	@""
	.align	4


	//----- nvinfo : EIATTR_CUDA_API_VERSION
	.align		4
        /*0000*/ 	.byte	0x04, 0x37
        /*0002*/ 	.short	(.L_372 - .L_371)
.L_371:
        /*0004*/ 	.word	0x00000082


	//----- nvinfo : EIATTR_KPARAM_INFO
	.align		4
.L_372:
        /*0008*/ 	.byte	0x04, 0x17
        /*000a*/ 	.short	(.L_374 - .L_373)
.L_373:
        /*000c*/ 	.word	0x00000000
        /*0010*/ 	.short	0x0004
        /*0012*/ 	.short	0x001c
        /*0014*/ 	.byte	0x00, 0xf0, 0x11, 0x00


	//----- nvinfo : EIATTR_KPARAM_INFO
	.align		4
.L_374:
        /*0018*/ 	.byte	0x04, 0x17
        /*001a*/ 	.short	(.L_376 - .L_375)
.L_375:
        /*001c*/ 	.word	0x00000000
        /*0020*/ 	.short	0x0003
        /*0022*/ 	.short	0x0018
        /*0024*/ 	.byte	0x00, 0xf0, 0x11, 0x00


	//----- nvinfo : EIATTR_KPARAM_INFO
	.align		4
.L_376:
        /*0028*/ 	.byte	0x04, 0x17
        /*002a*/ 	.short	(.L_378 - .L_377)
.L_377:
        /*002c*/ 	.word	0x00000000
        /*0030*/ 	.short	0x0002
        /*0032*/ 	.short	0x0010
        /*0034*/ 	.byte	0x00, 0xf5, 0x21, 0x00


	//----- nvinfo : EIATTR_KPARAM_INFO
	.align		4
.L_378:
        /*0038*/ 	.byte	0x04, 0x17
        /*003a*/ 	.short	(.L_380 - .L_379)
.L_379:
        /*003c*/ 	.word	0x00000000
        /*0040*/ 	.short	0x0001
        /*0042*/ 	.short	0x0008
        /*0044*/ 	.byte	0x00, 0xf5, 0x21, 0x00


	//----- nvinfo : EIATTR_KPARAM_INFO
	.align		4
.L_380:
        /*0048*/ 	.byte	0x04, 0x17
        /*004a*/ 	.short	(.L_382 - .L_381)
.L_381:
        /*004c*/ 	.word	0x00000000
        /*0050*/ 	.short	0x0000
        /*0052*/ 	.short	0x0000
        /*0054*/ 	.byte	0x00, 0xf5, 0x21, 0x00


	//----- nvinfo : EIATTR_SPARSE_MMA_MASK
	.align		4
.L_382:
        /*0058*/ 	.byte	0x03, 0x50
        /*005a*/ 	.short	0x0000


	//----- nvinfo : EIATTR_MAXREG_COUNT
	.align		4
        /*005c*/ 	.byte	0x03, 0x1b
        /*005e*/ 	.short	0x00ff


	//----- nvinfo : EIATTR_MERCURY_ISA_VERSION
	.align		4
        /*0060*/ 	.byte	0x03, 0x5f
        /*0062*/ 	.short	0x0101


	//----- nvinfo : EIATTR_VRC_CTA_INIT_COUNT
	.align		4
        /*0064*/ 	.byte	0x02, 0x4a
	.zero		1
	.zero		1


	//----- nvinfo : EIATTR_EXIT_INSTR_OFFSETS
	.align		4
        /*0068*/ 	.byte	0x04, 0x1c
        /*006a*/ 	.short	(.L_384 - .L_383)


	//   ....[0]....
.L_383:
        /*006c*/ 	.word	0x000000b0


	//   ....[1]....
        /*0070*/ 	.word	0x000009d0


	//   ....[2]....
        /*0074*/ 	.word	0x00000e40


	//   ....[3]....
        /*0078*/ 	.word	0x000010a0


	//----- nvinfo : EIATTR_CBANK_PARAM_SIZE
	.align		4
.L_384:
        /*007c*/ 	.byte	0x03, 0x19
        /*007e*/ 	.short	0x0020


	//----- nvinfo : EIATTR_PARAM_CBANK
	.align		4
        /*0080*/ 	.byte	0x04, 0x0a
        /*0082*/ 	.short	(.L_386 - .L_385)
	.align		4
.L_385:
        /*0084*/ 	.word	index@(.nv.constant0.check)
        /*0088*/ 	.short	0x0380
        /*008a*/ 	.short	0x0020


	//----- nvinfo : EIATTR_SW_WAR
	.align		4
.L_386:
        /*008c*/ 	.byte	0x04, 0x36
        /*008e*/ 	.short	(.L_388 - .L_387)
.L_387:
        /*0090*/ 	.word	0x00000008
.L_388:


//--------------------- .nv.info.log_softmax_nl_loss_igone_idx --------------------------
	.section	.nv.info.log_softmax_nl_loss_igone_idx,"",@"SHT_CUDA_INFO"
	.sectionflags	@""
	.align	4


	//----- nvinfo : EIATTR_CUDA_API_VERSION
	.align		4
        /*0000*/ 	.byte	0x04, 0x37
        /*0002*/ 	.short	(.L_390 - .L_389)
.L_389:
        /*0004*/ 	.word	0x00000082


	//----- nvinfo : EIATTR_KPARAM_INFO
	.align		4
.L_390:
        /*0008*/ 	.byte	0x04, 0x17
        /*000a*/ 	.short	(.L_392 - .L_391)
.L_391:
        /*000c*/ 	.word	0x00000000
        /*0010*/ 	.short	0x0005
        /*0012*/ 	.short	0x0020
        /*0014*/ 	.byte	0x00, 0xf0, 0x11, 0x00


	//----- nvinfo : EIATTR_KPARAM_INFO
	.align		4
.L_392:
        /*0018*/ 	.byte	0x04, 0x17
        /*001a*/ 	.short	(.L_394 - .L_393)
.L_393:
        /*001c*/ 	.word	0x00000000
        /*0020*/ 	.short	0x0004
        /*0022*/ 	.short	0x001c
        /*0024*/ 	.byte	0x00, 0xf0, 0x11, 0x00


	//----- nvinfo : EIATTR_KPARAM_INFO
	.align		4
.L_394:
        /*0028*/ 	.byte	0x04, 0x17
        /*002a*/ 	.short	(.L_396 - .L_395)
.L_395:
        /*002c*/ 	.word	0x00000000
        /*0030*/ 	.short	0x0003
        /*0032*/ 	.short	0x0018
        /*0034*/ 	.byte	0x00, 0xf0, 0x11, 0x00


	//----- nvinfo : EIATTR_KPARAM_INFO
	.align		4
.L_396:
        /*0038*/ 	.byte	0x04, 0x17
        /*003a*/ 	.short	(.L_398 - .L_397)
.L_397:
        /*003c*/ 	.word	0x00000000
        /*0040*/ 	.short	0x0002
        /*0042*/ 	.short	0x0010
        /*0044*/ 	.byte	0x00, 0xf5, 0x21, 0x00


	//----- nvinfo : EIATTR_KPARAM_INFO
	.align		4
.L_398:
        /*0048*/ 	.byte	0x04, 0x17
        /*004a*/ 	.short	(.L_400 - .L_399)
.L_399:
        /*004c*/ 	.word	0x00000000
        /*0050*/ 	.short	0x0001
        /*0052*/ 	.short	0x0008
        /*0054*/ 	.byte	0x00, 0xf5, 0x21, 0x00


	//----- nvinfo : EIATTR_KPARAM_INFO
	.align		4
.L_400:
        /*0058*/ 	.byte	0x04, 0x17
        /*005a*/ 	.short	(.L_402 - .L_401)
.L_401:
        /*005c*/ 	.word	0x00000000
        /*0060*/ 	.short	0x0000
        /*0062*/ 	.short	0x0000
        /*0064*/ 	.byte	0x00, 0xf5, 0x21, 0x00


	//----- nvinfo : EIATTR_SPARSE_MMA_MASK
	.align		4
.L_402:
        /*0068*/ 	.byte	0x03, 0x50
        /*006a*/ 	.short	0x0000


	//----- nvinfo : EIATTR_MAXREG_COUNT
	.align		4
        /*006c*/ 	.byte	0x03, 0x1b
        /*006e*/ 	.short	0x00ff


	//----- nvinfo : EIATTR_MERCURY_ISA_VERSION
	.align		4
        /*0070*/ 	.byte	0x03, 0x5f
        /*0072*/ 	.short	0x0101


	//----- nvinfo : EIATTR_VRC_CTA_INIT_COUNT
	.align		4
        /*0074*/ 	.byte	0x02, 0x4a
	.zero		1
	.zero		1


	//----- nvinfo : EIATTR_EXIT_INSTR_OFFSETS
	.align		4
        /*0078*/ 	.byte	0x04, 0x1c
        /*007a*/ 	.short	(.L_404 - .L_403)


	//   ....[0]....
.L_403:
        /*007c*/ 	.word	0x000000a0


	//   ....[1]....
        /*0080*/ 	.word	0x00001a30


	//   ....[2]....
        /*0084*/ 	.word	0x00001a70


	//----- nvinfo : EIATTR_CRS_STACK_SIZE
	.align		4
.L_404:
        /*0088*/ 	.byte	0x04, 0x1e
        /*008a*/ 	.short	(.L_406 - .L_405)
.L_405:
        /*008c*/ 	.word	0x00000000


	//----- nvinfo : EIATTR_CBANK_PARAM_SIZE
	.align		4
.L_406:
        /*0090*/ 	.byte	0x03, 0x19
        /*0092*/ 	.short	0x0024


	//----- nvinfo : EIATTR_PARAM_CBANK
	.align		4
        /*0094*/ 	.byte	0x04, 0x0a
        /*0096*/ 	.short	(.L_408 - .L_407)
	.align		4
.L_407:
        /*0098*/ 	.word	index@(.nv.constant0.log_softmax_nl_loss_igone_idx)
        /*009c*/ 	.short	0x0380
        /*009e*/ 	.short	0x0024


	//----- nvinfo : EIATTR_SW_WAR
	.align		4
.L_408:
        /*00a0*/ 	.byte	0x04, 0x36
        /*00a2*/ 	.short	(.L_410 - .L_409)
.L_409:
        /*00a4*/ 	.word	0x00000008
.L_410:


//--------------------- .nv.info.log_softmax_nl_loss_igone --------------------------
	.section	.nv.info.log_softmax_nl_loss_igone,"",@"SHT_CUDA_INFO"
	.sectionflags	@""
	.align	4


	//----- nvinfo : EIATTR_CUDA_API_VERSION
	.align		4
        /*0000*/ 	.byte	0x04, 0x37
        /*0002*/ 	.short	(.L_412 - .L_411)
.L_411:
        /*0004*/ 	.word	0x00000082


	//----- nvinfo : EIATTR_KPARAM_INFO
	.align		4
.L_412:
        /*0008*/ 	.byte	0x04, 0x17
        /*000a*/ 	.short	(.L_414 - .L_413)
.L_413:
        /*000c*/ 	.word	0x00000000
        /*0010*/ 	.short	0x0005
        /*0012*/ 	.short	0x0020
        /*0014*/ 	.byte	0x00, 0xf0, 0x11, 0x00


	//----- nvinfo : EIATTR_KPARAM_INFO
	.align		4
.L_414:
        /*0018*/ 	.byte	0x04, 0x17
        /*001a*/ 	.short	(.L_416 - .L_415)
.L_415:
        /*001c*/ 	.word	0x00000000
        /*0020*/ 	.short	0x0004
        /*0022*/ 	.short	0x001c
        /*0024*/ 	.byte	0x00, 0xf0, 0x11, 0x00


	//----- nvinfo : EIATTR_KPARAM_INFO
	.align		4
.L_416:
        /*0028*/ 	.byte	0x04, 0x17
        /*002a*/ 	.short	(.L_418 - .L_417)
.L_417:
        /*002c*/ 	.word	0x00000000
        /*0030*/ 	.short	0x0003
        /*0032*/ 	.short	0x0018
        /*0034*/ 	.byte	0x00, 0xf0, 0x11, 0x00


	//----- nvinfo : EIATTR_KPARAM_INFO
	.align		4
.L_418:
        /*0038*/ 	.byte	0x04, 0x17
        /*003a*/ 	.short	(.L_420 - .L_419)
.L_419:
        /*003c*/ 	.word	0x00000000
        /*0040*/ 	.short	0x0002
        /*0042*/ 	.short	0x0010
        /*0044*/ 	.byte	0x00, 0xf5, 0x21, 0x00


	//----- nvinfo : EIATTR_KPARAM_INFO
	.align		4
.L_420:
        /*0048*/ 	.byte	0x04, 0x17
        /*004a*/ 	.short	(.L_422 - .L_421)
.L_421:
        /*004c*/ 	.word	0x00000000
        /*0050*/ 	.short	0x0001
        /*0052*/ 	.short	0x0008
        /*0054*/ 	.byte	0x00, 0xf5, 0x21, 0x00


	//----- nvinfo : EIATTR_KPARAM_INFO
	.align		4
.L_422:
        /*0058*/ 	.byte	0x04, 0x17
        /*005a*/ 	.short	(.L_424 - .L_423)
.L_423:
        /*005c*/ 	.word	0x00000000
        /*0060*/ 	.short	0x0000
        /*0062*/ 	.short	0x0000
        /*0064*/ 	.byte	0x00, 0xf5, 0x21, 0x00


	//----- nvinfo : EIATTR_SPARSE_MMA_MASK
	.align		4
.L_424:
        /*0068*/ 	.byte	0x03, 0x50
        /*006a*/ 	.short	0x0000


	//----- nvinfo : EIATTR_MAXREG_COUNT
	.align		4
        /*006c*/ 	.byte	0x03, 0x1b
        /*006e*/ 	.short	0x00ff


	//----- nvinfo : EIATTR_MERCURY_ISA_VERSION
	.align		4
        /*0070*/ 	.byte	0x03, 0x5f
        /*0072*/ 	.short	0x0101


	//----- nvinfo : EIATTR_VRC_CTA_INIT_COUNT
	.align		4
        /*0074*/ 	.byte	0x02, 0x4a
	.zero		1
	.zero		1


	//----- nvinfo : EIATTR_EXIT_INSTR_OFFSETS
	.align		4
        /*0078*/ 	.byte	0x04, 0x1c
        /*007a*/ 	.short	(.L_426 - .L_425)


	//   ....[0]....
.L_425:
        /*007c*/ 	.word	0x000000a0


	//   ....[1]....
        /*0080*/ 	.word	0x00002f80


	//   ....[2]....
        /*0084*/ 	.word	0x00002fc0


	//----- nvinfo : EIATTR_CRS_STACK_SIZE
	.align		4
.L_426:
        /*0088*/ 	.byte	0x04, 0x1e
        /*008a*/ 	.short	(.L_428 - .L_427)
.L_427:
        /*008c*/ 	.word	0x00000000


	//----- nvinfo : EIATTR_CBANK_PARAM_SIZE
	.align		4
.L_428:
        /*0090*/ 	.byte	0x03, 0x19
        /*0092*/ 	.short	0x0024


	//----- nvinfo : EIATTR_PARAM_CBANK
	.align		4
        /*0094*/ 	.byte	0x04, 0x0a
        /*0096*/ 	.short	(.L_430 - .L_429)
	.align		4
.L_429:
        /*0098*/ 	.word	index@(.nv.constant0.log_softmax_nl_loss_igone)
        /*009c*/ 	.short	0x0380
        /*009e*/ 	.short	0x0024


	//----- nvinfo : EIATTR_SW_WAR
	.align		4
.L_430:
        /*00a0*/ 	.byte	0x04, 0x36
        /*00a2*/ 	.short	(.L_432 - .L_431)
.L_431:
        /*00a4*/ 	.word	0x00000008
.L_432:


//--------------------- .nv.info.log_softmax_nl_loss --------------------------
	.section	.nv.info.log_softmax_nl_loss,"",@"SHT_CUDA_INFO"
	.sectionflags	@""
	.align	4


	//----- nvinfo : EIATTR_CUDA_API_VERSION
	.align		4
        /*0000*/ 	.byte	0x04, 0x37
        /*0002*/ 	.short	(.L_434 - .L_433)
.L_433:
        /*0004*/ 	.word	0x00000082


	//----- nvinfo : EIATTR_KPARAM_INFO
	.align		4
.L_434:
        /*0008*/ 	.byte	0x04, 0x17
        /*000a*/ 	.short	(.L_436 - .L_435)
.L_435:
        /*000c*/ 	.word	0x00000000
        /*0010*/ 	.short	0x0004
        /*0012*/ 	.short	0x001c
        /*0014*/ 	.byte	0x00, 0xf0, 0x11, 0x00


	//----- nvinfo : EIATTR_KPARAM_INFO
	.align		4
.L_436:
        /*0018*/ 	.byte	0x04, 0x17
        /*001a*/ 	.short	(.L_438 - .L_437)
.L_437:
        /*001c*/ 	.word	0x00000000
        /*0020*/ 	.short	0x0003
        /*0022*/ 	.short	0x0018
        /*0024*/ 	.byte	0x00, 0xf0, 0x11, 0x00


	//----- nvinfo : EIATTR_KPARAM_INFO
	.align		4
.L_438:
        /*0028*/ 	.byte	0x04, 0x17
        /*002a*/ 	.short	(.L_440 - .L_439)
.L_439:
        /*002c*/ 	.word	0x00000000
        /*0030*/ 	.short	0x0002
        /*0032*/ 	.short	0x0010
        /*0034*/ 	.byte	0x00, 0xf5, 0x21, 0x00


	//----- nvinfo : EIATTR_KPARAM_INFO
	.align		4
.L_440:
        /*0038*/ 	.byte	0x04, 0x17
        /*003a*/ 	.short	(.L_442 - .L_441)
.L_441:
        /*003c*/ 	.word	0x00000000
        /*0040*/ 	.short	0x0001
        /*0042*/ 	.short	0x0008
        /*0044*/ 	.byte	0x00, 0xf5, 0x21, 0x00


	//----- nvinfo : EIATTR_KPARAM_INFO
	.align		4
.L_442:
        /*0048*/ 	.byte	0x04, 0x17
        /*004a*/ 	.short	(.L_444 - .L_443)
.L_443:
        /*004c*/ 	.word	0x00000000
        /*0050*/ 	.short	0x0000
        /*0052*/ 	.short	0x0000
        /*0054*/ 	.byte	0x00, 0xf5, 0x21, 0x00


	//----- nvinfo : EIATTR_SPARSE_MMA_MASK
	.align		4
.L_444:
        /*0058*/ 	.byte	0x03, 0x50
        /*005a*/ 	.short	0x0000


	//----- nvinfo : EIATTR_MAXREG_COUNT
	.align		4
        /*005c*/ 	.byte	0x03, 0x1b
        /*005e*/ 	.short	0x00ff


	//----- nvinfo : EIATTR_MERCURY_ISA_VERSION
	.align		4
        /*0060*/ 	.byte	0x03, 0x5f
        /*0062*/ 	.short	0x0101


	//----- nvinfo : EIATTR_VRC_CTA_INIT_COUNT
	.align		4
        /*0064*/ 	.byte	0x02, 0x4a
	.zero		1
	.zero		1


	//----- nvinfo : EIATTR_EXIT_INSTR_OFFSETS
	.align		4
        /*0068*/ 	.byte	0x04, 0x1c
        /*006a*/ 	.short	(.L_446 - .L_445)


	//   ....[0]....
.L_445:
        /*006c*/ 	.word	0x000000a0


	//   ....[1]....
        /*0070*/ 	.word	0x00002f20


	//----- nvinfo : EIATTR_CRS_STACK_SIZE
	.align		4
.L_446:
        /*0074*/ 	.byte	0x04, 0x1e
        /*0076*/ 	.short	(.L_448 - .L_447)
.L_447:
        /*0078*/ 	.word	0x00000000


	//----- nvinfo : EIATTR_CBANK_PARAM_SIZE
	.align		4
.L_448:
        /*007c*/ 	.byte	0x03, 0x19
        /*007e*/ 	.short	0x0020


	//----- nvinfo : EIATTR_PARAM_CBANK
	.align		4
        /*0080*/ 	.byte	0x04, 0x0a
        /*0082*/ 	.short	(.L_450 - .L_449)
	.align		4
.L_449:
        /*0084*/ 	.word	index@(.nv.constant0.log_softmax_nl_loss)
        /*0088*/ 	.short	0x0380
        /*008a*/ 	.short	0x0020


	//----- nvinfo : EIATTR_SW_WAR
	.align		4
.L_450:
        /*008c*/ 	.byte	0x04, 0x36
        /*008e*/ 	.short	(.L_452 - .L_451)
.L_451:
        /*0090*/ 	.word	0x00000008
.L_452:


//--------------------- .nv.info.nl_loss          --------------------------
	.section	.nv.info.nl_loss,"",@"SHT_CUDA_INFO"
	.sectionflags	@""
	.align	4


	//----- nvinfo : EIATTR_CUDA_API_VERSION
	.align		4
        /*0000*/ 	.byte	0x04, 0x37
        /*0002*/ 	.short	(.L_454 - .L_453)
.L_453:
        /*0004*/ 	.word	0x00000082


	//----- nvinfo : EIATTR_KPARAM_INFO
	.align		4
.L_454:
        /*0008*/ 	.byte	0x04, 0x17
        /*000a*/ 	.short	(.L_456 - .L_455)
.L_455:
        /*000c*/ 	.word	0x00000000
        /*0010*/ 	.short	0x0004
        /*0012*/ 	.short	0x001c
        /*0014*/ 	.byte	0x00, 0xf0, 0x11, 0x00


	//----- nvinfo : EIATTR_KPARAM_INFO
	.align		4
.L_456:
        /*0018*/ 	.byte	0x04, 0x17
        /*001a*/ 	.short	(.L_458 - .L_457)
.L_457:
        /*001c*/ 	.word	0x00000000
        /*0020*/ 	.short	0x0003
        /*0022*/ 	.short	0x0018
        /*0024*/ 	.byte	0x00, 0xf0, 0x11, 0x00


	//----- nvinfo : EIATTR_KPARAM_INFO
	.align		4
.L_458:
        /*0028*/ 	.byte	0x04, 0x17
        /*002a*/ 	.short	(.L_460 - .L_459)
.L_459:
        /*002c*/ 	.word	0x00000000
        /*0030*/ 	.short	0x0002
        /*0032*/ 	.short	0x0010
        /*0034*/ 	.byte	0x00, 0xf5, 0x21, 0x00


	//----- nvinfo : EIATTR_KPARAM_INFO
	.align		4
.L_460:
        /*0038*/ 	.byte	0x04, 0x17
        /*003a*/ 	.short	(.L_462 - .L_461)
.L_461:
        /*003c*/ 	.word	0x00000000
        /*0040*/ 	.short	0x0001
        /*0042*/ 	.short	0x0008
        /*0044*/ 	.byte	0x00, 0xf5, 0x21, 0x00


	//----- nvinfo : EIATTR_KPARAM_INFO
	.align		4
.L_462:
        /*0048*/ 	.byte	0x04, 0x17
        /*004a*/ 	.short	(.L_464 - .L_463)
.L_463:
        /*004c*/ 	.word	0x00000000
        /*0050*/ 	.short	0x0000
        /*0052*/ 	.short	0x0000
        /*0054*/ 	.byte	0x00, 0xf5, 0x21, 0x00


	//----- nvinfo : EIATTR_SPARSE_MMA_MASK
	.align		4
.L_464:
        /*0058*/ 	.byte	0x03, 0x50
        /*005a*/ 	.short	0x0000


	//----- nvinfo : EIATTR_MAXREG_COUNT
	.align		4
        /*005c*/ 	.byte	0x03, 0x1b
        /*005e*/ 	.short	0x00ff


	//----- nvinfo : EIATTR_MERCURY_ISA_VERSION
	.align		4
        /*0060*/ 	.byte	0x03, 0x5f
        /*0062*/ 	.short	0x0101


	//----- nvinfo : EIATTR_VRC_CTA_INIT_COUNT
	.align		4
        /*0064*/ 	.byte	0x02, 0x4a
	.zero		1
	.zero		1


	//----- nvinfo : EIATTR_EXIT_INSTR_OFFSETS
	.align		4
        /*0068*/ 	.byte	0x04, 0x1c
        /*006a*/ 	.short	(.L_466 - .L_465)


	//   ....[0]....
.L_465:
        /*006c*/ 	.word	0x000000a0


	//   ....[1]....
        /*0070*/ 	.word	0x00000a50


	//----- nvinfo : EIATTR_CBANK_PARAM_SIZE
	.align		4
.L_466:
        /*0074*/ 	.byte	0x03, 0x19
        /*0076*/ 	.short	0x0020


	//----- nvinfo : EIATTR_PARAM_CBANK
	.align		4
        /*0078*/ 	.byte	0x04, 0x0a
        /*007a*/ 	.short	(.L_468 - .L_467)
	.align		4
.L_467:
        /*007c*/ 	.word	index@(.nv.constant0.nl_loss)
        /*0080*/ 	.short	0x0380
        /*0082*/ 	.short	0x0020


	//----- nvinfo : EIATTR_SW_WAR
	.align		4
.L_468:
        /*0084*/ 	.byte	0x04, 0x36
        /*0086*/ 	.short	(.L_470 - .L_469)
.L_469:
        /*0088*/ 	.word	0x00000008
.L_470:


//--------------------- .nv.info.loss             --------------------------
	.section	.nv.info.loss,"",@"SHT_CUDA_INFO"
	.sectionflags	@""
	.align	4


	//----- nvinfo : EIATTR_CUDA_API_VERSION
	.align		4
        /*0000*/ 	.byte	0x04, 0x37
        /*0002*/ 	.short	(.L_472 - .L_471)
.L_471:
        /*0004*/ 	.word	0x00000082


	//----- nvinfo : EIATTR_KPARAM_INFO
	.align		4
.L_472:
        /*0008*/ 	.byte	0x04, 0x17
        /*000a*/ 	.short	(.L_474 - .L_473)
.L_473:
        /*000c*/ 	.word	0x00000000
        /*0010*/ 	.short	0x0004
        /*0012*/ 	.short	0x001c
        /*0014*/ 	.byte	0x00, 0xf0, 0x11, 0x00


	//----- nvinfo : EIATTR_KPARAM_INFO
	.align		4
.L_474:
        /*0018*/ 	.byte	0x04, 0x17
        /*001a*/ 	.short	(.L_476 - .L_475)
.L_475:
        /*001c*/ 	.word	0x00000000
        /*0020*/ 	.short	0x0003
        /*0022*/ 	.short	0x0018
        /*0024*/ 	.byte	0x00, 0xf0, 0x11, 0x00


	//----- nvinfo : EIATTR_KPARAM_INFO
	.align		4
.L_476:
        /*0028*/ 	.byte	0x04, 0x17
        /*002a*/ 	.short	(.L_478 - .L_477)
.L_477:
        /*002c*/ 	.word	0x00000000
        /*0030*/ 	.short	0x0002
        /*0032*/ 	.short	0x0010
        /*0034*/ 	.byte	0x00, 0xf5, 0x21, 0x00


	//----- nvinfo : EIATTR_KPARAM_INFO
	.align		4
.L_478:
        /*0038*/ 	.byte	0x04, 0x17
        /*003a*/ 	.short	(.L_480 - .L_479)
.L_479:
        /*003c*/ 	.word	0x00000000
        /*0040*/ 	.short	0x0001
        /*0042*/ 	.short	0x0008
        /*0044*/ 	.byte	0x00, 0xf5, 0x21, 0x00


	//----- nvinfo : EIATTR_KPARAM_INFO
	.align		4
.L_480:
        /*0048*/ 	.byte	0x04, 0x17
        /*004a*/ 	.short	(.L_482 - .L_481)
.L_481:
        /*004c*/ 	.word	0x00000000
        /*0050*/ 	.short	0x0000
        /*0052*/ 	.short	0x0000
        /*0054*/ 	.byte	0x00, 0xf5, 0x21, 0x00


	//----- nvinfo : EIATTR_SPARSE_MMA_MASK
	.align		4
.L_482:
        /*0058*/ 	.byte	0x03, 0x50
        /*005a*/ 	.short	0x0000


	//----- nvinfo : EIATTR_MAXREG_COUNT
	.align		4
        /*005c*/ 	.byte	0x03, 0x1b
        /*005e*/ 	.short	0x00ff


	//----- nvinfo : EIATTR_MERCURY_ISA_VERSION
	.align		4
        /*0060*/ 	.byte	0x03, 0x5f
        /*0062*/ 	.short	0x0101


	//----- nvinfo : EIATTR_VRC_CTA_INIT_COUNT
	.align		4
        /*0064*/ 	.byte	0x02, 0x4a
	.zero		1
	.zero		1


	//----- nvinfo : EIATTR_EXIT_INSTR_OFFSETS
	.align		4
        /*0068*/ 	.byte	0x04, 0x1c
        /*006a*/ 	.short	(.L_484 - .L_483)


	//   ....[0]....
.L_483:
        /*006c*/ 	.word	0x000000a0


	//   ....[1]....
        /*0070*/ 	.word	0x00001010


	//----- nvinfo : EIATTR_CBANK_PARAM_SIZE
	.align		4
.L_484:
        /*0074*/ 	.byte	0x03, 0x19
        /*0076*/ 	.short	0x0020


	//----- nvinfo : EIATTR_PARAM_CBANK
	.align		4
        /*0078*/ 	.byte	0x04, 0x0a
        /*007a*/ 	.short	(.L_486 - .L_485)
	.align		4
.L_485:
        /*007c*/ 	.word	index@(.nv.constant0.loss)
        /*0080*/ 	.short	0x0380
        /*0082*/ 	.short	0x0020


	//----- nvinfo : EIATTR_SW_WAR
	.align		4
.L_486:
        /*0084*/ 	.byte	0x04, 0x36
        /*0086*/ 	.short	(.L_488 - .L_487)
.L_487:
        /*0088*/ 	.word	0x00000008
.L_488:


//--------------------- .nv.callgraph             --------------------------
	.section	.nv.callgraph,"",@"SHT_CUDA_CALLGRAPH"
	.align	4
	.sectionentsize	8
	.align		4
        /*0000*/ 	.word	0x00000000
	.align		4
        /*0004*/ 	.word	0xffffffff
	.align		4
        /*0008*/ 	.word	index@(crossentropy_softmax_igone_backward_kernel)
	.align		4
        /*000c*/ 	.word	index@(vprintf)
	.align		4
        /*0010*/ 	.word	0x00000000
	.align		4
        /*0014*/ 	.word	0xfffffffe
	.align		4
        /*0018*/ 	.word	0x00000000
	.align		4
        /*001c*/ 	.word	0xfffffffd
	.align		4
        /*0020*/ 	.word	0x00000000
	.align		4
        /*0024*/ 	.word	0xfffffffc


//--------------------- .nv.constant4             --------------------------
	.section	.nv.constant4,"a",@progbits
	.align	8
	.align		8
.nv.constant4:
        /*0000*/ 	.dword	$str
	.align		8
        /*0008*/ 	.dword	vprintf


//--------------------- .text.cross_softmax_backward_kernel --------------------------
	.section	.text.cross_softmax_backward_kernel,"ax",@progbits
	.align	128
        .global         cross_softmax_backward_kernel
        .type           cross_softmax_backward_kernel,@function
        .size           cross_softmax_backward_kernel,(.L_x_514 - cross_softmax_backward_kernel)
        .other          cross_softmax_backward_kernel,@"STO_CUDA_ENTRY STV_DEFAULT"
cross_softmax_backward_kernel:
.text.cross_softmax_backward_kernel:
[----:B------:R-:W-:Y:S01]  /*0000*/  LDC R1, c[0x0][0x37c] ;  /* 0x0000df00ff017b82 */ /* 0x000fe20000000800 */
[----:B------:R-:W0:Y:S01]  /*0010*/  S2R R7, SR_TID.X ;  /* 0x0000000000077919 */ /* 0x000e220000002100 */
[----:B------:R-:W0:Y:S02]  /*0020*/  LDCU UR6, c[0x0][0x3a0] ;  /* 0x00007400ff0677ac */ /* 0x000e240008000800 */
[----:B0-----:R-:W-:-:S13]  /*0030*/  ISETP.GE.AND P0, PT, R7, UR6, PT ;  /* 0x0000000607007c0c */ /* 0x001fda000bf06270 */
[----:B------:R-:W-:Y:S05]  /*0040*/  @P0 EXIT ;  /* 0x000000000000094d */ /* 0x000fea0003800000 */
[----:B------:R-:W0:Y:S01]  /*0050*/  S2R R3, SR_CTAID.X ;  /* 0x0000000000037919 */ /* 0x000e220000002500 */
[----:B------:R-:W0:Y:S01]  /*0060*/  LDC.64 R8, c[0x0][0x390] ;  /* 0x0000e400ff087b82 */ /* 0x000e220000000a00 */
[----:B------:R-:W1:Y:S01]  /*0070*/  LDCU.64 UR4, c[0x0][0x358] ;  /* 0x00006b00ff0477ac */ /* 0x000e620008000a00 */
[----:B------:R-:W2:Y:S06]  /*0080*/  LDCU UR7, c[0x0][0x398] ;  /* 0x00007300ff0777ac */ /* 0x000eac0008000800 */
[----:B------:R-:W3:Y:S01]  /*0090*/  LDC.64 R4, c[0x0][0x380] ;  /* 0x0000e000ff047b82 */ /* 0x000ee20000000a00 */
[----:B0-----:R-:W-:-:S05]  /*00a0*/  IMAD.WIDE.U32 R8, R3, 0x4, R8 ;  /* 0x0000000403087825 */ /* 0x001fca00078e0008 */
[----:B-1----:R-:W4:Y:S01]  /*00b0*/  LDG.E R6, desc[UR4][R8.64] ;  /* 0x0000000408067981 */ /* 0x002f22000c1e1900 */
[----:B------:R-:W-:-:S04]  /*00c0*/  IMAD R2, R3, UR6, RZ ;  /* 0x0000000603027c24 */ /* 0x000fc8000f8e02ff */
[----:B---3--:R-:W-:Y:S01]  /*00d0*/  IMAD.WIDE.U32 R4, R2, 0x4, R4 ;  /* 0x0000000402047825 */ /* 0x008fe200078e0004 */
[----:B----4-:R-:W2:Y:S02]  /*00e0*/  F2I.TRUNC.NTZ R6, R6 ;  /* 0x0000000600067305 */ /* 0x010ea4000020f100 */
[----:B--2---:R-:W-:-:S13]  /*00f0*/  ISETP.NE.AND P0, PT, R6, UR7, PT ;  /* 0x0000000706007c0c */ /* 0x004fda000bf05270 */
[----:B------:R-:W-:Y:S05]  /*0100*/  @!P0 BRA `(.L_x_0) ;  /* 0x0000000c009c8947 */ /* 0x000fea0003800000 */
[----:B------:R-:W0:Y:S01]  /*0110*/  LDCU UR7, c[0x0][0x39c] ;  /* 0x00007380ff0777ac */ /* 0x000e220008000800 */
[----:B------:R-:W1:Y:S01]  /*0120*/  LDCU UR6, c[0x0][0x360] ;  /* 0x00006c00ff0677ac */ /* 0x000e620008000800 */
[----:B------:R-:W2:Y:S01]  /*0130*/  LDCU UR10, c[0x0][0x3a0] ;  /* 0x00007400ff0a77ac */ /* 0x000ea20008000800 */
[----:B------:R-:W3:Y:S01]  /*0140*/  LDCU.64 UR8, c[0x0][0x388] ;  /* 0x00007100ff0877ac */ /* 0x000ee20008000a00 */
[----:B0-----:R-:W-:-:S07]  /*0150*/  I2FP.F32.S32 R3, UR7 ;  /* 0x0000000700037c45 */ /* 0x001fce0008201400 */
.L_x_33:
[----:B--2---:R-:W-:Y:S01]  /*0160*/  ISETP.GE.U32.AND P0, PT, R7, UR10, PT ;  /* 0x0000000a07007c0c */ /* 0x004fe2000bf06070 */
[----:B------:R-:W-:-:S12]  /*0170*/  BSSY.RECONVERGENT B2, `(.L_x_1) ;  /* 0x0000018000027945 */ /* 0x000fd80003800200 */
[----:B01-34-:R-:W-:Y:S05]  /*0180*/  @P0 BRA `(.L_x_2) ;  /* 0x0000000000580947 */ /* 0x01bfea0003800000 */
[----:B------:R-:W-:-:S05]  /*0190*/  IADD3 R0, P0, PT, R2, R7, RZ ;  /* 0x0000000702007210 */ /* 0x000fca0007f1e0ff */
[----:B------:R-:W-:Y:S01]  /*01a0*/  IMAD.X R9, RZ, RZ, RZ, P0 ;  /* 0x000000ffff097224 */ /* 0x000fe200000e06ff */
[----:B---3--:R-:W-:-:S04]  /*01b0*/  LEA R8, P0, R0, UR8, 0x2 ;  /* 0x0000000800087c11 */ /* 0x008fc8000f8010ff */
[----:B------:R-:W-:-:S06]  /*01c0*/  LEA.HI.X R9, R0, UR9, R9, 0x2, P0 ;  /* 0x0000000900097c11 */ /* 0x000fcc00080f1409 */
[----:B------:R-:W2:Y:S01]  /*01d0*/  LDG.E R9, desc[UR4][R8.64] ;  /* 0x0000000408097981 */ /* 0x000ea2000c1e1900 */
[----:B------:R-:W0:Y:S01]  /*01e0*/  MUFU.RCP R10, R3 ;  /* 0x00000003000a7308 */ /* 0x000e220000001000 */
[----:B------:R-:W-:Y:S01]  /*01f0*/  ISETP.NE.AND P0, PT, R7, R6, PT ;  /* 0x000000060700720c */ /* 0x000fe20003f05270 */
[----:B------:R-:W-:Y:S03]  /*0200*/  BSSY.RECONVERGENT B3, `(.L_x_3) ;  /* 0x000000c000037945 */ /* 0x000fe60003800200 */
[----:B------:R-:W-:Y:S01]  /*0210*/  FSEL R0, RZ, 1, P0 ;  /* 0x3f800000ff007808 */ /* 0x000fe20000000000 */
[----:B0-----:R-:W-:-:S04]  /*0220*/  FFMA R11, -R3, R10, 1 ;  /* 0x3f800000030b7423 */ /* 0x001fc8000000010a */
[----:B------:R-:W-:Y:S01]  /*0230*/  FFMA R11, R10, R11, R10 ;  /* 0x0000000b0a0b7223 */ /* 0x000fe2000000000a */
[----:B--2---:R-:W-:-:S04]  /*0240*/  FADD R0, -R0, R9 ;  /* 0x0000000900007221 */ /* 0x004fc80000000100 */
[----:B------:R-:W0:Y:S01]  /*0250*/  FCHK P0, R0, R3 ;  /* 0x0000000300007302 */ /* 0x000e220000000000 */
[----:B------:R-:W-:-:S04]  /*0260*/  FFMA R10, R0, R11, RZ ;  /* 0x0000000b000a7223 */ /* 0x000fc800000000ff */
[----:B------:R-:W-:-:S04]  /*0270*/  FFMA R12, -R3, R10, R0 ;  /* 0x0000000a030c7223 */ /* 0x000fc80000000100 */
[----:B------:R-:W-:Y:S01]  /*0280*/  FFMA R11, R11, R12, R10 ;  /* 0x0000000c0b0b7223 */ /* 0x000fe2000000000a */
[----:B0-----:R-:W-:Y:S06]  /*0290*/  @!P0 BRA `(.L_x_4) ;  /* 0x0000000000088947 */ /* 0x001fec0003800000 */
[----:B------:R-:W-:-:S07]  /*02a0*/  MOV R8, 0x2c0 ;  /* 0x000002c000087802 */ /* 0x000fce0000000f00 */
[----:B-1----:R-:W-:Y:S05]  /*02b0*/  CALL.REL.NOINC `($__internal_0_$__cuda_sm3x_div_rn_noftz_f32_slowpath) ;  /* 0x0000000c00c47944 */ /* 0x002fea0003c00000 */
.L_x_4:
[----:B-1----:R-:W-:Y:S05]  /*02c0*/  BSYNC.RECONVERGENT B3 ;  /* 0x0000000000037941 */ /* 0x002fea0003800200 */
.L_x_3:
[----:B------:R-:W-:-:S05]  /*02d0*/  IMAD.WIDE.U32 R8, R7, 0x4, R4 ;  /* 0x0000000407087825 */ /* 0x000fca00078e0004 */
[----:B------:R0:W-:Y:S02]  /*02e0*/  STG.E desc[UR4][R8.64], R11 ;  /* 0x0000000b08007986 */ /* 0x0001e4000c101904 */
.L_x_2:
[----:B-1-3--:R-:W-:Y:S05]  /*02f0*/  BSYNC.RECONVERGENT B2 ;  /* 0x0000000000027941 */ /* 0x00afea0003800200 */
.L_x_1:
[----:B------:R-:W-:Y:S01]  /*0300*/  VIADD R7, R7, UR6 ;  /* 0x0000000607077c36 */ /* 0x000fe20008000000 */
[----:B------:R-:W-:Y:S04]  /*0310*/  BSSY.RECONVERGENT B2, `(.L_x_5) ;  /* 0x000001a000027945 */ /* 0x000fe80003800200 */
[----:B------:R-:W-:-:S13]  /*0320*/  ISETP.GE.U32.AND P0, PT, R7, UR10, PT ;  /* 0x0000000a07007c0c */ /* 0x000fda000bf06070 */
[----:B------:R-:W-:Y:S05]  /*0330*/  @P0 BRA `(.L_x_6) ;  /* 0x00000000005c0947 */ /* 0x000fea0003800000 */
[----:B------:R-:W-:-:S05]  /*0340*/  IADD3 R0, P0, PT, R2, R7, RZ ;  /* 0x0000000702007210 */ /* 0x000fca0007f1e0ff */
[----:B0-----:R-:W-:Y:S01]  /*0350*/  IMAD.X R9, RZ, RZ, RZ, P0 ;  /* 0x000000ffff097224 */ /* 0x001fe200000e06ff */
[----:B------:R-:W-:-:S04]  /*0360*/  LEA R8, P0, R0, UR8, 0x2 ;  /* 0x0000000800087c11 */ /* 0x000fc8000f8010ff */
[----:B------:R-:W-:-:S06]  /*0370*/  LEA.HI.X R9, R0, UR9, R9, 0x2, P0 ;  /* 0x0000000900097c11 */ /* 0x000fcc00080f1409 */
[----:B------:R-:W2:Y:S01]  /*0380*/  LDG.E R9, desc[UR4][R8.64] ;  /* 0x0000000408097981 */ /* 0x000ea2000c1e1900 */
[----:B------:R-:W0:Y:S01]  /*0390*/  MUFU.RCP R10, R3 ;  /* 0x00000003000a7308 */ /* 0x000e220000001000 */
[----:B------:R-:W-:Y:S01]  /*03a0*/  ISETP.NE.AND P0, PT, R7, R6, PT ;  /* 0x000000060700720c */ /* 0x000fe20003f05270 */
[----:B------:R-:W-:Y:S03]  /*03b0*/  BSSY.RECONVERGENT B3, `(.L_x_7) ;  /* 0x000000d000037945 */ /* 0x000fe60003800200 */
[----:B------:R-:W-:Y:S01]  /*03c0*/  FSEL R0, RZ, 1, P0 ;  /* 0x3f800000ff007808 */ /* 0x000fe20000000000 */
[----:B0-----:R-:W-:-:S04]  /*03d0*/  FFMA R11, -R3, R10, 1 ;  /* 0x3f800000030b7423 */ /* 0x001fc8000000010a */
[----:B--2---:R-:W-:Y:S01]  /*03e0*/  FADD R12, -R0, R9 ;  /* 0x00000009000c7221 */ /* 0x004fe20000000100 */
[----:B------:R-:W-:-:S03]  /*03f0*/  FFMA R0, R10, R11, R10 ;  /* 0x0000000b0a007223 */ /* 0x000fc6000000000a */
[----:B------:R-:W0:Y:S01]  /*0400*/  FCHK P0, R12, R3 ;  /* 0x000000030c007302 */ /* 0x000e220000000000 */
[----:B------:R-:W-:-:S04]  /*0410*/  FFMA R10, R0, R12, RZ ;  /* 0x0000000c000a7223 */ /* 0x000fc800000000ff */
[----:B------:R-:W-:-:S04]  /*0420*/  FFMA R11, -R3, R10, R12 ;  /* 0x0000000a030b7223 */ /* 0x000fc8000000010c */
[----:B------:R-:W-:Y:S01]  /*0430*/  FFMA R11, R0, R11, R10 ;  /* 0x0000000b000b7223 */ /* 0x000fe2000000000a */
[----:B0-----:R-:W-:Y:S06]  /*0440*/  @!P0 BRA `(.L_x_8) ;  /* 0x00000000000c8947 */ /* 0x001fec0003800000 */
[----:B------:R-:W-:Y:S01]  /*0450*/  IMAD.MOV.U32 R0, RZ, RZ, R12 ;  /* 0x000000ffff007224 */ /* 0x000fe200078e000c */
[----:B------:R-:W-:-:S07]  /*0460*/  MOV R8, 0x480 ;  /* 0x0000048000087802 */ /* 0x000fce0000000f00 */
[----:B------:R-:W-:Y:S05]  /*0470*/  CALL.REL.NOINC `($__internal_0_$__cuda_sm3x_div_rn_noftz_f32_slowpath) ;  /* 0x0000000c00547944 */ /* 0x000fea0003c00000 */
.L_x_8:
[----:B------:R-:W-:Y:S05]  /*0480*/  BSYNC.RECONVERGENT B3 ;  /* 0x0000000000037941 */ /* 0x000fea0003800200 */
.L_x_7:
[----:B------:R-:W-:-:S05]  /*0490*/  IMAD.WIDE.U32 R8, R7, 0x4, R4 ;  /* 0x0000000407087825 */ /* 0x000fca00078e0004 */
[----:B------:R1:W-:Y:S02]  /*04a0*/  STG.E desc[UR4][R8.64], R11 ;  /* 0x0000000b08007986 */ /* 0x0003e4000c101904 */
.L_x_6:
[----:B------:R-:W-:Y:S05]  /*04b0*/  BSYNC.RECONVERGENT B2 ;  /* 0x0000000000027941 */ /* 0x000fea0003800200 */
.L_x_5:
[----:B------:R-:W-:Y:S01]  /*04c0*/  VIADD R7, R7, UR6 ;  /* 0x0000000607077c36 */ /* 0x000fe20008000000 */
[----:B------:R-:W-:Y:S04]  /*04d0*/  BSSY.RECONVERGENT B2, `(.L_x_9) ;  /* 0x000001a000027945 */ /* 0x000fe80003800200 */
[----:B------:R-:W-:-:S13]  /*04e0*/  ISETP.GE.U32.AND P0, PT, R7, UR10, PT ;  /* 0x0000000a07007c0c */ /* 0x000fda000bf06070 */
[----:B------:R-:W-:Y:S05]  /*04f0*/  @P0 BRA `(.L_x_10) ;  /* 0x00000000005c0947 */ /* 0x000fea0003800000 */
[----:B------:R-:W-:-:S05]  /*0500*/  IADD3 R0, P0, PT, R2, R7, RZ ;  /* 0x0000000702007210 */ /* 0x000fca0007f1e0ff */
[----:B01----:R-:W-:Y:S01]  /*0510*/  IMAD.X R9, RZ, RZ, RZ, P0 ;  /* 0x000000ffff097224 */ /* 0x003fe200000e06ff */
        /* <DEDUP_REMOVED lines=15> */
[----:B------:R-:W-:Y:S02]  /*0610*/  MOV R0, R12 ;  /* 0x0000000c00007202 */ /* 0x000fe40000000f00 */
[----:B------:R-:W-:-:S07]  /*0620*/  MOV R8, 0x640 ;  /* 0x0000064000087802 */ /* 0x000fce0000000f00 */
[----:B------:R-:W-:Y:S05]  /*0630*/  CALL.REL.NOINC `($__internal_0_$__cuda_sm3x_div_rn_noftz_f32_slowpath) ;  /* 0x0000000800e47944 */ /* 0x000fea0003c00000 */
.L_x_12:
[----:B------:R-:W-:Y:S05]  /*0640*/  BSYNC.RECONVERGENT B3 ;  /* 0x0000000000037941 */ /* 0x000fea0003800200 */
.L_x_11:
[----:B------:R-:W-:-:S05]  /*0650*/  IMAD.WIDE.U32 R8, R7, 0x4, R4 ;  /* 0x0000000407087825 */ /* 0x000fca00078e0004 */
[----:B------:R2:W-:Y:S02]  /*0660*/  STG.E desc[UR4][R8.64], R11 ;  /* 0x0000000b08007986 */ /* 0x0005e4000c101904 */
.L_x_10:
[----:B------:R-:W-:Y:S05]  /*0670*/  BSYNC.RECONVERGENT B2 ;  /* 0x0000000000027941 */ /* 0x000fea0003800200 */
.L_x_9:
[----:B------:R-:W-:Y:S01]  /*0680*/  VIADD R7, R7, UR6 ;  /* 0x0000000607077c36 */ /* 0x000fe20008000000 */
[----:B------:R-:W-:Y:S04]  /*0690*/  BSSY.RECONVERGENT B2, `(.L_x_13) ;  /* 0x000001a000027945 */ /* 0x000fe80003800200 */
[----:B------:R-:W-:-:S13]  /*06a0*/  ISETP.GE.U32.AND P0, PT, R7, UR10, PT ;  /* 0x0000000a07007c0c */ /* 0x000fda000bf06070 */
[----:B------:R-:W-:Y:S05]  /*06b0*/  @P0 BRA `(.L_x_14) ;  /* 0x00000000005c0947 */ /* 0x000fea0003800000 */
[----:B------:R-:W-:-:S05]  /*06c0*/  IADD3 R0, P0, PT, R2, R7, RZ ;  /* 0x0000000702007210 */ /* 0x000fca0007f1e0ff */
[----:B012---:R-:W-:Y:S01]  /*06d0*/  IMAD.X R9, RZ, RZ, RZ, P0 ;  /* 0x000000ffff097224 */ /* 0x007fe200000e06ff */
        /* <DEDUP_REMOVED lines=18> */
.L_x_16:
[----:B------:R-:W-:Y:S05]  /*0800*/  BSYNC.RECONVERGENT B3 ;  /* 0x0000000000037941 */ /* 0x000fea0003800200 */
.L_x_15:
[----:B------:R-:W-:-:S05]  /*0810*/  IMAD.WIDE.U32 R8, R7, 0x4, R4 ;  /* 0x0000000407087825 */ /* 0x000fca00078e0004 */
[----:B------:R3:W-:Y:S02]  /*0820*/  STG.E desc[UR4][R8.64], R11 ;  /* 0x0000000b08007986 */ /* 0x0007e4000c101904 */
.L_x_14:
[----:B------:R-:W-:Y:S05]  /*0830*/  BSYNC.RECONVERGENT B2 ;  /* 0x0000000000027941 */ /* 0x000fea0003800200 */
.L_x_13:
[----:B------:R-:W-:Y:S01]  /*0840*/  VIADD R7, R7, UR6 ;  /* 0x0000000607077c36 */ /* 0x000fe20008000000 */
[----:B------:R-:W-:Y:S04]  /*0850*/  BSSY.RECONVERGENT B2, `(.L_x_17) ;  /* 0x000001a000027945 */ /* 0x000fe80003800200 */
[----:B------:R-:W-:-:S13]  /*0860*/  ISETP.GE.U32.AND P0, PT, R7, UR10, PT ;  /* 0x0000000a07007c0c */ /* 0x000fda000bf06070 */
[----:B------:R-:W-:Y:S05]  /*0870*/  @P0 BRA `(.L_x_18) ;  /* 0x00000000005c0947 */ /* 0x000fea0003800000 */
[----:B------:R-:W-:-:S05]  /*0880*/  IADD3 R0, P0, PT, R2, R7, RZ ;  /* 0x0000000702007210 */ /* 0x000fca0007f1e0ff */
[----:B0123--:R-:W-:Y:S01]  /*0890*/  IMAD.X R9, RZ, RZ, RZ, P0 ;  /* 0x000000ffff097224 */ /* 0x00ffe200000e06ff */
        /* <DEDUP_REMOVED lines=18> */
.L_x_20:
[----:B------:R-:W-:Y:S05]  /*09c0*/  BSYNC.RECONVERGENT B3 ;  /* 0x0000000000037941 */ /* 0x000fea0003800200 */
.L_x_19:
[----:B------:R-:W-:-:S05]  /*09d0*/  IMAD.WIDE.U32 R8, R7, 0x4, R4 ;  /* 0x0000000407087825 */ /* 0x000fca00078e0004 */
[----:B------:R4:W-:Y:S02]  /*09e0*/  STG.E desc[UR4][R8.64], R11 ;  /* 0x0000000b08007986 */ /* 0x0009e4000c101904 */
.L_x_18:
[----:B------:R-:W-:Y:S05]  /*09f0*/  BSYNC.RECONVERGENT B2 ;  /* 0x0000000000027941 */ /* 0x000fea0003800200 */
.L_x_17:
[----:B------:R-:W-:Y:S01]  /*0a00*/  VIADD R7, R7, UR6 ;  /* 0x0000000607077c36 */ /* 0x000fe20008000000 */
[----:B------:R-:W-:Y:S04]  /*0a10*/  BSSY.RECONVERGENT B2, `(.L_x_21) ;  /* 0x000001a000027945 */ /* 0x000fe80003800200 */
[----:B------:R-:W-:-:S13]  /*0a20*/  ISETP.GE.U32.AND P0, PT, R7, UR10, PT ;  /* 0x0000000a07007c0c */ /* 0x000fda000bf06070 */
[----:B------:R-:W-:Y:S05]  /*0a30*/  @P0 BRA `(.L_x_22) ;  /* 0x00000000005c0947 */ /* 0x000fea0003800000 */
[----:B------:R-:W-:-:S05]  /*0a40*/  IADD3 R0, P0, PT, R2, R7, RZ ;  /* 0x0000000702007210 */ /* 0x000fca0007f1e0ff */
[----:B01234-:R-:W-:Y:S01]  /*0a50*/  IMAD.X R9, RZ, RZ, RZ, P0 ;  /* 0x000000ffff097224 */ /* 0x01ffe200000e06ff */
        /* <DEDUP_REMOVED lines=18> */
.L_x_24:
[----:B------:R-:W-:Y:S05]  /*0b80*/  BSYNC.RECONVERGENT B3 ;  /* 0x0000000000037941 */ /* 0x000fea0003800200 */
.L_x_23:
[----:B------:R-:W-:-:S05]  /*0b90*/  IMAD.WIDE.U32 R8, R7, 0x4, R4 ;  /* 0x0000000407087825 */ /* 0x000fca00078e0004 */
[----:B------:R0:W-:Y:S02]  /*0ba0*/  STG.E desc[UR4][R8.64], R11 ;  /* 0x0000000b08007986 */ /* 0x0001e4000c101904 */
.L_x_22:
[----:B------:R-:W-:Y:S05]  /*0bb0*/  BSYNC.RECONVERGENT B2 ;  /* 0x0000000000027941 */ /* 0x000fea0003800200 */
.L_x_21:
        /* <DEDUP_REMOVED lines=24> */
.L_x_28:
[----:B------:R-:W-:Y:S05]  /*0d40*/  BSYNC.RECONVERGENT B3 ;  /* 0x0000000000037941 */ /* 0x000fea0003800200 */
.L_x_27:
[----:B------:R-:W-:-:S05]  /*0d50*/  IMAD.WIDE.U32 R8, R7, 0x4, R4 ;  /* 0x0000000407087825 */ /* 0x000fca00078e0004 */
[----:B------:R0:W-:Y:S02]  /*0d60*/  STG.E desc[UR4][R8.64], R11 ;  /* 0x0000000b08007986 */ /* 0x0001e4000c101904 */
.L_x_26:
[----:B------:R-:W-:Y:S05]  /*0d70*/  BSYNC.RECONVERGENT B2 ;  /* 0x0000000000027941 */ /* 0x000fea0003800200 */
.L_x_25:
        /* <DEDUP_REMOVED lines=24> */
.L_x_32:
[----:B------:R-:W-:Y:S05]  /*0f00*/  BSYNC.RECONVERGENT B3 ;  /* 0x0000000000037941 */ /* 0x000fea0003800200 */
.L_x_31:
[----:B------:R-:W-:-:S05]  /*0f10*/  IMAD.WIDE.U32 R8, R7, 0x4, R4 ;  /* 0x0000000407087825 */ /* 0x000fca00078e0004 */
[----:B------:R0:W-:Y:S02]  /*0f20*/  STG.E desc[UR4][R8.64], R11 ;  /* 0x0000000b08007986 */ /* 0x0001e4000c101904 */
.L_x_30:
[----:B------:R-:W-:Y:S05]  /*0f30*/  BSYNC.RECONVERGENT B2 ;  /* 0x0000000000027941 */ /* 0x000fea0003800200 */
.L_x_29:
[----:B------:R-:W-:-:S05]  /*0f40*/  VIADD R7, R7, UR6 ;  /* 0x0000000607077c36 */ /* 0x000fca0008000000 */
[----:B------:R-:W-:-:S13]  /*0f50*/  ISETP.GE.AND P0, PT, R7, UR10, PT ;  /* 0x0000000a07007c0c */ /* 0x000fda000bf06270 */
[----:B------:R-:W-:Y:S05]  /*0f60*/  @!P0 BRA `(.L_x_33) ;  /* 0xfffffff0007c8947 */ /* 0x000fea000383ffff */
[----:B------:R-:W-:Y:S05]  /*0f70*/  EXIT ;  /* 0x000000000000794d */ /* 0x000fea0003800000 */
.L_x_0:
[----:B------:R-:W0:Y:S01]  /*0f80*/  LDCU UR6, c[0x0][0x360] ;  /* 0x00006c00ff0677ac */ /* 0x000e220008000800 */
[----:B------:R-:W1:Y:S02]  /*0f90*/  LDCU UR7, c[0x0][0x3a0] ;  /* 0x00007400ff0777ac */ /* 0x000e640008000800 */
.L_x_34:
[C---:B0-2---:R-:W-:Y:S01]  /*0fa0*/  VIADD R9, R7.reuse, UR6 ;  /* 0x0000000607097c36 */ /* 0x045fe20008000000 */
[----:B-1----:R-:W-:-:S04]  /*0fb0*/  ISETP.GE.U32.AND P2, PT, R7, UR7, PT ;  /* 0x0000000707007c0c */ /* 0x002fc8000bf46070 */
[C---:B------:R-:W-:Y:S02]  /*0fc0*/  IADD3 R11, PT, PT, R9.reuse, UR6, RZ ;  /* 0x00000006090b7c10 */ /* 0x040fe4000fffe0ff */
[----:B------:R-:W-:Y:S02]  /*0fd0*/  ISETP.GE.U32.AND P1, PT, R9, UR7, PT ;  /* 0x0000000709007c0c */ /* 0x000fe4000bf26070 */
[C---:B------:R-:W-:Y:S01]  /*0fe0*/  ISETP.GE.U32.AND P0, PT, R11.reuse, UR7, PT ;  /* 0x000000070b007c0c */ /* 0x040fe2000bf06070 */
[----:B------:R-:W-:-:S04]  /*0ff0*/  VIADD R13, R11, UR6 ;  /* 0x000000060b0d7c36 */ /* 0x000fc80008000000 */
[----:B------:R-:W-:Y:S02]  /*1000*/  VIADD R15, R13, UR6 ;  /* 0x000000060d0f7c36 */ /* 0x000fe40008000000 */
[----:B------:R-:W-:-:S03]  /*1010*/  @!P2 IMAD.WIDE.U32 R2, R7, 0x4, R4 ;  /* 0x000000040702a825 */ /* 0x000fc600078e0004 */
[C---:B------:R-:W-:Y:S01]  /*1020*/  ISETP.GE.U32.AND P3, PT, R15.reuse, UR7, PT ;  /* 0x000000070f007c0c */ /* 0x040fe2000bf66070 */
[----:B------:R-:W-:Y:S01]  /*1030*/  VIADD R17, R15, UR6 ;  /* 0x000000060f117c36 */ /* 0x000fe20008000000 */
[----:B------:R0:W-:Y:S01]  /*1040*/  @!P2 STG.E desc[UR4][R2.64], RZ ;  /* 0x000000ff0200a986 */ /* 0x0001e2000c101904 */
[----:B------:R-:W-:Y:S01]  /*1050*/  ISETP.GE.U32.AND P2, PT, R13, UR7, PT ;  /* 0x000000070d007c0c */ /* 0x000fe2000bf46070 */
[--C-:B------:R-:W-:Y:S02]  /*1060*/  @!P1 IMAD.WIDE.U32 R6, R9, 0x4, R4.reuse ;  /* 0x0000000409069825 */ /* 0x100fe400078e0004 */
[C---:B------:R-:W-:Y:S02]  /*1070*/  ISETP.GE.U32.AND P4, PT, R17.reuse, UR7, PT ;  /* 0x0000000711007c0c */ /* 0x040fe4000bf86070 */
[----:B------:R-:W-:Y:S01]  /*1080*/  VIADD R19, R17, UR6 ;  /* 0x0000000611137c36 */ /* 0x000fe20008000000 */
[----:B------:R1:W-:Y:S01]  /*1090*/  @!P1 STG.E desc[UR4][R6.64], RZ ;  /* 0x000000ff06009986 */ /* 0x0003e2000c101904 */
[----:B------:R-:W-:-:S03]  /*10a0*/  @!P0 IMAD.WIDE.U32 R8, R11, 0x4, R4 ;  /* 0x000000040b088825 */ /* 0x000fc600078e0004 */
[C---:B------:R-:W-:Y:S01]  /*10b0*/  ISETP.GE.U32.AND P5, PT, R19.reuse, UR7, PT ;  /* 0x0000000713007c0c */ /* 0x040fe2000bfa6070 */
[----:B------:R-:W-:Y:S01]  /*10c0*/  VIADD R21, R19, UR6 ;  /* 0x0000000613157c36 */ /* 0x000fe20008000000 */
[----:B------:R2:W-:Y:S01]  /*10d0*/  @!P0 STG.E desc[UR4][R8.64], RZ ;  /* 0x000000ff08008986 */ /* 0x0005e2000c101904 */
[----:B0-----:R-:W-:-:S03]  /*10e0*/  @!P2 IMAD.WIDE.U32 R2, R13, 0x4, R4 ;  /* 0x000000040d02a825 */ /* 0x001fc600078e0004 */
[----:B------:R-:W-:Y:S01]  /*10f0*/  ISETP.GE.U32.AND P6, PT, R21, UR7, PT ;  /* 0x0000000715007c0c */ /* 0x000fe2000bfc6070 */
[--C-:B------:R-:W-:Y:S01]  /*1100*/  @!P3 IMAD.WIDE.U32 R10, R15, 0x4, R4.reuse ;  /* 0x000000040f0ab825 */ /* 0x100fe200078e0004 */
[----:B------:R2:W-:Y:S01]  /*1110*/  @!P2 STG.E desc[UR4][R2.64], RZ ;  /* 0x000000ff0200a986 */ /* 0x0005e2000c101904 */
[----:B-1----:R-:W-:Y:S02]  /*1120*/  IADD3 R7, PT, PT, R21, UR6, RZ ;  /* 0x0000000615077c10 */ /* 0x002fe4000fffe0ff */
[--C-:B------:R-:W-:Y:S01]  /*1130*/  @!P4 IMAD.WIDE.U32 R12, R17, 0x4, R4.reuse ;  /* 0x00000004110cc825 */ /* 0x100fe200078e0004 */
[----:B------:R2:W-:Y:S01]  /*1140*/  @!P3 STG.E desc[UR4][R10.64], RZ ;  /* 0x000000ff0a00b986 */ /* 0x0005e2000c101904 */
[----:B------:R-:W-:Y:S02]  /*1150*/  ISETP.GE.AND P0, PT, R7, UR7, PT ;  /* 0x0000000707007c0c */ /* 0x000fe4000bf06270 */
[--C-:B------:R-:W-:Y:S01]  /*1160*/  @!P5 IMAD.WIDE.U32 R14, R19, 0x4, R4.reuse ;  /* 0x00000004130ed825 */ /* 0x100fe200078e0004 */
[----:B------:R2:W-:Y:S03]  /*1170*/  @!P4 STG.E desc[UR4][R12.64], RZ ;  /* 0x000000ff0c00c986 */ /* 0x0005e6000c101904 */
[----:B------:R-:W-:Y:S01]  /*1180*/  @!P6 IMAD.WIDE.U32 R16, R21, 0x4, R4 ;  /* 0x000000041510e825 */ /* 0x000fe200078e0004 */
[----:B------:R2:W-:Y:S04]  /*1190*/  @!P5 STG.E desc[UR4][R14.64], RZ ;  /* 0x000000ff0e00d986 */ /* 0x0005e8000c101904 */
[----:B------:R2:W-:Y:S02]  /*11a0*/  @!P6 STG.E desc[UR4][R16.64], RZ ;  /* 0x000000ff1000e986 */ /* 0x0005e4000c101904 */
[----:B------:R-:W-:Y:S05]  /*11b0*/  @!P0 BRA `(.L_x_34) ;  /* 0xfffffffc00788947 */ /* 0x000fea000383ffff */
[----:B------:R-:W-:Y:S05]  /*11c0*/  EXIT ;  /* 0x000000000000794d */ /* 0x000fea0003800000 */
        .weak           $__internal_0_$__cuda_sm3x_div_rn_noftz_f32_slowpath
        .type           $__internal_0_$__cuda_sm3x_div_rn_noftz_f32_slowpath,@function
        .size           $__internal_0_$__cuda_sm3x_div_rn_noftz_f32_slowpath,(.L_x_514 - $__internal_0_$__cuda_sm3x_div_rn_noftz_f32_slowpath)
$__internal_0_$__cuda_sm3x_div_rn_noftz_f32_slowpath:
[--C-:B------:R-:W-:Y:S01]  /*11d0*/  SHF.R.U32.HI R9, RZ, 0x17, R3.reuse ;  /* 0x00000017ff097819 */ /* 0x100fe20000011603 */
[----:B------:R-:W-:Y:S01]  /*11e0*/  BSSY.RECONVERGENT B0, `(.L_x_35) ;  /* 0x0000063000007945 */ /* 0x000fe20003800200 */
[----:B------:R-:W-:Y:S01]  /*11f0*/  SHF.R.U32.HI R10, RZ, 0x17, R0 ;  /* 0x00000017ff0a7819 */ /* 0x000fe20000011600 */
[----:B------:R-:W-:Y:S01]  /*1200*/  IMAD.MOV.U32 R11, RZ, RZ, R3 ;  /* 0x000000ffff0b7224 */ /* 0x000fe200078e0003 */
[----:B------:R-:W-:Y:S02]  /*1210*/  LOP3.LUT R9, R9, 0xff, RZ, 0xc0, !PT ;  /* 0x000000ff09097812 */ /* 0x000fe400078ec0ff */
[----:B------:R-:W-:-:S03]  /*1220*/  LOP3.LUT R14, R10, 0xff, RZ, 0xc0, !PT ;  /* 0x000000ff0a0e7812 */ /* 0x000fc600078ec0ff */
[----:B------:R-:W-:Y:S02]  /*1230*/  VIADD R13, R9, 0xffffffff ;  /* 0xffffffff090d7836 */ /* 0x000fe40000000000 */
[----:B------:R-:W-:-:S03]  /*1240*/  VIADD R12, R14, 0xffffffff ;  /* 0xffffffff0e0c7836 */ /* 0x000fc60000000000 */
[----:B------:R-:W-:-:S04]  /*1250*/  ISETP.GT.U32.AND P0, PT, R13, 0xfd, PT ;  /* 0x000000fd0d00780c */ /* 0x000fc80003f04070 */
[----:B------:R-:W-:-:S13]  /*1260*/  ISETP.GT.U32.OR P0, PT, R12, 0xfd, P0 ;  /* 0x000000fd0c00780c */ /* 0x000fda0000704470 */
[----:B------:R-:W-:Y:S01]  /*1270*/  @!P0 IMAD.MOV.U32 R10, RZ, RZ, RZ ;  /* 0x000000ffff0a8224 */ /* 0x000fe200078e00ff */
[----:B------:R-:W-:Y:S06]  /*1280*/  @!P0 BRA `(.L_x_36) ;  /* 0x00000000005c8947 */ /* 0x000fec0003800000 */
[----:B------:R-:W-:Y:S02]  /*1290*/  FSETP.GTU.FTZ.AND P0, PT, |R0|, +INF , PT ;  /* 0x7f8000000000780b */ /* 0x000fe40003f1c200 */
[----:B------:R-:W-:-:S04]  /*12a0*/  FSETP.GTU.FTZ.AND P1, PT, |R3|, +INF , PT ;  /* 0x7f8000000300780b */ /* 0x000fc80003f3c200 */
[----:B------:R-:W-:-:S13]  /*12b0*/  PLOP3.LUT P0, PT, P0, P1, PT, 0xf8, 0x8f ;  /* 0x00000000008f781c */ /* 0x000fda0000703f70 */
[----:B------:R-:W-:Y:S05]  /*12c0*/  @P0 BRA `(.L_x_37) ;  /* 0x00000004004c0947 */ /* 0x000fea0003800000 */
[----:B------:R-:W-:-:S13]  /*12d0*/  LOP3.LUT P0, RZ, R11, 0x7fffffff, R0, 0xc8, !PT ;  /* 0x7fffffff0bff7812 */ /* 0x000fda000780c800 */
[----:B------:R-:W-:Y:S05]  /*12e0*/  @!P0 BRA `(.L_x_38) ;  /* 0x00000004003c8947 */ /* 0x000fea0003800000 */
[C---:B------:R-:W-:Y:S02]  /*12f0*/  FSETP.NEU.FTZ.AND P0, PT, |R0|.reuse, +INF , PT ;  /* 0x7f8000000000780b */ /* 0x040fe40003f1d200 */
[----:B------:R-:W-:Y:S02]  /*1300*/  FSETP.NEU.FTZ.AND P2, PT, |R3|, +INF , PT ;  /* 0x7f8000000300780b */ /* 0x000fe40003f5d200 */
[----:B------:R-:W-:-:S11]  /*1310*/  FSETP.NEU.FTZ.AND P1, PT, |R0|, +INF , PT ;  /* 0x7f8000000000780b */ /* 0x000fd60003f3d200 */
[----:B------:R-:W-:Y:S05]  /*1320*/  @!P2 BRA !P0, `(.L_x_38) ;  /* 0x00000004002ca947 */ /* 0x000fea0004000000 */
[----:B------:R-:W-:-:S04]  /*1330*/  LOP3.LUT P0, RZ, R0, 0x7fffffff, RZ, 0xc0, !PT ;  /* 0x7fffffff00ff7812 */ /* 0x000fc8000780c0ff */
[----:B------:R-:W-:-:S13]  /*1340*/  PLOP3.LUT P0, PT, P2, P0, PT, 0x2f, 0xf2 ;  /* 0x0000000000f2781c */ /* 0x000fda0001700577 */
[----:B------:R-:W-:Y:S05]  /*1350*/  @P0 BRA `(.L_x_39) ;  /* 0x0000000400180947 */ /* 0x000fea0003800000 */
[----:B------:R-:W-:-:S04]  /*1360*/  LOP3.LUT P0, RZ, R11, 0x7fffffff, RZ, 0xc0, !PT ;  /* 0x7fffffff0bff7812 */ /* 0x000fc8000780c0ff */
[----:B------:R-:W-:-:S13]  /*1370*/  PLOP3.LUT P0, PT, P1, P0, PT, 0x2f, 0xf2 ;  /* 0x0000000000f2781c */ /* 0x000fda0000f00577 */
[----:B------:R-:W-:Y:S05]  /*1380*/  @P0 BRA `(.L_x_40) ;  /* 0x0000000400000947 */ /* 0x000fea0003800000 */
[----:B------:R-:W-:Y:S02]  /*1390*/  ISETP.GE.AND P0, PT, R12, RZ, PT ;  /* 0x000000ff0c00720c */ /* 0x000fe40003f06270 */
[----:B------:R-:W-:-:S11]  /*13a0*/  ISETP.GE.AND P1, PT, R13, RZ, PT ;  /* 0x000000ff0d00720c */ /* 0x000fd60003f26270 */
[----:B------:R-:W-:Y:S01]  /*13b0*/  @P0 MOV R10, RZ ;  /* 0x000000ff000a0202 */ /* 0x000fe20000000f00 */
[----:B------:R-:W-:Y:S02]  /*13c0*/  @!P0 IMAD.MOV.U32 R10, RZ, RZ, -0x40 ;  /* 0xffffffc0ff0a8424 */ /* 0x000fe400078e00ff */
[----:B------:R-:W-:Y:S01]  /*13d0*/  @!P0 FFMA R0, R0, 1.84467440737095516160e+19, RZ ;  /* 0x5f80000000008823 */ /* 0x000fe200000000ff */
[----:B------:R-:W-:Y:S01]  /*13e0*/  @!P1 FFMA R11, R3, 1.84467440737095516160e+19, RZ ;  /* 0x5f800000030b9823 */ /* 0x000fe200000000ff */
[----:B------:R-:W-:-:S07]  /*13f0*/  @!P1 VIADD R10, R10, 0x40 ;  /* 0x000000400a0a9836 */ /* 0x000fce0000000000 */
.L_x_36:
[----:B------:R-:W-:Y:S01]  /*1400*/  LEA R12, R9, 0xc0800000, 0x17 ;  /* 0xc0800000090c7811 */ /* 0x000fe200078eb8ff */
[----:B------:R-:W-:Y:S01]  /*1410*/  VIADD R14, R14, 0xffffff81 ;  /* 0xffffff810e0e7836 */ /* 0x000fe20000000000 */
[----:B------:R-:W-:Y:S03]  /*1420*/  BSSY.RECONVERGENT B1, `(.L_x_41) ;  /* 0x0000035000017945 */ /* 0x000fe60003800200 */
[----:B------:R-:W-:Y:S02]  /*1430*/  IMAD.IADD R15, R11, 0x1, -R12 ;  /* 0x000000010b0f7824 */ /* 0x000fe400078e0a0c */
[C---:B------:R-:W-:Y:S02]  /*1440*/  IMAD R0, R14.reuse, -0x800000, R0 ;  /* 0xff8000000e007824 */ /* 0x040fe400078e0200 */
[----:B------:R0:W1:Y:S01]  /*1450*/  MUFU.RCP R11, R15 ;  /* 0x0000000f000b7308 */ /* 0x0000620000001000 */
[----:B------:R-:W-:Y:S01]  /*1460*/  FADD.FTZ R13, -R15, -RZ ;  /* 0x800000ff0f0d7221 */ /* 0x000fe20000010100 */
[----:B0-----:R-:W-:-:S04]  /*1470*/  IADD3 R15, PT, PT, R14, 0x7f, -R9 ;  /* 0x0000007f0e0f7810 */ /* 0x001fc80007ffe809 */
[----:B------:R-:W-:Y:S01]  /*1480*/  IADD3 R15, PT, PT, R15, R10, RZ ;  /* 0x0000000a0f0f7210 */ /* 0x000fe20007ffe0ff */
[----:B-1----:R-:W-:-:S04]  /*1490*/  FFMA R12, R11, R13, 1 ;  /* 0x3f8000000b0c7423 */ /* 0x002fc8000000000d */
[----:B------:R-:W-:-:S04]  /*14a0*/  FFMA R11, R11, R12, R11 ;  /* 0x0000000c0b0b7223 */ /* 0x000fc8000000000b */
[----:B------:R-:W-:-:S04]  /*14b0*/  FFMA R12, R0, R11, RZ ;  /* 0x0000000b000c7223 */ /* 0x000fc800000000ff */
[----:B------:R-:W-:-:S04]  /*14c0*/  FFMA R16, R13, R12, R0 ;  /* 0x0000000c0d107223 */ /* 0x000fc80000000000 */
[----:B------:R-:W-:-:S04]  /*14d0*/  FFMA R12, R11, R16, R12 ;  /* 0x000000100b0c7223 */ /* 0x000fc8000000000c */
[----:B------:R-:W-:-:S04]  /*14e0*/  FFMA R13, R13, R12, R0 ;  /* 0x0000000c0d0d7223 */ /* 0x000fc80000000000 */
[----:B------:R-:W-:-:S05]  /*14f0*/  FFMA R0, R11, R13, R12 ;  /* 0x0000000d0b007223 */ /* 0x000fca000000000c */
[----:B------:R-:W-:-:S04]  /*1500*/  SHF.R.U32.HI R9, RZ, 0x17, R0 ;  /* 0x00000017ff097819 */ /* 0x000fc80000011600 */
[----:B------:R-:W-:-:S05]  /*1510*/  LOP3.LUT R9, R9, 0xff, RZ, 0xc0, !PT ;  /* 0x000000ff09097812 */ /* 0x000fca00078ec0ff */
[----:B------:R-:W-:-:S04]  /*1520*/  IMAD.IADD R14, R9, 0x1, R15 ;  /* 0x00000001090e7824 */ /* 0x000fc800078e020f */
[----:B------:R-:W-:-:S05]  /*1530*/  VIADD R9, R14, 0xffffffff ;  /* 0xffffffff0e097836 */ /* 0x000fca0000000000 */
[----:B------:R-:W-:-:S13]  /*1540*/  ISETP.GE.U32.AND P0, PT, R9, 0xfe, PT ;  /* 0x000000fe0900780c */ /* 0x000fda0003f06070 */
[----:B------:R-:W-:Y:S05]  /*1550*/  @!P0 BRA `(.L_x_42) ;  /* 0x0000000000808947 */ /* 0x000fea0003800000 */
[----:B------:R-:W-:-:S13]  /*1560*/  ISETP.GT.AND P0, PT, R14, 0xfe, PT ;  /* 0x000000fe0e00780c */ /* 0x000fda0003f04270 */
[----:B------:R-:W-:Y:S05]  /*1570*/  @P0 BRA `(.L_x_43) ;  /* 0x00000000006c0947 */ /* 0x000fea0003800000 */
[----:B------:R-:W-:-:S13]  /*1580*/  ISETP.GE.AND P0, PT, R14, 0x1, PT ;  /* 0x000000010e00780c */ /* 0x000fda0003f06270 */
[----:B------:R-:W-:Y:S05]  /*1590*/  @P0 BRA `(.L_x_44) ;  /* 0x0000000000740947 */ /* 0x000fea0003800000 */
[----:B------:R-:W-:Y:S02]  /*15a0*/  ISETP.GE.AND P0, PT, R14, -0x18, PT ;  /* 0xffffffe80e00780c */ /* 0x000fe40003f06270 */
[----:B------:R-:W-:-:S11]  /*15b0*/  LOP3.LUT R0, R0, 0x80000000, RZ, 0xc0, !PT ;  /* 0x8000000000007812 */ /* 0x000fd600078ec0ff */
[----:B------:R-:W-:Y:S05]  /*15c0*/  @!P0 BRA `(.L_x_44) ;  /* 0x0000000000688947 */ /* 0x000fea0003800000 */
[-CC-:B------:R-:W-:Y:S01]  /*15d0*/  FFMA.RZ R9, R11, R13.reuse, R12.reuse ;  /* 0x0000000d0b097223 */ /* 0x180fe2000000c00c */
[C---:B------:R-:W-:Y:S02]  /*15e0*/  ISETP.NE.AND P2, PT, R14.reuse, RZ, PT ;  /* 0x000000ff0e00720c */ /* 0x040fe40003f45270 */
[C---:B------:R-:W-:Y:S02]  /*15f0*/  ISETP.NE.AND P1, PT, R14.reuse, RZ, PT ;  /* 0x000000ff0e00720c */ /* 0x040fe40003f25270 */
[----:B------:R-:W-:Y:S01]  /*1600*/  LOP3.LUT R10, R9, 0x7fffff, RZ, 0xc0, !PT ;  /* 0x007fffff090a7812 */ /* 0x000fe200078ec0ff */
[CCC-:B------:R-:W-:Y:S01]  /*1610*/  FFMA.RP R9, R11.reuse, R13.reuse, R12.reuse ;  /* 0x0000000d0b097223 */ /* 0x1c0fe2000000800c */
[----:B------:R-:W-:Y:S01]  /*1620*/  FFMA.RM R12, R11, R13, R12 ;  /* 0x0000000d0b0c7223 */ /* 0x000fe2000000400c */
[----:B------:R-:W-:Y:S01]  /*1630*/  VIADD R11, R14, 0x20 ;  /* 0x000000200e0b7836 */ /* 0x000fe20000000000 */
[----:B------:R-:W-:Y:S01]  /*1640*/  LOP3.LUT R10, R10, 0x800000, RZ, 0xfc, !PT ;  /* 0x008000000a0a7812 */ /* 0x000fe200078efcff */
[----:B------:R-:W-:-:S02]  /*1650*/  IMAD.MOV R13, RZ, RZ, -R14 ;  /* 0x000000ffff0d7224 */ /* 0x000fc400078e0a0e */
[----:B------:R-:W-:Y:S02]  /*1660*/  FSETP.NEU.FTZ.AND P0, PT, R9, R12, PT ;  /* 0x0000000c0900720b */ /* 0x000fe40003f1d000 */
[----:B------:R-:W-:Y:S02]  /*1670*/  SHF.L.U32 R11, R10, R11, RZ ;  /* 0x0000000b0a0b7219 */ /* 0x000fe400000006ff */
[----:B------:R-:W-:Y:S02]  /*1680*/  SEL R9, R13, RZ, P2 ;  /* 0x000000ff0d097207 */ /* 0x000fe40001000000 */
[----:B------:R-:W-:Y:S02]  /*1690*/  ISETP.NE.AND P1, PT, R11, RZ, P1 ;  /* 0x000000ff0b00720c */ /* 0x000fe40000f25270 */
[----:B------:R-:W-:Y:S02]  /*16a0*/  SHF.R.U32.HI R9, RZ, R9, R10 ;  /* 0x00000009ff097219 */ /* 0x000fe4000001160a */
[----:B------:R-:W-:-:S02]  /*16b0*/  PLOP3.LUT P0, PT, P0, P1, PT, 0xf8, 0x8f ;  /* 0x00000000008f781c */ /* 0x000fc40000703f70 */
[----:B------:R-:W-:Y:S02]  /*16c0*/  SHF.R.U32.HI R11, RZ, 0x1, R9 ;  /* 0x00000001ff0b7819 */ /* 0x000fe40000011609 */
[----:B------:R-:W-:-:S04]  /*16d0*/  SEL R10, RZ, 0x1, !P0 ;  /* 0x00000001ff0a7807 */ /* 0x000fc80004000000 */
[----:B------:R-:W-:-:S04]  /*16e0*/  LOP3.LUT R10, R10, 0x1, R11, 0xf8, !PT ;  /* 0x000000010a0a7812 */ /* 0x000fc800078ef80b */
[----:B------:R-:W-:-:S04]  /*16f0*/  LOP3.LUT R10, R10, R9, RZ, 0xc0, !PT ;  /* 0x000000090a0a7212 */ /* 0x000fc800078ec0ff */
[----:B------:R-:W-:-:S04]  /*1700*/  IADD3 R11, PT, PT, R11, R10, RZ ;  /* 0x0000000a0b0b7210 */ /* 0x000fc80007ffe0ff */
[----:B------:R-:W-:Y:S01]  /*1710*/  LOP3.LUT R0, R11, R0, RZ, 0xfc, !PT ;  /* 0x000000000b007212 */ /* 0x000fe200078efcff */
[----:B------:R-:W-:Y:S06]  /*1720*/  BRA `(.L_x_44) ;  /* 0x0000000000107947 */ /* 0x000fec0003800000 */
.L_x_43:
[----:B------:R-:W-:-:S04]  /*1730*/  LOP3.LUT R0, R0, 0x80000000, RZ, 0xc0, !PT ;  /* 0x8000000000007812 */ /* 0x000fc800078ec0ff */
[----:B------:R-:W-:Y:S01]  /*1740*/  LOP3.LUT R0, R0, 0x7f800000, RZ, 0xfc, !PT ;  /* 0x7f80000000007812 */ /* 0x000fe200078efcff */
[----:B------:R-:W-:Y:S06]  /*1750*/  BRA `(.L_x_44) ;  /* 0x0000000000047947 */ /* 0x000fec0003800000 */
.L_x_42:
[----:B------:R-:W-:-:S07]  /*1760*/  IMAD R0, R15, 0x800000, R0 ;  /* 0x008000000f007824 */ /* 0x000fce00078e0200 */
.L_x_44:
[----:B------:R-:W-:Y:S05]  /*1770*/  BSYNC.RECONVERGENT B1 ;  /* 0x0000000000017941 */ /* 0x000fea0003800200 */
.L_x_41:
[----:B------:R-:W-:Y:S05]  /*1780*/  BRA `(.L_x_45) ;  /* 0x0000000000207947 */ /* 0x000fea0003800000 */
.L_x_40:
[----:B------:R-:W-:-:S04]  /*1790*/  LOP3.LUT R0, R11, 0x80000000, R0, 0x48, !PT ;  /* 0x800000000b007812 */ /* 0x000fc800078e4800 */
[----:B------:R-:W-:Y:S01]  /*17a0*/  LOP3.LUT R0, R0, 0x7f800000, RZ, 0xfc, !PT ;  /* 0x7f80000000007812 */ /* 0x000fe200078efcff */
[----:B------:R-:W-:Y:S06]  /*17b0*/  BRA `(.L_x_45) ;  /* 0x0000000000147947 */ /* 0x000fec0003800000 */
.L_x_39:
[----:B------:R-:W-:Y:S01]  /*17c0*/  LOP3.LUT R0, R11, 0x80000000, R0, 0x48, !PT ;  /* 0x800000000b007812 */ /* 0x000fe200078e4800 */
[----:B------:R-:W-:Y:S06]  /*17d0*/  BRA `(.L_x_45) ;  /* 0x00000000000c7947 */ /* 0x000fec0003800000 */
.L_x_38:
[----:B------:R-:W0:Y:S01]  /*17e0*/  MUFU.RSQ R0, -QNAN ;  /* 0xffc0000000007908 */ /* 0x000e220000001400 */
[----:B------:R-:W-:Y:S05]  /*17f0*/  BRA `(.L_x_45) ;  /* 0x0000000000047947 */ /* 0x000fea0003800000 */
.L_x_37:
[----:B------:R-:W-:-:S07]  /*1800*/  FADD.FTZ R0, R0, R3 ;  /* 0x0000000300007221 */ /* 0x000fce0000010000 */
.L_x_45:
[----:B------:R-:W-:Y:S05]  /*1810*/  BSYNC.RECONVERGENT B0 ;  /* 0x0000000000007941 */ /* 0x000fea0003800200 */
.L_x_35:
[----:B------:R-:W-:Y:S02]  /*1820*/  IMAD.MOV.U32 R9, RZ, RZ, 0x0 ;  /* 0x00000000ff097424 */ /* 0x000fe400078e00ff */
[----:B0-----:R-:W-:Y:S02]  /*1830*/  IMAD.MOV.U32 R11, RZ, RZ, R0 ;  /* 0x000000ffff0b7224 */ /* 0x001fe400078e0000 */
[----:B------:R-:W-:Y:S05]  /*1840*/  RET.REL.NODEC R8 `(cross_softmax_backward_kernel) ;  /* 0xffffffe408ec7950 */ /* 0x000fea0003c3ffff */
.L_x_46:
[----:B------:R-:W-:-:S00]  /*1850*/  BRA `(.L_x_46) ;  /* 0xfffffffc00fc7947 */ /* 0x000fc0000383ffff */
[----:B------:R-:W-:-:S00]  /*1860*/  NOP ;  /* 0x0000000000007918 */ /* 0x000fc00000000000 */
        /* <DEDUP_REMOVED lines=9> */
.L_x_514:


//--------------------- .text.cross_softmax_forward_kernel --------------------------
	.section	.text.cross_softmax_forward_kernel,"ax",@progbits
	.align	128
        .global         cross_softmax_forward_kernel
        .type           cross_softmax_forward_kernel,@function
        .size           cross_softmax_forward_kernel,(.L_x_515 - cross_softmax_forward_kernel)
        .other          cross_softmax_forward_kernel,@"STO_CUDA_ENTRY STV_DEFAULT"
cross_softmax_forward_kernel:
.text.cross_softmax_forward_kernel:
[----:B------:R-:W-:Y:S01]  /*0000*/  LDC R1, c[0x0][0x37c] ;  /* 0x0000df00ff017b82 */ /* 0x000fe20000000800 */
[----:B------:R-:W0:Y:S01]  /*0010*/  S2R R0, SR_TID.X ;  /* 0x0000000000007919 */ /* 0x000e220000002100 */
[----:B------:R-:W0:Y:S01]  /*0020*/  LDCU UR11, c[0x0][0x3a8] ;  /* 0x00007500ff0b77ac */ /* 0x000e220008000800 */
[----:B------:R-:W-:Y:S01]  /*0030*/  MOV R11, 0x400 ;  /* 0x00000400000b7802 */ /* 0x000fe20000000f00 */
[----:B------:R-:W1:Y:S01]  /*0040*/  S2R R2, SR_CgaCtaId ;  /* 0x0000000000027919 */ /* 0x000e620000008800 */
[----:B------:R-:W2:Y:S02]  /*0050*/  LDCU UR9, c[0x0][0x360] ;  /* 0x00006c00ff0977ac */ /* 0x000ea40008000800 */
[----:B--2---:R-:W-:-:S06]  /*0060*/  USHF.R.U32.HI UR4, URZ, 0x5, UR9 ;  /* 0x00000005ff047899 */ /* 0x004fcc0008011609 */
[----:B------:R-:W-:Y:S01]  /*0070*/  IMAD.U32 R10, RZ, RZ, UR4 ;  /* 0x00000004ff0a7e24 */ /* 0x000fe2000f8e00ff */
[----:B0-----:R-:W-:Y:S02]  /*0080*/  ISETP.GE.AND P0, PT, R0, UR11, PT ;  /* 0x0000000b00007c0c */ /* 0x001fe4000bf06270 */
[----:B------:R-:W-:Y:S02]  /*0090*/  SHF.R.U32.HI R12, RZ, 0x5, R0 ;  /* 0x00000005ff0c7819 */ /* 0x000fe40000011600 */
[----:B-1----:R-:W-:-:S05]  /*00a0*/  LEA R11, R2, R11, 0x18 ;  /* 0x0000000b020b7211 */ /* 0x002fca00078ec0ff */
[----:B------:R-:W-:-:S04]  /*00b0*/  IMAD R3, R10, 0x4, R11 ;  /* 0x000000040a037824 */ /* 0x000fc800078e020b */
[----:B------:R-:W-:Y:S02]  /*00c0*/  @P0 IMAD.MOV.U32 R5, RZ, RZ, -0x800000 ;  /* 0xff800000ff050424 */ /* 0x000fe400078e00ff */
[C---:B------:R-:W-:Y:S02]  /*00d0*/  @P0 IMAD R2, R12.reuse, 0x4, R11 ;  /* 0x000000040c020824 */ /* 0x040fe400078e020b */
[----:B------:R-:W-:-:S03]  /*00e0*/  @P0 IMAD R3, R12, 0x4, R3 ;  /* 0x000000040c030824 */ /* 0x000fc600078e0203 */
[----:B------:R0:W-:Y:S04]  /*00f0*/  @P0 STS [R2], R5 ;  /* 0x0000000502000388 */ /* 0x0001e80000000800 */
[----:B------:R0:W-:Y:S01]  /*0100*/  @P0 STS [R3], RZ ;  /* 0x000000ff03000388 */ /* 0x0001e20000000800 */
[----:B------:R-:W-:Y:S05]  /*0110*/  @P0 EXIT ;  /* 0x000000000000094d */ /* 0x000fea0003800000 */
[----:B------:R-:W1:Y:S01]  /*0120*/  S2UR UR10, SR_CTAID.X ;  /* 0x00000000000a79c3 */ /* 0x000e620000002500 */
[----:B------:R-:W1:Y:S01]  /*0130*/  LDCU.64 UR4, c[0x0][0x398] ;  /* 0x00007300ff0477ac */ /* 0x000e620008000a00 */
[----:B------:R-:W2:Y:S01]  /*0140*/  LDCU.64 UR12, c[0x0][0x358] ;  /* 0x00006b00ff0c77ac */ /* 0x000ea20008000a00 */
[----:B-1----:R-:W-:-:S06]  /*0150*/  UIMAD.WIDE.U32 UR4, UR10, 0x4, UR4 ;  /* 0x000000040a0478a5 */ /* 0x002fcc000f8e0004 */
[----:B0-----:R-:W-:Y:S01]  /*0160*/  IMAD.U32 R2, RZ, RZ, UR4 ;  /* 0x00000004ff027e24 */ /* 0x001fe2000f8e00ff */
[----:B------:R-:W-:-:S04]  /*0170*/  MOV R3, UR5 ;  /* 0x0000000500037c02 */ /* 0x000fc80008000f00 */
[----:B------:R-:W0:Y:S01]  /*0180*/  LDCU.64 UR4, c[0x0][0x380] ;  /* 0x00007000ff0477ac */ /* 0x000e220008000a00 */
[----:B--2---:R-:W2:Y:S01]  /*0190*/  LDG.E R2, desc[UR12][R2.64] ;  /* 0x0000000c02027981 */ /* 0x004ea2000c1e1900 */
[----:B------:R-:W-:Y:S01]  /*01a0*/  BSSY.RECONVERGENT B0, `(.L_x_47) ;  /* 0x000004a000007945 */ /* 0x000fe20003800200 */
[----:B------:R-:W-:Y:S01]  /*01b0*/  IMAD.MOV.U32 R13, RZ, RZ, -0x800000 ;  /* 0xff800000ff0d7424 */ /* 0x000fe200078e00ff */
[----:B------:R-:W-:Y:S01]  /*01c0*/  UIADD3 UR7, UPT, UPT, UR11, -0x1, URZ ;  /* 0xffffffff0b077890 */ /* 0x000fe2000fffe0ff */
[----:B------:R-:W-:Y:S01]  /*01d0*/  IMAD.MOV.U32 R19, RZ, RZ, R0 ;  /* 0x000000ffff137224 */ /* 0x000fe200078e0000 */
[----:B------:R-:W-:Y:S02]  /*01e0*/  UIMAD UR6, UR10, UR11, URZ ;  /* 0x0000000b0a0672a4 */ /* 0x000fe4000f8e02ff */
[----:B0-----:R-:W-:-:S06]  /*01f0*/  UIMAD.WIDE.U32 UR4, UR10, 0x4, UR4 ;  /* 0x000000040a0478a5 */ /* 0x001fcc000f8e0004 */
[----:B------:R-:W-:Y:S02]  /*0200*/  IMAD.U32 R4, RZ, RZ, UR4 ;  /* 0x00000004ff047e24 */ /* 0x000fe4000f8e00ff */
[----:B------:R-:W-:-:S03]  /*0210*/  IMAD.U32 R5, RZ, RZ, UR5 ;  /* 0x00000005ff057e24 */ /* 0x000fc6000f8e00ff */
[----:B------:R-:W0:Y:S02]  /*0220*/  LDCU.64 UR4, c[0x0][0x390] ;  /* 0x00007200ff0477ac */ /* 0x000e240008000a00 */
[----:B------:R1:W-:Y:S01]  /*0230*/  STG.E desc[UR12][R4.64], RZ ;  /* 0x000000ff04007986 */ /* 0x0003e2000c10190c */
[----:B--2---:R-:W2:Y:S02]  /*0240*/  F2I.TRUNC.NTZ R6, R2 ;  /* 0x0000000200067305 */ /* 0x004ea4000020f100 */
[----:B012---:R-:W-:-:S15]  /*0250*/  R2UR UR8, R6 ;  /* 0x00000000060872ca */ /* 0x007fde00000e0000 */
.L_x_48:
[C---:B------:R-:W-:Y:S01]  /*0260*/  VIADD R3, R19.reuse, UR9 ;  /* 0x0000000913037c36 */ /* 0x040fe20008000000 */
[----:B------:R-:W-:-:S04]  /*0270*/  VIMNMX.U32 R2, PT, PT, R19, UR7, PT ;  /* 0x0000000713027c48 */ /* 0x000fc8000bfe0000 */
[----:B------:R-:W-:Y:S02]  /*0280*/  IADD3 R9, P0, PT, R2, UR6, RZ ;  /* 0x0000000602097c10 */ /* 0x000fe4000ff1e0ff */
[C---:B------:R-:W-:Y:S02]  /*0290*/  VIMNMX.U32 R4, PT, PT, R3.reuse, UR7, PT ;  /* 0x0000000703047c48 */ /* 0x040fe4000bfe0000 */
[----:B------:R-:W-:Y:S01]  /*02a0*/  IADD3 R3, PT, PT, R3, UR9, RZ ;  /* 0x0000000903037c10 */ /* 0x000fe2000fffe0ff */
[----:B------:R-:W-:Y:S01]  /*02b0*/  IMAD.X R14, RZ, RZ, RZ, P0 ;  /* 0x000000ffff0e7224 */ /* 0x000fe200000e06ff */
[----:B------:R-:W-:Y:S02]  /*02c0*/  IADD3 R7, P1, PT, R4, UR6, RZ ;  /* 0x0000000604077c10 */ /* 0x000fe4000ff3e0ff */
[----:B------:R-:W-:Y:S01]  /*02d0*/  LEA R2, P0, R9, UR4, 0x2 ;  /* 0x0000000409027c11 */ /* 0x000fe2000f8010ff */
[C---:B------:R-:W-:Y:S01]  /*02e0*/  VIADD R6, R3.reuse, UR9 ;  /* 0x0000000903067c36 */ /* 0x040fe20008000000 */
[----:B------:R-:W-:Y:S01]  /*02f0*/  VIMNMX.U32 R5, PT, PT, R3, UR7, PT ;  /* 0x0000000703057c48 */ /* 0x000fe2000bfe0000 */
[----:B------:R-:W-:Y:S01]  /*0300*/  IMAD.X R8, RZ, RZ, RZ, P1 ;  /* 0x000000ffff087224 */ /* 0x000fe200008e06ff */
[----:B------:R-:W-:-:S02]  /*0310*/  LEA.HI.X R3, R9, UR5, R14, 0x2, P0 ;  /* 0x0000000509037c11 */ /* 0x000fc400080f140e */
[----:B------:R-:W-:Y:S02]  /*0320*/  LEA R4, P1, R7, UR4, 0x2 ;  /* 0x0000000407047c11 */ /* 0x000fe4000f8210ff */
[----:B------:R-:W-:Y:S01]  /*0330*/  IADD3 R9, P0, PT, R5, UR6, RZ ;  /* 0x0000000605097c10 */ /* 0x000fe2000ff1e0ff */
[----:B------:R0:W2:Y:S01]  /*0340*/  LDG.E R16, desc[UR12][R2.64] ;  /* 0x0000000c02107981 */ /* 0x0000a2000c1e1900 */
[----:B------:R-:W-:Y:S01]  /*0350*/  LEA.HI.X R5, R7, UR5, R8, 0x2, P1 ;  /* 0x0000000507057c11 */ /* 0x000fe200088f1408 */
[C---:B------:R-:W-:Y:S01]  /*0360*/  VIADD R8, R6.reuse, UR9 ;  /* 0x0000000906087c36 */ /* 0x040fe20008000000 */
[----:B------:R-:W-:Y:S01]  /*0370*/  VIMNMX.U32 R7, PT, PT, R6, UR7, PT ;  /* 0x0000000706077c48 */ /* 0x000fe2000bfe0000 */
[----:B------:R-:W-:Y:S01]  /*0380*/  IMAD.X R14, RZ, RZ, RZ, P0 ;  /* 0x000000ffff0e7224 */ /* 0x000fe200000e06ff */
[----:B------:R-:W-:Y:S01]  /*0390*/  LEA R6, P0, R9, UR4, 0x2 ;  /* 0x0000000409067c11 */ /* 0x000fe2000f8010ff */
[----:B------:R1:W2:Y:S01]  /*03a0*/  LDG.E R17, desc[UR12][R4.64] ;  /* 0x0000000c04117981 */ /* 0x0002a2000c1e1900 */
[----:B------:R-:W-:-:S02]  /*03b0*/  IADD3 R15, P1, PT, R7, UR6, RZ ;  /* 0x00000006070f7c10 */ /* 0x000fc4000ff3e0ff */
[----:B------:R-:W-:Y:S02]  /*03c0*/  LEA.HI.X R7, R9, UR5, R14, 0x2, P0 ;  /* 0x0000000509077c11 */ /* 0x000fe400080f140e */
[C---:B------:R-:W-:Y:S01]  /*03d0*/  VIMNMX.U32 R9, PT, PT, R8.reuse, UR7, PT ;  /* 0x0000000708097c48 */ /* 0x040fe2000bfe0000 */
[----:B------:R-:W-:Y:S01]  /*03e0*/  IMAD.X R18, RZ, RZ, RZ, P1 ;  /* 0x000000ffff127224 */ /* 0x000fe200008e06ff */
[----:B------:R-:W-:Y:S02]  /*03f0*/  LEA R14, P0, R15, UR4, 0x2 ;  /* 0x000000040f0e7c11 */ /* 0x000fe4000f8010ff */
[----:B------:R-:W-:Y:S02]  /*0400*/  IADD3 R19, P1, PT, R9, UR6, RZ ;  /* 0x0000000609137c10 */ /* 0x000fe4000ff3e0ff */
[----:B------:R-:W-:Y:S02]  /*0410*/  IADD3 R8, PT, PT, R8, UR9, RZ ;  /* 0x0000000908087c10 */ /* 0x000fe4000fffe0ff */
[----:B------:R-:W-:Y:S01]  /*0420*/  LEA.HI.X R15, R15, UR5, R18, 0x2, P0 ;  /* 0x000000050f0f7c11 */ /* 0x000fe200080f1412 */
[----:B------:R-:W-:Y:S01]  /*0430*/  IMAD.X R20, RZ, RZ, RZ, P1 ;  /* 0x000000ffff147224 */ /* 0x000fe200008e06ff */
[C---:B------:R-:W-:Y:S01]  /*0440*/  VIMNMX.U32 R9, PT, PT, R8.reuse, UR7, PT ;  /* 0x0000000708097c48 */ /* 0x040fe2000bfe0000 */
[----:B------:R-:W-:Y:S01]  /*0450*/  VIADD R8, R8, UR9 ;  /* 0x0000000908087c36 */ /* 0x000fe20008000000 */
[C---:B0-----:R-:W-:Y:S01]  /*0460*/  LEA R2, P0, R19.reuse, UR4, 0x2 ;  /* 0x0000000413027c11 */ /* 0x041fe2000f8010ff */
[----:B------:R0:W3:Y:S03]  /*0470*/  LDG.E R18, desc[UR12][R6.64] ;  /* 0x0000000c06127981 */ /* 0x0000e6000c1e1900 */
[----:B------:R-:W-:Y:S01]  /*0480*/  LEA.HI.X R3, R19, UR5, R20, 0x2, P0 ;  /* 0x0000000513037c11 */ /* 0x000fe200080f1414 */
[C---:B------:R-:W-:Y:S01]  /*0490*/  VIADD R19, R8.reuse, UR9 ;  /* 0x0000000908137c36 */ /* 0x040fe20008000000 */
[----:B------:R-:W-:Y:S01]  /*04a0*/  IADD3 R20, P0, PT, R9, UR6, RZ ;  /* 0x0000000609147c10 */ /* 0x000fe2000ff1e0ff */
[----:B------:R-:W3:Y:S01]  /*04b0*/  LDG.E R15, desc[UR12][R14.64] ;  /* 0x0000000c0e0f7981 */ /* 0x000ee2000c1e1900 */
[----:B------:R-:W-:-:S02]  /*04c0*/  VIMNMX.U32 R8, PT, PT, R8, UR7, PT ;  /* 0x0000000708087c48 */ /* 0x000fc4000bfe0000 */
[----:B-1----:R-:W-:Y:S01]  /*04d0*/  VIMNMX.U32 R5, PT, PT, R19, UR7, PT ;  /* 0x0000000713057c48 */ /* 0x002fe2000bfe0000 */
[----:B------:R-:W-:Y:S01]  /*04e0*/  IMAD.X R23, RZ, RZ, RZ, P0 ;  /* 0x000000ffff177224 */ /* 0x000fe200000e06ff */
[----:B------:R-:W-:Y:S01]  /*04f0*/  LEA R4, P0, R20, UR4, 0x2 ;  /* 0x0000000414047c11 */ /* 0x000fe2000f8010ff */
[----:B------:R-:W4:Y:S01]  /*0500*/  LDG.E R2, desc[UR12][R2.64] ;  /* 0x0000000c02027981 */ /* 0x000f22000c1e1900 */
[----:B------:R-:W-:Y:S02]  /*0510*/  IADD3 R9, P2, PT, R5, UR6, RZ ;  /* 0x0000000605097c10 */ /* 0x000fe4000ff5e0ff */
[----:B------:R-:W-:Y:S02]  /*0520*/  IADD3 R21, P1, PT, R8, UR6, RZ ;  /* 0x0000000608157c10 */ /* 0x000fe4000ff3e0ff */
[----:B------:R-:W-:Y:S01]  /*0530*/  LEA.HI.X R5, R20, UR5, R23, 0x2, P0 ;  /* 0x0000000514057c11 */ /* 0x000fe200080f1417 */
[----:B------:R-:W-:Y:S01]  /*0540*/  IMAD.X R20, RZ, RZ, RZ, P2 ;  /* 0x000000ffff147224 */ /* 0x000fe200010e06ff */
[----:B------:R-:W-:-:S02]  /*0550*/  IADD3.X R22, PT, PT, RZ, RZ, RZ, P1, !PT ;  /* 0x000000ffff167210 */ /* 0x000fc40000ffe4ff */
[----:B0-----:R-:W-:Y:S01]  /*0560*/  LEA R6, P1, R21, UR4, 0x2 ;  /* 0x0000000415067c11 */ /* 0x001fe2000f8210ff */
[----:B------:R-:W4:Y:S01]  /*0570*/  LDG.E R4, desc[UR12][R4.64] ;  /* 0x0000000c04047981 */ /* 0x000f22000c1e1900 */
[----:B------:R-:W-:Y:S02]  /*0580*/  LEA R8, P0, R9, UR4, 0x2 ;  /* 0x0000000409087c11 */ /* 0x000fe4000f8010ff */
[----:B------:R-:W-:Y:S02]  /*0590*/  LEA.HI.X R7, R21, UR5, R22, 0x2, P1 ;  /* 0x0000000515077c11 */ /* 0x000fe400088f1416 */
[----:B------:R-:W-:-:S03]  /*05a0*/  LEA.HI.X R9, R9, UR5, R20, 0x2, P0 ;  /* 0x0000000509097c11 */ /* 0x000fc600080f1414 */
[----:B------:R-:W5:Y:S04]  /*05b0*/  LDG.E R6, desc[UR12][R6.64] ;  /* 0x0000000c06067981 */ /* 0x000f68000c1e1900 */
[----:B------:R-:W5:Y:S01]  /*05c0*/  LDG.E R8, desc[UR12][R8.64] ;  /* 0x0000000c08087981 */ /* 0x000f62000c1e1900 */
[----:B------:R-:W-:-:S05]  /*05d0*/  VIADD R19, R19, UR9 ;  /* 0x0000000913137c36 */ /* 0x000fca0008000000 */
[----:B------:R-:W-:Y:S02]  /*05e0*/  ISETP.GE.AND P0, PT, R19, UR11, PT ;  /* 0x0000000b13007c0c */ /* 0x000fe4000bf06270 */
[----:B--2---:R-:W-:-:S04]  /*05f0*/  FMNMX3 R16, R13, R16, R17, !PT ;  /* 0x000000100d107276 */ /* 0x004fc80007800011 */
[----:B---3--:R-:W-:-:S04]  /*0600*/  FMNMX3 R15, R16, R18, R15, !PT ;  /* 0x00000012100f7276 */ /* 0x008fc8000780000f */
[----:B----4-:R-:W-:-:S04]  /*0610*/  FMNMX3 R15, R15, R2, R4, !PT ;  /* 0x000000020f0f7276 */ /* 0x010fc80007800004 */
[----:B-----5:R-:W-:Y:S01]  /*0620*/  FMNMX3 R13, R15, R6, R8, !PT ;  /* 0x000000060f0d7276 */ /* 0x020fe20007800008 */
[----:B------:R-:W-:Y:S06]  /*0630*/  @!P0 BRA `(.L_x_48) ;  /* 0xfffffffc00088947 */ /* 0x000fec000383ffff */
[----:B------:R-:W-:Y:S05]  /*0640*/  BSYNC.RECONVERGENT B0 ;  /* 0x0000000000007941 */ /* 0x000fea0003800200 */
.L_x_47:
[----:B------:R-:W0:Y:S01]  /*0650*/  SHFL.DOWN PT, R2, R13, 0x10, 0x1f ;  /* 0x0a001f000d027f89 */ /* 0x000e2200000e0000 */
[----:B------:R-:W-:Y:S01]  /*0660*/  LOP3.LUT P0, RZ, R0, 0x1f, RZ, 0xc0, !PT ;  /* 0x0000001f00ff7812 */ /* 0x000fe2000780c0ff */
[----:B------:R-:W-:-:S12]  /*0670*/  BSSY.RECONVERGENT B0, `(.L_x_49) ;  /* 0x0000074000007945 */ /* 0x000fd80003800200 */
[----:B------:R-:W-:Y:S01]  /*0680*/  @!P0 IMAD R7, R12, 0x4, R11 ;  /* 0x000000040c078824 */ /* 0x000fe200078e020b */
[----:B0-----:R-:W-:-:S05]  /*0690*/  FMNMX R2, R13, R2, !PT ;  /* 0x000000020d027209 */ /* 0x001fca0007800000 */
[----:B------:R-:W0:Y:S02]  /*06a0*/  SHFL.DOWN PT, R3, R2, 0x8, 0x1f ;  /* 0x09001f0002037f89 */ /* 0x000e2400000e0000 */
[----:B0-----:R-:W-:-:S05]  /*06b0*/  FMNMX R3, R2, R3, !PT ;  /* 0x0000000302037209 */ /* 0x001fca0007800000 */
[----:B------:R-:W0:Y:S02]  /*06c0*/  SHFL.DOWN PT, R4, R3, 0x4, 0x1f ;  /* 0x08801f0003047f89 */ /* 0x000e2400000e0000 */
[----:B0-----:R-:W-:-:S05]  /*06d0*/  FMNMX R4, R3, R4, !PT ;  /* 0x0000000403047209 */ /* 0x001fca0007800000 */
[----:B------:R-:W0:Y:S02]  /*06e0*/  SHFL.DOWN PT, R5, R4, 0x2, 0x1f ;  /* 0x08401f0004057f89 */ /* 0x000e2400000e0000 */
[----:B0-----:R-:W-:-:S05]  /*06f0*/  FMNMX R5, R4, R5, !PT ;  /* 0x0000000504057209 */ /* 0x001fca0007800000 */
[----:B------:R-:W0:Y:S02]  /*0700*/  SHFL.DOWN PT, R6, R5, 0x1, 0x1f ;  /* 0x08201f0005067f89 */ /* 0x000e2400000e0000 */
[----:B0-----:R-:W-:-:S05]  /*0710*/  FMNMX R6, R5, R6, !PT ;  /* 0x0000000605067209 */ /* 0x001fca0007800000 */
[----:B------:R0:W-:Y:S01]  /*0720*/  @!P0 STS [R7], R6 ;  /* 0x0000000607008388 */ /* 0x0001e20000000800 */
[----:B------:R-:W-:Y:S01]  /*0730*/  BAR.SYNC.DEFER_BLOCKING 0x0 ;  /* 0x0000000000007b1d */ /* 0x000fe20000010000 */
[----:B------:R-:W-:-:S13]  /*0740*/  ISETP.NE.AND P0, PT, R0, RZ, PT ;  /* 0x000000ff0000720c */ /* 0x000fda0003f05270 */
[----:B0-----:R-:W-:Y:S05]  /*0750*/  @P0 BRA `(.L_x_50) ;  /* 0x0000000400940947 */ /* 0x001fea0003800000 */
[----:B------:R0:W1:Y:S01]  /*0760*/  LDS.128 R4, [R11] ;  /* 0x000000000b047984 */ /* 0x0000620000000c00 */
[----:B------:R-:W-:-:S09]  /*0770*/  UISETP.GE.U32.AND UP0, UPT, UR9, 0x40, UPT ;  /* 0x000000400900788c */ /* 0x000fd2000bf06070 */
[----:B0-----:R-:W-:Y:S05]  /*0780*/  BRA.U !UP0, `(.L_x_51) ;  /* 0x0000000508847547 */ /* 0x001fea000b800000 */
[----:B------:R-:W-:Y:S02]  /*0790*/  ISETP.NE.AND P0, PT, R10, 0x2, PT ;  /* 0x000000020a00780c */ /* 0x000fe40003f05270 */
[----:B-1----:R-:W-:-:S11]  /*07a0*/  FMNMX R4, R4, R5, !PT ;  /* 0x0000000504047209 */ /* 0x002fd60007800000 */
[----:B------:R-:W-:Y:S05]  /*07b0*/  @!P0 BRA `(.L_x_51) ;  /* 0x0000000400788947 */ /* 0x000fea0003800000 */
[----:B------:R-:W-:Y:S02]  /*07c0*/  ISETP.NE.AND P0, PT, R10, 0x3, PT ;  /* 0x000000030a00780c */ /* 0x000fe40003f05270 */
[----:B------:R-:W-:-:S11]  /*07d0*/  FMNMX R4, R4, R6, !PT ;  /* 0x0000000604047209 */ /* 0x000fd60007800000 */
[----:B------:R-:W-:Y:S05]  /*07e0*/  @!P0 BRA `(.L_x_51) ;  /* 0x00000004006c8947 */ /* 0x000fea0003800000 */
[----:B------:R-:W-:Y:S02]  /*07f0*/  ISETP.NE.AND P0, PT, R10, 0x4, PT ;  /* 0x000000040a00780c */ /* 0x000fe40003f05270 */
[----:B------:R-:W-:-:S11]  /*0800*/  FMNMX R4, R4, R7, !PT ;  /* 0x0000000704047209 */ /* 0x000fd60007800000 */
[----:B------:R-:W-:Y:S05]  /*0810*/  @!P0 BRA `(.L_x_51) ;  /* 0x0000000400608947 */ /* 0x000fea0003800000 */
[----:B------:R-:W0:Y:S01]  /*0820*/  LDS.128 R12, [R11+0x10] ;  /* 0x000010000b0c7984 */ /* 0x000e220000000c00 */
[----:B------:R-:W-:Y:S02]  /*0830*/  ISETP.NE.AND P0, PT, R10, 0x5, PT ;  /* 0x000000050a00780c */ /* 0x000fe40003f05270 */
[----:B0-----:R-:W-:-:S11]  /*0840*/  FMNMX R4, R4, R12, !PT ;  /* 0x0000000c04047209 */ /* 0x001fd60007800000 */
[----:B------:R-:W-:Y:S05]  /*0850*/  @!P0 BRA `(.L_x_51) ;  /* 0x0000000400508947 */ /* 0x000fea0003800000 */
[----:B------:R-:W-:Y:S02]  /*0860*/  ISETP.NE.AND P0, PT, R10, 0x6, PT ;  /* 0x000000060a00780c */ /* 0x000fe40003f05270 */
[----:B------:R-:W-:-:S11]  /*0870*/  FMNMX R4, R4, R13, !PT ;  /* 0x0000000d04047209 */ /* 0x000fd60007800000 */
        /* <DEDUP_REMOVED lines=81> */
[----:B------:R-:W-:-:S07]  /*0d90*/  @P0 FMNMX R4, R4, R15, !PT ;  /* 0x0000000f04040209 */ /* 0x000fce0007800000 */
.L_x_51:
[----:B-1----:R0:W-:Y:S02]  /*0da0*/  STS [R11], R4 ;  /* 0x000000040b007388 */ /* 0x0021e40000000800 */
.L_x_50:
[----:B------:R-:W-:Y:S05]  /*0db0*/  BSYNC.RECONVERGENT B0 ;  /* 0x0000000000007941 */ /* 0x000fea0003800200 */
.L_x_49:
[----:B------:R-:W-:Y:S01]  /*0dc0*/  BAR.SYNC.DEFER_BLOCKING 0x0 ;  /* 0x0000000000007b1d */ /* 0x000fe20000010000 */
[----:B------:R-:W-:Y:S02]  /*0dd0*/  IMAD.MOV.U32 R9, RZ, RZ, RZ ;  /* 0x000000ffff097224 */ /* 0x000fe400078e00ff */
[----:B------:R-:W-:-:S03]  /*0de0*/  IMAD.MOV.U32 R18, RZ, RZ, R0 ;  /* 0x000000ffff127224 */ /* 0x000fc600078e0000 */
[----:B------:R-:W1:Y:S01]  /*0df0*/  LDCU.64 UR4, c[0x0][0x388] ;  /* 0x00007100ff0477ac */ /* 0x000e620008000a00 */
[----:B------:R-:W-:Y:S01]  /*0e00*/  BSSY.RECONVERGENT B0, `(.L_x_52) ;  /* 0x00000dd000007945 */ /* 0x000fe20003800200 */
[----:B------:R-:W2:Y:S01]  /*0e10*/  LDCU.64 UR14, c[0x0][0x390] ;  /* 0x00007200ff0e77ac */ /* 0x000ea20008000a00 */
[----:B------:R3:W4:Y:S01]  /*0e20*/  LDS R2, [R11] ;  /* 0x000000000b027984 */ /* 0x0007220000000800 */
[----:B-1----:R-:W-:-:S04]  /*0e30*/  ULEA UR4, UP0, UR6, UR4, 0x2 ;  /* 0x0000000406047291 */ /* 0x002fc8000f8010ff */
[----:B--23--:R-:W-:-:S12]  /*0e40*/  ULEA.HI.X UR5, UR6, UR5, URZ, 0x2, UP0 ;  /* 0x0000000506057291 */ /* 0x00cfd800080f14ff */
.L_x_69:
[----:B------:R-:W-:-:S04]  /*0e50*/  IADD3 R20, PT, PT, R18, UR9, RZ ;  /* 0x0000000912147c10 */ /* 0x000fc8000fffe0ff */
[C---:B--23--:R-:W-:Y:S01]  /*0e60*/  VIMNMX.U32 R10, PT, PT, R20.reuse, UR7, PT ;  /* 0x00000007140a7c48 */ /* 0x04cfe2000bfe0000 */
[----:B------:R-:W-:-:S04]  /*0e70*/  VIADD R3, R20, UR9 ;  /* 0x0000000914037c36 */ /* 0x000fc80008000000 */
[C---:B------:R-:W-:Y:S01]  /*0e80*/  VIADD R24, R3.reuse, UR9 ;  /* 0x0000000903187c36 */ /* 0x040fe20008000000 */
[----:B0-----:R-:W-:Y:S02]  /*0e90*/  VIMNMX.U32 R4, PT, PT, R3, UR7, PT ;  /* 0x0000000703047c48 */ /* 0x001fe4000bfe0000 */
[----:B------:R-:W-:Y:S02]  /*0ea0*/  IADD3 R3, P0, PT, R10, UR6, RZ ;  /* 0x000000060a037c10 */ /* 0x000fe4000ff1e0ff */
[----:B------:R-:W-:Y:S02]  /*0eb0*/  IADD3 R4, P1, PT, R4, UR6, RZ ;  /* 0x0000000604047c10 */ /* 0x000fe4000ff3e0ff */
[C---:B-----5:R-:W-:Y:S01]  /*0ec0*/  VIMNMX.U32 R5, PT, PT, R24.reuse, UR7, PT ;  /* 0x0000000718057c48 */ /* 0x060fe2000bfe0000 */
[----:B------:R-:W-:Y:S01]  /*0ed0*/  IMAD.X R6, RZ, RZ, RZ, P0 ;  /* 0x000000ffff067224 */ /* 0x000fe200000e06ff */
[----:B------:R-:W-:Y:S01]  /*0ee0*/  LEA R14, P0, R3, UR14, 0x2 ;  /* 0x0000000e030e7c11 */ /* 0x000fe2000f8010ff */
[----:B------:R-:W-:Y:S01]  /*0ef0*/  VIADD R24, R24, UR9 ;  /* 0x0000000918187c36 */ /* 0x000fe20008000000 */
[----:B------:R-:W-:Y:S01]  /*0f00*/  IADD3 R5, P2, PT, R5, UR6, RZ ;  /* 0x0000000605057c10 */ /* 0x000fe2000ff5e0ff */
[----:B------:R-:W-:Y:S01]  /*0f10*/  IMAD.X R7, RZ, RZ, RZ, P1 ;  /* 0x000000ffff077224 */ /* 0x000fe200008e06ff */
[----:B------:R-:W-:-:S02]  /*0f20*/  LEA R12, P1, R4, UR14, 0x2 ;  /* 0x0000000e040c7c11 */ /* 0x000fc4000f8210ff */
[----:B------:R-:W-:Y:S02]  /*0f30*/  LEA.HI.X R15, R3, UR15, R6, 0x2, P0 ;  /* 0x0000000f030f7c11 */ /* 0x000fe400080f1406 */
[----:B------:R-:W-:Y:S02]  /*0f40*/  VIMNMX.U32 R3, PT, PT, R24, UR7, PT ;  /* 0x0000000718037c48 */ /* 0x000fe4000bfe0000 */
[----:B------:R-:W-:Y:S01]  /*0f50*/  LEA.HI.X R13, R4, UR15, R7, 0x2, P1 ;  /* 0x0000000f040d7c11 */ /* 0x000fe200088f1407 */
[----:B------:R-:W-:Y:S01]  /*0f60*/  VIADD R19, R24, UR9 ;  /* 0x0000000918137c36 */ /* 0x000fe20008000000 */
[----:B------:R-:W-:Y:S01]  /*0f70*/  IADD3 R4, P1, PT, R3, UR6, RZ ;  /* 0x0000000603047c10 */ /* 0x000fe2000ff3e0ff */
[----:B------:R-:W5:Y:S01]  /*0f80*/  LDG.E.EF R11, desc[UR12][R14.64] ;  /* 0x0000000c0e0b7981 */ /* 0x000f62000c0e1900 */
[----:B------:R-:W-:Y:S02]  /*0f90*/  IADD3.X R6, PT, PT, RZ, RZ, RZ, P2, !PT ;  /* 0x000000ffff067210 */ /* 0x000fe400017fe4ff */
[----:B------:R-:W-:Y:S01]  /*0fa0*/  LEA R26, P0, R5, UR14, 0x2 ;  /* 0x0000000e051a7c11 */ /* 0x000fe2000f8010ff */
[----:B------:R-:W-:-:S03]  /*0fb0*/  IMAD.X R7, RZ, RZ, RZ, P1 ;  /* 0x000000ffff077224 */ /* 0x000fc600008e06ff */
[----:B------:R-:W-:Y:S02]  /*0fc0*/  LEA.HI.X R27, R5, UR15, R6, 0x2, P0 ;  /* 0x0000000f051b7c11 */ /* 0x000fe400080f1406 */
[C---:B------:R-:W-:Y:S01]  /*0fd0*/  LEA R16, P0, R4.reuse, UR14, 0x2 ;  /* 0x0000000e04107c11 */ /* 0x040fe2000f8010ff */
[C---:B------:R-:W-:Y:S01]  /*0fe0*/  VIADD R21, R19.reuse, UR9 ;  /* 0x0000000913157c36 */ /* 0x040fe20008000000 */
[----:B------:R-:W5:Y:S02]  /*0ff0*/  LDG.E.EF R5, desc[UR12][R12.64] ;  /* 0x0000000c0c057981 */ /* 0x000f64000c0e1900 */
[----:B------:R-:W-:Y:S02]  /*1000*/  LEA.HI.X R17, R4, UR15, R7, 0x2, P0 ;  /* 0x0000000f04117c11 */ /* 0x000fe400080f1407 */
[----:B------:R0:W5:Y:S01]  /*1010*/  LDG.E.EF R7, desc[UR12][R26.64] ;  /* 0x0000000c1a077981 */ /* 0x000162000c0e1900 */
[----:B------:R-:W-:Y:S01]  /*1020*/  VIMNMX.U32 R4, PT, PT, R19, UR7, PT ;  /* 0x0000000713047c48 */ /* 0x000fe2000bfe0000 */
[----:B------:R-:W-:-:S02]  /*1030*/  VIADD R8, R21, UR9 ;  /* 0x0000000915087c36 */ /* 0x000fc40008000000 */
[----:B------:R1:W5:Y:S01]  /*1040*/  LDG.E.EF R23, desc[UR12][R16.64] ;  /* 0x0000000c10177981 */ /* 0x000362000c0e1900 */
[----:B0-----:R-:W0:Y:S01]  /*1050*/  LDC R27, c[0x0][0x3a8] ;  /* 0x0000ea00ff1b7b82 */ /* 0x001e220000000800 */
[----:B------:R-:W-:Y:S02]  /*1060*/  IADD3 R29, P0, PT, R4, UR6, RZ ;  /* 0x00000006041d7c10 */ /* 0x000fe4000ff1e0ff */
[----:B------:R-:W-:Y:S02]  /*1070*/  VIMNMX.U32 R22, PT, PT, R8, UR7, PT ;  /* 0x0000000708167c48 */ /* 0x000fe4000bfe0000 */
[----:B------:R-:W-:Y:S01]  /*1080*/  VIMNMX.U32 R6, PT, PT, R21, UR7, PT ;  /* 0x0000000715067c48 */ /* 0x000fe2000bfe0000 */
[----:B-1----:R-:W-:Y:S01]  /*1090*/  IMAD.X R16, RZ, RZ, RZ, P0 ;  /* 0x000000ffff107224 */ /* 0x002fe200000e06ff */
[----:B------:R-:W-:Y:S02]  /*10a0*/  IADD3 R25, P2, PT, R22, UR6, RZ ;  /* 0x0000000616197c10 */ /* 0x000fe4000ff5e0ff */
[----:B------:R-:W-:-:S02]  /*10b0*/  LEA R12, P0, R29, UR14, 0x2 ;  /* 0x0000000e1d0c7c11 */ /* 0x000fc4000f8010ff */
[----:B------:R-:W-:Y:S01]  /*10c0*/  IADD3 R15, P1, PT, R6, UR6, RZ ;  /* 0x00000006060f7c10 */ /* 0x000fe2000ff3e0ff */
[----:B------:R-:W-:Y:S01]  /*10d0*/  IMAD.X R26, RZ, RZ, RZ, P2 ;  /* 0x000000ffff1a7224 */ /* 0x000fe200010e06ff */
[----:B------:R-:W-:Y:S02]  /*10e0*/  LEA.HI.X R13, R29, UR15, R16, 0x2, P0 ;  /* 0x0000000f1d0d7c11 */ /* 0x000fe400080f1410 */
[----:B------:R-:W-:Y:S02]  /*10f0*/  LEA R16, P0, R25, UR14, 0x2 ;  /* 0x0000000e19107c11 */ /* 0x000fe4000f8010ff */
[----:B------:R-:W-:Y:S02]  /*1100*/  IADD3.X R28, PT, PT, RZ, RZ, RZ, P1, !PT ;  /* 0x000000ffff1c7210 */ /* 0x000fe40000ffe4ff */
[----:B------:R-:W-:Y:S02]  /*1110*/  LEA R14, P1, R15, UR14, 0x2 ;  /* 0x0000000e0f0e7c11 */ /* 0x000fe4000f8210ff */
[----:B------:R-:W-:-:S02]  /*1120*/  LEA.HI.X R17, R25, UR15, R26, 0x2, P0 ;  /* 0x0000000f19117c11 */ /* 0x000fc400080f141a */
[C---:B------:R-:W-:Y:S01]  /*1130*/  VIMNMX.U32 R26, PT, PT, R18.reuse, UR7, PT ;  /* 0x00000007121a7c48 */ /* 0x040fe2000bfe0000 */
[----:B------:R1:W5:Y:S01]  /*1140*/  LDG.E.EF R25, desc[UR12][R12.64] ;  /* 0x0000000c0c197981 */ /* 0x000362000c0e1900 */
[-C--:B0-----:R-:W-:Y:S02]  /*1150*/  ISETP.GE.U32.AND P4, PT, R18, R27.reuse, PT ;  /* 0x0000001b1200720c */ /* 0x081fe40003f86070 */
[----:B------:R-:W-:Y:S01]  /*1160*/  LEA.HI.X R15, R15, UR15, R28, 0x2, P1 ;  /* 0x0000000f0f0f7c11 */ /* 0x000fe200088f141c */
[----:B------:R0:W5:Y:S01]  /*1170*/  LDG.E.EF R17, desc[UR12][R16.64] ;  /* 0x0000000c10117981 */ /* 0x000162000c0e1900 */
[----:B------:R-:W-:Y:S02]  /*1180*/  IADD3 R28, P0, PT, R26, UR6, RZ ;  /* 0x000000061a1c7c10 */ /* 0x000fe4000ff1e0ff */
[-C--:B------:R-:W-:Y:S01]  /*1190*/  ISETP.GE.U32.AND P2, PT, R20, R27.reuse, PT ;  /* 0x0000001b1400720c */ /* 0x080fe20003f46070 */
[----:B-1----:R-:W-:Y:S01]  /*11a0*/  VIADD R12, R18, UR9 ;  /* 0x00000009120c7c36 */ /* 0x002fe20008000000 */
[----:B------:R-:W-:Y:S01]  /*11b0*/  LEA R20, P5, R28, UR14, 0x2 ;  /* 0x0000000e1c147c11 */ /* 0x000fe2000f8a10ff */
[----:B------:R-:W-:Y:S01]  /*11c0*/  IMAD.X R29, RZ, RZ, RZ, P0 ;  /* 0x000000ffff1d7224 */ /* 0x000fe200000e06ff */
[----:B------:R-:W-:Y:S01]  /*11d0*/  BSSY.RECONVERGENT B1, `(.L_x_53) ;  /* 0x0000019000017945 */ /* 0x000fe20003800200 */
[----:B0-----:R-:W-:Y:S01]  /*11e0*/  VIADD R16, R12, UR9 ;  /* 0x000000090c107c36 */ /* 0x001fe20008000000 */
[----:B------:R0:W5:Y:S01]  /*11f0*/  LDG.E.EF R15, desc[UR12][R14.64] ;  /* 0x0000000c0e0f7981 */ /* 0x000162000c0e1900 */
[----:B------:R-:W-:-:S02]  /*1200*/  ISETP.GE.U32.AND P0, PT, R21, R27, PT ;  /* 0x0000001b1500720c */ /* 0x000fc40003f06070 */
[-C--:B------:R-:W-:Y:S02]  /*1210*/  ISETP.GE.U32.AND P3, PT, R24, R27.reuse, PT ;  /* 0x0000001b1800720c */ /* 0x080fe40003f66070 */
[----:B------:R-:W-:Y:S02]  /*1220*/  ISETP.GE.U32.AND P1, PT, R19, R27, PT ;  /* 0x0000001b1300720c */ /* 0x000fe40003f26070 */
[----:B------:R-:W-:Y:S01]  /*1230*/  LEA.HI.X R21, R28, UR15, R29, 0x2, P5 ;  /* 0x0000000f1c157c11 */ /* 0x000fe2000a8f141d */
[----:B0-----:R-:W-:Y:S01]  /*1240*/  VIADD R14, R16, UR9 ;  /* 0x00000009100e7c36 */ /* 0x001fe20008000000 */
[----:B------:R-:W-:Y:S09]  /*1250*/  @P4 BRA `(.L_x_54) ;  /* 0x0000000000404947 */ /* 0x000ff20003800000 */
[----:B------:R-:W4:Y:S01]  /*1260*/  LDG.E.EF R21, desc[UR12][R20.64] ;  /* 0x0000000c14157981 */ /* 0x000f22000c0e1900 */
[----:B------:R-:W-:Y:S02]  /*1270*/  HFMA2 R13, -RZ, RZ, 0.96630859375, -0.0022525787353515625 ;  /* 0x3bbb989dff0d7431 */ /* 0x000fe400000001ff */
[----:B------:R-:W-:Y:S02]  /*1280*/  IMAD.MOV.U32 R18, RZ, RZ, 0x437c0000 ;  /* 0x437c0000ff127424 */ /* 0x000fe400078e00ff */
[----:B----4-:R-:W-:-:S04]  /*1290*/  FADD R12, -R2, R21 ;  /* 0x00000015020c7221 */ /* 0x010fc80000000100 */
[----:B------:R-:W-:-:S04]  /*12a0*/  FFMA.SAT R13, R12, R13, 0.5 ;  /* 0x3f0000000c0d7423 */ /* 0x000fc8000000200d */
[----:B------:R-:W-:-:S04]  /*12b0*/  FFMA.RM R13, R13, R18, 12582913 ;  /* 0x4b4000010d0d7423 */ /* 0x000fc80000004012 */
[C---:B------:R-:W-:Y:S01]  /*12c0*/  FADD R19, R13.reuse, -12583039 ;  /* 0xcb40007f0d137421 */ /* 0x040fe20000000000 */
[----:B------:R-:W-:-:S03]  /*12d0*/  IMAD.SHL.U32 R18, R13, 0x800000, RZ ;  /* 0x008000000d127824 */ /* 0x000fc600078e00ff */
[----:B------:R-:W-:-:S04]  /*12e0*/  FFMA R19, R12, 1.4426950216293334961, -R19 ;  /* 0x3fb8aa3b0c137823 */ /* 0x000fc80000000813 */
[----:B------:R-:W-:Y:S01]  /*12f0*/  FFMA R19, R12, 1.925963033500011079e-08, R19 ;  /* 0x32a570600c137823 */ /* 0x000fe20000000013 */
[----:B------:R-:W-:-:S04]  /*1300*/  LEA R12, P4, R26, UR4, 0x2 ;  /* 0x000000041a0c7c11 */ /* 0x000fc8000f8810ff */
[----:B------:R-:W-:Y:S01]  /*1310*/  LEA.HI.X R13, R26, UR5, RZ, 0x2, P4 ;  /* 0x000000051a0d7c11 */ /* 0x000fe2000a0f14ff */
[----:B------:R-:W0:Y:S02]  /*1320*/  MUFU.EX2 R19, R19 ;  /* 0x0000001300137308 */ /* 0x000e240000000800 */
[----:B0-----:R-:W-:-:S04]  /*1330*/  FMUL R18, R18, R19 ;  /* 0x0000001312127220 */ /* 0x001fc80000400000 */
[----:B------:R-:W-:Y:S01]  /*1340*/  FADD R9, R9, R18 ;  /* 0x0000001209097221 */ /* 0x000fe20000000000 */
[----:B------:R0:W-:Y:S06]  /*1350*/  STG.E desc[UR12][R12.64], R18 ;  /* 0x000000120c007986 */ /* 0x0001ec000c10190c */
.L_x_54:
[----:B------:R-:W-:Y:S05]  /*1360*/  BSYNC.RECONVERGENT B1 ;  /* 0x0000000000017941 */ /* 0x000fea0003800200 */
.L_x_53:
[----:B------:R-:W-:Y:S01]  /*1370*/  BSSY.RECONVERGENT B1, `(.L_x_55) ;  /* 0x0000014000017945 */ /* 0x000fe20003800200 */
[-C--:B------:R-:W-:Y:S02]  /*1380*/  ISETP.GE.U32.AND P4, PT, R16, R27.reuse, PT ;  /* 0x0000001b1000720c */ /* 0x080fe40003f86070 */
[-C--:B------:R-:W-:Y:S02]  /*1390*/  ISETP.GE.U32.AND P5, PT, R14, R27.reuse, PT ;  /* 0x0000001b0e00720c */ /* 0x080fe40003fa6070 */
[----:B------:R-:W-:Y:S01]  /*13a0*/  ISETP.GE.U32.AND P6, PT, R8, R27, PT ;  /* 0x0000001b0800720c */ /* 0x000fe20003fc6070 */
[----:B------:R-:W-:-:S12]  /*13b0*/  @P2 BRA `(.L_x_56) ;  /* 0x00000000003c2947 */ /* 0x000fd80003800000 */
[----:B0-----:R-:W-:Y:S02]  /*13c0*/  IMAD.MOV.U32 R12, RZ, RZ, 0x3bbb989d ;  /* 0x3bbb989dff0c7424 */ /* 0x001fe400078e00ff */
[----:B----45:R-:W-:Y:S01]  /*13d0*/  FADD R11, -R2, R11 ;  /* 0x0000000b020b7221 */ /* 0x030fe20000000100 */
[----:B------:R-:W-:-:S03]  /*13e0*/  IMAD.MOV.U32 R13, RZ, RZ, 0x437c0000 ;  /* 0x437c0000ff0d7424 */ /* 0x000fc600078e00ff */
        /* <DEDUP_REMOVED lines=12> */
.L_x_56:
[----:B------:R-:W-:Y:S05]  /*14b0*/  BSYNC.RECONVERGENT B1 ;  /* 0x0000000000017941 */ /* 0x000fea0003800200 */
.L_x_55:
[----:B------:R-:W-:Y:S04]  /*14c0*/  BSSY.RECONVERGENT B1, `(.L_x_57) ;  /* 0x0000012000017945 */ /* 0x000fe80003800200 */
[----:B------:R-:W-:Y:S05]  /*14d0*/  @P4 BRA `(.L_x_58) ;  /* 0x0000000000404947 */ /* 0x000fea0003800000 */
[----:B------:R-:W-:Y:S01]  /*14e0*/  MOV R10, 0x3bbb989d ;  /* 0x3bbb989d000a7802 */ /* 0x000fe20000000f00 */
[----:B----45:R-:W-:Y:S01]  /*14f0*/  FADD R5, -R2, R5 ;  /* 0x0000000502057221 */ /* 0x030fe20000000100 */
[----:B------:R-:W-:Y:S01]  /*1500*/  IMAD.MOV.U32 R11, RZ, RZ, 0x437c0000 ;  /* 0x437c0000ff0b7424 */ /* 0x000fe200078e00ff */
[----:B------:R-:W-:Y:S02]  /*1510*/  VIMNMX.U32 R16, PT, PT, R16, UR7, PT ;  /* 0x0000000710107c48 */ /* 0x000fe4000bfe0000 */
[----:B------:R-:W-:-:S04]  /*1520*/  FFMA.SAT R10, R5, R10, 0.5 ;  /* 0x3f000000050a7423 */ /* 0x000fc8000000200a */
[----:B------:R-:W-:-:S04]  /*1530*/  FFMA.RM R11, R10, R11, 12582913 ;  /* 0x4b4000010a0b7423 */ /* 0x000fc8000000400b */
[C---:B------:R-:W-:Y:S01]  /*1540*/  FADD R10, R11.reuse, -12583039 ;  /* 0xcb40007f0b0a7421 */ /* 0x040fe20000000000 */
[----:B01----:R-:W-:-:S03]  /*1550*/  IMAD.SHL.U32 R12, R11, 0x800000, RZ ;  /* 0x008000000b0c7824 */ /* 0x003fc600078e00ff */
        /* <DEDUP_REMOVED lines=8> */
.L_x_58:
[----:B------:R-:W-:Y:S05]  /*15e0*/  BSYNC.RECONVERGENT B1 ;  /* 0x0000000000017941 */ /* 0x000fea0003800200 */
.L_x_57:
[----:B------:R-:W-:Y:S04]  /*15f0*/  BSSY.RECONVERGENT B1, `(.L_x_59) ;  /* 0x0000012000017945 */ /* 0x000fe80003800200 */
[----:B------:R-:W-:Y:S05]  /*1600*/  @P5 BRA `(.L_x_60) ;  /* 0x0000000000405947 */ /* 0x000fea0003800000 */
[----:B--2---:R-:W-:Y:S02]  /*1610*/  IMAD.MOV.U32 R10, RZ, RZ, 0x3bbb989d ;  /* 0x3bbb989dff0a7424 */ /* 0x004fe400078e00ff */
[----:B----45:R-:W-:Y:S01]  /*1620*/  FADD R7, -R2, R7 ;  /* 0x0000000702077221 */ /* 0x030fe20000000100 */
[----:B01----:R-:W-:Y:S01]  /*1630*/  IMAD.MOV.U32 R12, RZ, RZ, 0x437c0000 ;  /* 0x437c0000ff0c7424 */ /* 0x003fe200078e00ff */
[----:B------:R-:W-:Y:S02]  /*1640*/  VIMNMX.U32 R14, PT, PT, R14, UR7, PT ;  /* 0x000000070e0e7c48 */ /* 0x000fe4000bfe0000 */
[----:B------:R-:W-:-:S04]  /*1650*/  FFMA.SAT R5, R7, R10, 0.5 ;  /* 0x3f00000007057423 */ /* 0x000fc8000000200a */
[----:B------:R-:W-:-:S04]  /*1660*/  FFMA.RM R5, R5, R12, 12582913 ;  /* 0x4b40000105057423 */ /* 0x000fc8000000400c */
[C---:B------:R-:W-:Y:S01]  /*1670*/  FADD R10, R5.reuse, -12583039 ;  /* 0xcb40007f050a7421 */ /* 0x040fe20000000000 */
[----:B------:R-:W-:-:S03]  /*1680*/  IMAD.SHL.U32 R5, R5, 0x800000, RZ ;  /* 0x0080000005057824 */ /* 0x000fc600078e00ff */
[----:B------:R-:W-:-:S04]  /*1690*/  FFMA R10, R7, 1.4426950216293334961, -R10 ;  /* 0x3fb8aa3b070a7823 */ /* 0x000fc8000000080a */
[----:B------:R-:W-:Y:S01]  /*16a0*/  FFMA R7, R7, 1.925963033500011079e-08, R10 ;  /* 0x32a5706007077823 */ /* 0x000fe2000000000a */
[----:B------:R-:W-:-:S03]  /*16b0*/  LEA R10, P2, R14, UR4, 0x2 ;  /* 0x000000040e0a7c11 */ /* 0x000fc6000f8410ff */
[----:B------:R-:W0:Y:S01]  /*16c0*/  MUFU.EX2 R12, R7 ;  /* 0x00000007000c7308 */ /* 0x000e220000000800 */
[----:B------:R-:W-:Y:S01]  /*16d0*/  LEA.HI.X R11, R14, UR5, RZ, 0x2, P2 ;  /* 0x000000050e0b7c11 */ /* 0x000fe200090f14ff */
[----:B0-----:R-:W-:-:S04]  /*16e0*/  FMUL R5, R5, R12 ;  /* 0x0000000c05057220 */ /* 0x001fc80000400000 */
[----:B------:R-:W-:Y:S01]  /*16f0*/  FADD R9, R9, R5 ;  /* 0x0000000509097221 */ /* 0x000fe20000000000 */
[----:B------:R3:W-:Y:S06]  /*1700*/  STG.E desc[UR12][R10.64], R5 ;  /* 0x000000050a007986 */ /* 0x0007ec000c10190c */
.L_x_60:
[----:B------:R-:W-:Y:S05]  /*1710*/  BSYNC.RECONVERGENT B1 ;  /* 0x0000000000017941 */ /* 0x000fea0003800200 */
.L_x_59:
[----:B------:R-:W-:Y:S04]  /*1720*/  BSSY.RECONVERGENT B1, `(.L_x_61) ;  /* 0x0000011000017945 */ /* 0x000fe80003800200 */
[----:B------:R-:W-:Y:S05]  /*1730*/  @P3 BRA `(.L_x_62) ;  /* 0x00000000003c3947 */ /* 0x000fea0003800000 */
[----:B--23--:R-:W-:Y:S02]  /*1740*/  HFMA2 R10, -RZ, RZ, 0.96630859375, -0.0022525787353515625 ;  /* 0x3bbb989dff0a7431 */ /* 0x00cfe400000001ff */
[----:B----45:R-:W-:Y:S01]  /*1750*/  FADD R23, -R2, R23 ;  /* 0x0000001702177221 */ /* 0x030fe20000000100 */
[----:B01----:R-:W-:-:S03]  /*1760*/  IMAD.MOV.U32 R12, RZ, RZ, 0x437c0000 ;  /* 0x437c0000ff0c7424 */ /* 0x003fc600078e00ff */
        /* <DEDUP_REMOVED lines=12> */
.L_x_62:
[----:B------:R-:W-:Y:S05]  /*1830*/  BSYNC.RECONVERGENT B1 ;  /* 0x0000000000017941 */ /* 0x000fea0003800200 */
.L_x_61:
[----:B------:R-:W-:Y:S04]  /*1840*/  BSSY.RECONVERGENT B1, `(.L_x_63) ;  /* 0x0000011000017945 */ /* 0x000fe80003800200 */
[----:B------:R-:W-:Y:S05]  /*1850*/  @P1 BRA `(.L_x_64) ;  /* 0x00000000003c1947 */ /* 0x000fea0003800000 */
[----:B0-23--:R-:W-:Y:S02]  /*1860*/  IMAD.MOV.U32 R10, RZ, RZ, 0x3bbb989d ;  /* 0x3bbb989dff0a7424 */ /* 0x00dfe400078e00ff */
[----:B----45:R-:W-:Y:S01]  /*1870*/  FADD R25, -R2, R25 ;  /* 0x0000001902197221 */ /* 0x030fe20000000100 */
[----:B-1----:R-:W-:-:S03]  /*1880*/  IMAD.MOV.U32 R12, RZ, RZ, 0x437c0000 ;  /* 0x437c0000ff0c7424 */ /* 0x002fc600078e00ff */
        /* <DEDUP_REMOVED lines=12> */
.L_x_64:
[----:B------:R-:W-:Y:S05]  /*1950*/  BSYNC.RECONVERGENT B1 ;  /* 0x0000000000017941 */ /* 0x000fea0003800200 */
.L_x_63:
[----:B------:R-:W-:Y:S04]  /*1960*/  BSSY.RECONVERGENT B1, `(.L_x_65) ;  /* 0x0000011000017945 */ /* 0x000fe80003800200 */
[----:B------:R-:W-:Y:S05]  /*1970*/  @P0 BRA `(.L_x_66) ;  /* 0x00000000003c0947 */ /* 0x000fea0003800000 */
[----:B------:R-:W-:Y:S01]  /*1980*/  MOV R4, 0x3bbb989d ;  /* 0x3bbb989d00047802 */ /* 0x000fe20000000f00 */
[----:B----45:R-:W-:Y:S01]  /*1990*/  FADD R15, -R2, R15 ;  /* 0x0000000f020f7221 */ /* 0x030fe20000000100 */
[----:B0-23--:R-:W-:-:S03]  /*19a0*/  IMAD.MOV.U32 R10, RZ, RZ, 0x437c0000 ;  /* 0x437c0000ff0a7424 */ /* 0x00dfc600078e00ff */
        /* <DEDUP_REMOVED lines=12> */
.L_x_66:
[----:B------:R-:W-:Y:S05]  /*1a70*/  BSYNC.RECONVERGENT B1 ;  /* 0x0000000000017941 */ /* 0x000fea0003800200 */
.L_x_65:
[----:B------:R-:W-:Y:S04]  /*1a80*/  BSSY.RECONVERGENT B1, `(.L_x_67) ;  /* 0x0000011000017945 */ /* 0x000fe80003800200 */
[----:B------:R-:W-:Y:S05]  /*1a90*/  @P6 BRA `(.L_x_68) ;  /* 0x00000000003c6947 */ /* 0x000fea0003800000 */
        /* <DEDUP_REMOVED lines=11> */
[----:B---3--:R-:W-:Y:S01]  /*1b50*/  LEA.HI.X R5, R22, UR5, RZ, 0x2, P0 ;  /* 0x0000000516057c11 */ /* 0x008fe200080f14ff */
[----:B0-----:R-:W-:-:S04]  /*1b60*/  FMUL R3, R3, R6 ;  /* 0x0000000603037220 */ /* 0x001fc80000400000 */
[----:B------:R-:W-:Y:S01]  /*1b70*/  FADD R9, R9, R3 ;  /* 0x0000000309097221 */ /* 0x000fe20000000000 */
[----:B------:R0:W-:Y:S06]  /*1b80*/  STG.E desc[UR12][R4.64], R3 ;  /* 0x0000000304007986 */ /* 0x0001ec000c10190c */
.L_x_68:
[----:B------:R-:W-:Y:S05]  /*1b90*/  BSYNC.RECONVERGENT B1 ;  /* 0x0000000000017941 */ /* 0x000fea0003800200 */
.L_x_67:
[----:B01----:R-:W-:-:S04]  /*1ba0*/  IADD3 R18, PT, PT, R8, UR9, RZ ;  /* 0x0000000908127c10 */ /* 0x003fc8000fffe0ff */
[----:B------:R-:W-:-:S13]  /*1bb0*/  ISETP.GE.AND P0, PT, R18, R27, PT ;  /* 0x0000001b1200720c */ /* 0x000fda0003f06270 */
[----:B------:R-:W-:Y:S05]  /*1bc0*/  @!P0 BRA `(.L_x_69) ;  /* 0xfffffff000a08947 */ /* 0x000fea000383ffff */
[----:B------:R-:W-:Y:S05]  /*1bd0*/  BSYNC.RECONVERGENT B0 ;  /* 0x0000000000007941 */ /* 0x000fea0003800200 */
.L_x_52:
[----:B----4-:R-:W0:Y:S01]  /*1be0*/  SHFL.DOWN PT, R2, R9, 0x10, 0x1f ;  /* 0x0a001f0009027f89 */ /* 0x010e2200000e0000 */
[----:B------:R-:W-:Y:S01]  /*1bf0*/  LOP3.LUT P0, RZ, R0, 0x1f, RZ, 0xc0, !PT ;  /* 0x0000001f00ff7812 */ /* 0x000fe2000780c0ff */
[----:B------:R-:W-:Y:S01]  /*1c00*/  USHF.R.U32.HI UR6, URZ, 0x5, UR9 ;  /* 0x00000005ff067899 */ /* 0x000fe20008011609 */
[----:B-----5:R-:W-:Y:S01]  /*1c10*/  MOV R7, 0x400 ;  /* 0x0000040000077802 */ /* 0x020fe20000000f00 */
[----:B------:R-:W1:Y:S01]  /*1c20*/  S2R R8, SR_CgaCtaId ;  /* 0x0000000000087919 */ /* 0x000e620000008800 */
[----:B------:R-:W-:Y:S01]  /*1c30*/  BSSY.RECONVERGENT B0, `(.L_x_70) ;  /* 0x0000091000007945 */ /* 0x000fe20003800200 */
[----:B0-----:R-:W-:-:S05]  /*1c40*/  FADD R2, R9, R2 ;  /* 0x0000000209027221 */ /* 0x001fca0000000000 */
[----:B------:R-:W0:Y:S01]  /*1c50*/  SHFL.DOWN PT, R3, R2, 0x8, 0x1f ;  /* 0x09001f0002037f89 */ /* 0x000e2200000e0000 */
[----:B-1----:R-:W-:Y:S02]  /*1c60*/  LEA R9, R8, R7, 0x18 ;  /* 0x0000000708097211 */ /* 0x002fe400078ec0ff */
[----:B------:R-:W-:-:S04]  /*1c70*/  @!P0 SHF.R.U32.HI R7, RZ, 0x3, R0 ;  /* 0x00000003ff078819 */ /* 0x000fc80000011600 */
[----:B------:R-:W-:Y:S01]  /*1c80*/  @!P0 LOP3.LUT R7, R7, 0x7c, RZ, 0xc0, !PT ;  /* 0x0000007c07078812 */ /* 0x000fe200078ec0ff */
[----:B0-----:R-:W-:Y:S01]  /*1c90*/  FADD R3, R2, R3 ;  /* 0x0000000302037221 */ /* 0x001fe20000000000 */
[----:B------:R-:W-:-:S04]  /*1ca0*/  IMAD.U32 R2, RZ, RZ, UR6 ;  /* 0x00000006ff027e24 */ /* 0x000fc8000f8e00ff */
[----:B------:R-:W0:Y:S01]  /*1cb0*/  SHFL.DOWN PT, R4, R3, 0x4, 0x1f ;  /* 0x08801f0003047f89 */ /* 0x000e2200000e0000 */
[----:B------:R-:W-:-:S04]  /*1cc0*/  IMAD R16, R2, 0x4, R9 ;  /* 0x0000000402107824 */ /* 0x000fc800078e0209 */
[----:B------:R-:W-:Y:S02]  /*1cd0*/  @!P0 IMAD.IADD R7, R16, 0x1, R7 ;  /* 0x0000000110078824 */ /* 0x000fe400078e0207 */
[----:B0-----:R-:W-:-:S05]  /*1ce0*/  FADD R4, R3, R4 ;  /* 0x0000000403047221 */ /* 0x001fca0000000000 */
[----:B---3--:R-:W0:Y:S02]  /*1cf0*/  SHFL.DOWN PT, R5, R4, 0x2, 0x1f ;  /* 0x08401f0004057f89 */ /* 0x008e2400000e0000 */
[----:B0-----:R-:W-:-:S05]  /*1d00*/  FADD R5, R4, R5 ;  /* 0x0000000504057221 */ /* 0x001fca0000000000 */
[----:B------:R-:W0:Y:S02]  /*1d10*/  SHFL.DOWN PT, R6, R5, 0x1, 0x1f ;  /* 0x08201f0005067f89 */ /* 0x000e2400000e0000 */
[----:B0-----:R-:W-:-:S05]  /*1d20*/  FADD R6, R5, R6 ;  /* 0x0000000605067221 */ /* 0x001fca0000000000 */
[----:B------:R0:W-:Y:S01]  /*1d30*/  @!P0 STS [R7], R6 ;  /* 0x0000000607008388 */ /* 0x0001e20000000800 */
[----:B------:R-:W-:Y:S01]  /*1d40*/  BAR.SYNC.DEFER_BLOCKING 0x0 ;  /* 0x0000000000007b1d */ /* 0x000fe20000010000 */
[----:B------:R-:W-:-:S13]  /*1d50*/  ISETP.NE.AND P0, PT, R0, RZ, PT ;  /* 0x000000ff0000720c */ /* 0x000fda0003f05270 */
[----:B0-----:R-:W-:Y:S05]  /*1d60*/  @P0 BRA `(.L_x_71) ;  /* 0x0000000400f40947 */ /* 0x001fea0003800000 */
[----:B------:R0:W1:Y:S01]  /*1d70*/  LDS R3, [R16] ;  /* 0x0000000010037984 */ /* 0x0000620000000800 */
[----:B------:R-:W-:-:S09]  /*1d80*/  UISETP.GE.U32.AND UP0, UPT, UR9, 0x40, UPT ;  /* 0x000000400900788c */ /* 0x000fd2000bf06070 */
[----:B0-----:R-:W-:Y:S05]  /*1d90*/  BRA.U !UP0, `(.L_x_72) ;  /* 0x0000000508e47547 */ /* 0x001fea000b800000 */
[----:B------:R-:W1:Y:S01]  /*1da0*/  LDS R4, [R16+0x4] ;  /* 0x0000040010047984 */ /* 0x000e620000000800 */
[----:B------:R-:W-:Y:S01]  /*1db0*/  ISETP.NE.AND P0, PT, R2, 0x2, PT ;  /* 0x000000020200780c */ /* 0x000fe20003f05270 */
[----:B-1----:R-:W-:-:S12]  /*1dc0*/  FADD R3, R3, R4 ;  /* 0x0000000403037221 */ /* 0x002fd80000000000 */
[----:B------:R-:W-:Y:S05]  /*1dd0*/  @!P0 BRA `(.L_x_72) ;  /* 0x0000000400d48947 */ /* 0x000fea0003800000 */
[----:B------:R-:W0:Y:S01]  /*1de0*/  LDS R4, [R16+0x8] ;  /* 0x0000080010047984 */ /* 0x000e220000000800 */
[----:B------:R-:W-:Y:S01]  /*1df0*/  ISETP.NE.AND P0, PT, R2, 0x3, PT ;  /* 0x000000030200780c */ /* 0x000fe20003f05270 */
[----:B0-----:R-:W-:-:S12]  /*1e00*/  FADD R3, R3, R4 ;  /* 0x0000000403037221 */ /* 0x001fd80000000000 */
        /* <DEDUP_REMOVED lines=109> */
[----:B------:R-:W-:Y:S02]  /*24e0*/  ISETP.NE.AND P0, PT, R2, 0x1f, PT ;  /* 0x0000001f0200780c */ /* 0x000fe40003f05270 */
[----:B------:R-:W0:Y:S11]  /*24f0*/  LDS R2, [R16+0x78] ;  /* 0x0000780010027984 */ /* 0x000e360000000800 */
[----:B------:R-:W1:Y:S01]  /*2500*/  @P0 LDS R4, [R16+0x7c] ;  /* 0x00007c0010040984 */ /* 0x000e620000000800 */
[----:B0-----:R-:W-:-:S04]  /*2510*/  FADD R3, R3, R2 ;  /* 0x0000000203037221 */ /* 0x001fc80000000000 */
[----:B-1----:R-:W-:-:S07]  /*2520*/  @P0 FADD R3, R3, R4 ;  /* 0x0000000403030221 */ /* 0x002fce0000000000 */
.L_x_72:
[----:B-1----:R0:W-:Y:S02]  /*2530*/  STS [R16], R3 ;  /* 0x0000000310007388 */ /* 0x0021e40000000800 */
.L_x_71:
[----:B------:R-:W-:Y:S05]  /*2540*/  BSYNC.RECONVERGENT B0 ;  /* 0x0000000000007941 */ /* 0x000fea0003800200 */
.L_x_70:
[----:B------:R-:W-:Y:S01]  /*2550*/  BAR.SYNC.DEFER_BLOCKING 0x0 ;  /* 0x0000000000007b1d */ /* 0x000fe20000010000 */
[----:B------:R-:W-:-:S05]  /*2560*/  VIADD R27, R27, 0xffffffff ;  /* 0xffffffff1b1b7836 */ /* 0x000fca0000000000 */
[----:B------:R-:W-:Y:S01]  /*2570*/  BSSY.RECONVERGENT B0, `(.L_x_73) ;  /* 0x00000d2000007945 */ /* 0x000fe20003800200 */
[----:B------:R-:W1:Y:S01]  /*2580*/  LDCU UR14, c[0x0][0x3a8] ;  /* 0x00007500ff0e77ac */ /* 0x000e620008000800 */
[----:B0-----:R-:W0:Y:S02]  /*2590*/  LDS R16, [R16] ;  /* 0x0000000010107984 */ /* 0x001e240000000800 */
.L_x_106:
[----:B------:R-:W-:Y:S02]  /*25a0*/  VIADD R18, R0, UR9 ;  /* 0x0000000900127c36 */ /* 0x000fe40008000000 */
[----:B-123--:R-:W-:Y:S02]  /*25b0*/  IMAD.MOV.U32 R7, RZ, RZ, 0x4 ;  /* 0x00000004ff077424 */ /* 0x00efe400078e00ff */
[----:B0----5:R-:W-:Y:S01]  /*25c0*/  IMAD.MOV.U32 R5, RZ, RZ, 0x4 ;  /* 0x00000004ff057424 */ /* 0x021fe200078e00ff */
[----:B------:R-:W-:Y:S01]  /*25d0*/  IADD3 R20, PT, PT, R18, UR9, RZ ;  /* 0x0000000912147c10 */ /* 0x000fe2000fffe0ff */
[----:B------:R-:W-:Y:S01]  /*25e0*/  HFMA2 R15, -RZ, RZ, 0, 2.384185791015625e-07 ;  /* 0x00000004ff0f7431 */ /* 0x000fe200000001ff */
[C---:B------:R-:W-:Y:S02]  /*25f0*/  VIMNMX.U32 R4, PT, PT, R27.reuse, R18, PT ;  /* 0x000000121b047248 */ /* 0x040fe40003fe0000 */
[----:B------:R-:W-:Y:S01]  /*2600*/  VIMNMX.U32 R6, PT, PT, R27, R20, PT ;  /* 0x000000141b067248 */ /* 0x000fe20003fe0000 */
[----:B----4-:R-:W-:-:S02]  /*2610*/  VIADD R22, R20, UR9 ;  /* 0x0000000914167c36 */ /* 0x010fc40008000000 */
[----:B------:R-:W-:Y:S02]  /*2620*/  IMAD.MOV.U32 R9, RZ, RZ, 0x4 ;  /* 0x00000004ff097424 */ /* 0x000fe400078e00ff */
[----:B------:R-:W-:Y:S02]  /*2630*/  VIADD R24, R22, UR9 ;  /* 0x0000000916187c36 */ /* 0x000fe40008000000 */
[----:B------:R-:W-:-:S04]  /*2640*/  IMAD.WIDE.U32 R6, R6, R7, UR4 ;  /* 0x0000000406067e25 */ /* 0x000fc8000f8e0007 */
[----:B------:R-:W-:Y:S01]  /*2650*/  VIADD R26, R24, UR9 ;  /* 0x00000009181a7c36 */ /* 0x000fe20008000000 */
[----:B------:R3:W5:Y:S01]  /*2660*/  LDG.E R3, desc[UR12][R6.64] ;  /* 0x0000000c06037981 */ /* 0x000762000c1e1900 */
[----:B------:R-:W-:Y:S02]  /*2670*/  IMAD.MOV.U32 R19, RZ, RZ, 0x4 ;  /* 0x00000004ff137424 */ /* 0x000fe400078e00ff */
[----:B------:R-:W-:Y:S02]  /*2680*/  VIADD R28, R26, UR9 ;  /* 0x000000091a1c7c36 */ /* 0x000fe40008000000 */
[----:B--2---:R-:W-:Y:S02]  /*2690*/  IMAD.MOV.U32 R10, RZ, RZ, 0x4 ;  /* 0x00000004ff0a7424 */ /* 0x004fe400078e00ff */
[----:B------:R-:W-:Y:S01]  /*26a0*/  IMAD.MOV.U32 R13, RZ, RZ, 0x4 ;  /* 0x00000004ff0d7424 */ /* 0x000fe200078e00ff */
[----:B------:R-:W-:Y:S01]  /*26b0*/  IADD3 R17, PT, PT, R28, UR9, RZ ;  /* 0x000000091c117c10 */ /* 0x000fe2000fffe0ff */
[----:B------:R-:W-:Y:S01]  /*26c0*/  IMAD.WIDE.U32 R4, R4, R5, UR4 ;  /* 0x0000000404047e25 */ /* 0x000fe2000f8e0005 */
[----:B---3--:R-:W-:-:S02]  /*26d0*/  VIMNMX.U32 R6, PT, PT, R27, R26, PT ;  /* 0x0000001a1b067248 */ /* 0x008fc40003fe0000 */
[C---:B------:R-:W-:Y:S02]  /*26e0*/  VIMNMX.U32 R8, PT, PT, R27.reuse, R28, PT ;  /* 0x0000001c1b087248 */ /* 0x040fe40003fe0000 */
[C---:B------:R-:W-:Y:S02]  /*26f0*/  VIMNMX.U32 R11, PT, PT, R27.reuse, R17, PT ;  /* 0x000000111b0b7248 */ /* 0x040fe40003fe0000 */
[C---:B------:R-:W-:Y:S02]  /*2700*/  VIMNMX.U32 R14, PT, PT, R27.reuse, R22, PT ;  /* 0x000000161b0e7248 */ /* 0x040fe40003fe0000 */
[----:B------:R-:W-:Y:S01]  /*2710*/  VIMNMX.U32 R12, PT, PT, R27, R24, PT ;  /* 0x000000181b0c7248 */ /* 0x000fe20003fe0000 */
[----:B------:R-:W-:Y:S01]  /*2720*/  IMAD.WIDE.U32 R6, R6, R9, UR4 ;  /* 0x0000000406067e25 */ /* 0x000fe2000f8e0009 */
[----:B------:R2:W5:Y:S03]  /*2730*/  LDG.E R2, desc[UR12][R4.64] ;  /* 0x0000000c04027981 */ /* 0x000566000c1e1900 */
[----:B------:R-:W-:-:S02]  /*2740*/  IMAD.WIDE.U32 R8, R8, R19, UR4 ;  /* 0x0000000408087e25 */ /* 0x000fc4000f8e0013 */
[----:B------:R2:W5:Y:S02]  /*2750*/  LDG.E R19, desc[UR12][R6.64] ;  /* 0x0000000c06137981 */ /* 0x000564000c1e1900 */
[----:B------:R-:W-:Y:S02]  /*2760*/  IMAD.WIDE.U32 R10, R11, R10, UR4 ;  /* 0x000000040b0a7e25 */ /* 0x000fe4000f8e000a */
[----:B------:R2:W5:Y:S02]  /*2770*/  LDG.E R9, desc[UR12][R8.64] ;  /* 0x0000000c08097981 */ /* 0x000564000c1e1900 */
[----:B------:R-:W-:Y:S02]  /*2780*/  IMAD.WIDE.U32 R14, R14, R15, UR4 ;  /* 0x000000040e0e7e25 */ /* 0x000fe4000f8e000f */
[----:B------:R2:W5:Y:S02]  /*2790*/  LDG.E R11, desc[UR12][R10.64] ;  /* 0x0000000c0a0b7981 */ /* 0x000564000c1e1900 */
[----:B------:R-:W-:-:S02]  /*27a0*/  IMAD.WIDE.U32 R12, R12, R13, UR4 ;  /* 0x000000040c0c7e25 */ /* 0x000fc4000f8e000d */
[----:B------:R2:W5:Y:S04]  /*27b0*/  LDG.E R4, desc[UR12][R14.64] ;  /* 0x0000000c0e047981 */ /* 0x000568000c1e1900 */
[----:B------:R2:W5:Y:S01]  /*27c0*/  LDG.E R5, desc[UR12][R12.64] ;  /* 0x0000000c0c057981 */ /* 0x000562000c1e1900 */
[----:B-1----:R-:W-:Y:S01]  /*27d0*/  ISETP.GE.U32.AND P0, PT, R0, UR14, PT ;  /* 0x0000000e00007c0c */ /* 0x002fe2000bf06070 */
[----:B------:R-:W-:-:S12]  /*27e0*/  BSSY.RECONVERGENT B3, `(.L_x_74) ;  /* 0x0000015000037945 */ /* 0x000fd80003800200 */
[----:B--2---:R-:W-:Y:S05]  /*27f0*/  @P0 BRA `(.L_x_75) ;  /* 0x00000000004c0947 */ /* 0x004fea0003800000 */
[----:B------:R-:W-:Y:S01]  /*2800*/  VIMNMX.U32 R6, PT, PT, R27, R0, PT ;  /* 0x000000001b067248 */ /* 0x000fe20003fe0000 */
[----:B------:R-:W-:-:S04]  /*2810*/  IMAD.MOV.U32 R7, RZ, RZ, 0x4 ;  /* 0x00000004ff077424 */ /* 0x000fc800078e00ff */
[----:B------:R-:W-:-:S06]  /*2820*/  IMAD.WIDE.U32 R6, R6, R7, UR4 ;  /* 0x0000000406067e25 */ /* 0x000fcc000f8e0007 */
[----:B------:R-:W2:Y:S01]  /*2830*/  LDG.E R6, desc[UR12][R6.64] ;  /* 0x0000000c06067981 */ /* 0x000ea2000c1e1900 */
[----:B0-----:R-:W0:Y:S01]  /*2840*/  MUFU.RCP R13, R16 ;  /* 0x00000010000d7308 */ /* 0x001e220000001000 */
[----:B------:R-:W-:Y:S01]  /*2850*/  BSSY.RECONVERGENT B4, `(.L_x_76) ;  /* 0x000000a000047945 */ /* 0x000fe20003800200 */
[----:B0-----:R-:W-:-:S04]  /*2860*/  FFMA R8, -R16, R13, 1 ;  /* 0x3f80000010087423 */ /* 0x001fc8000000010d */
[----:B------:R-:W-:Y:S02]  /*2870*/  FFMA R13, R13, R8, R13 ;  /* 0x000000080d0d7223 */ /* 0x000fe4000000000d */
[----:B--2---:R-:W0:Y:S02]  /*2880*/  FCHK P0, R6, R16 ;  /* 0x0000001006007302 */ /* 0x004e240000000000 */
[----:B------:R-:W-:-:S04]  /*2890*/  FFMA R8, R6, R13, RZ ;  /* 0x0000000d06087223 */ /* 0x000fc800000000ff */
[----:B------:R-:W-:-:S04]  /*28a0*/  FFMA R10, -R16, R8, R6 ;  /* 0x00000008100a7223 */ /* 0x000fc80000000106 */
[----:B------:R-:W-:Y:S01]  /*28b0*/  FFMA R13, R13, R10, R8 ;  /* 0x0000000a0d0d7223 */ /* 0x000fe20000000008 */
[----:B0-----:R-:W-:Y:S06]  /*28c0*/  @!P0 BRA `(.L_x_77) ;  /* 0x0000000000088947 */ /* 0x001fec0003800000 */
[----:B------:R-:W-:-:S07]  /*28d0*/  MOV R10, 0x28f0 ;  /* 0x000028f0000a7802 */ /* 0x000fce0000000f00 */
[----:B-----5:R-:W-:Y:S05]  /*28e0*/  CALL.REL.NOINC `($__internal_1_$__cuda_sm3x_div_rn_noftz_f32_slowpath) ;  /* 0x0000000c00187944 */ /* 0x020fea0003c00000 */
.L_x_77:
[----:B------:R-:W-:Y:S05]  /*28f0*/  BSYNC.RECONVERGENT B4 ;  /* 0x0000000000047941 */ /* 0x000fea0003800200 */
.L_x_76:
[----:B------:R-:W-:-:S04]  /*2900*/  IMAD.MOV.U32 R7, RZ, RZ, 0x4 ;  /* 0x00000004ff077424 */ /* 0x000fc800078e00ff */
[----:B------:R-:W-:-:S05]  /*2910*/  IMAD.WIDE.U32 R6, R0, R7, UR4 ;  /* 0x0000000400067e25 */ /* 0x000fca000f8e0007 */
[----:B------:R1:W-:Y:S02]  /*2920*/  STG.E desc[UR12][R6.64], R13 ;  /* 0x0000000d06007986 */ /* 0x0003e4000c10190c */
.L_x_75:
[----:B------:R-:W-:Y:S05]  /*2930*/  BSYNC.RECONVERGENT B3 ;  /* 0x0000000000037941 */ /* 0x000fea0003800200 */
.L_x_74:
[----:B------:R-:W-:Y:S01]  /*2940*/  ISETP.GE.U32.AND P0, PT, R18, UR14, PT ;  /* 0x0000000e12007c0c */ /* 0x000fe2000bf06070 */
[----:B------:R-:W-:-:S12]  /*2950*/  BSSY.RECONVERGENT B3, `(.L_x_78) ;  /* 0x0000012000037945 */ /* 0x000fd80003800200 */
[----:B------:R-:W-:Y:S05]  /*2960*/  @P0 BRA `(.L_x_79) ;  /* 0x0000000000400947 */ /* 0x000fea0003800000 */
[----:B01----:R-:W0:Y:S01]  /*2970*/  MUFU.RCP R7, R16 ;  /* 0x0000001000077308 */ /* 0x003e220000001000 */
[----:B------:R-:W-:Y:S07]  /*2980*/  BSSY.RECONVERGENT B4, `(.L_x_80) ;  /* 0x000000b000047945 */ /* 0x000fee0003800200 */
[----:B-----5:R-:W1:Y:S01]  /*2990*/  FCHK P0, R2, R16 ;  /* 0x0000001002007302 */ /* 0x020e620000000000 */
[----:B0-----:R-:W-:-:S04]  /*29a0*/  FFMA R0, -R16, R7, 1 ;  /* 0x3f80000010007423 */ /* 0x001fc80000000107 */
[----:B------:R-:W-:-:S04]  /*29b0*/  FFMA R6, R7, R0, R7 ;  /* 0x0000000007067223 */ /* 0x000fc80000000007 */
[----:B------:R-:W-:-:S04]  /*29c0*/  FFMA R7, R2, R6, RZ ;  /* 0x0000000602077223 */ /* 0x000fc800000000ff */
[----:B------:R-:W-:-:S04]  /*29d0*/  FFMA R0, -R16, R7, R2 ;  /* 0x0000000710007223 */ /* 0x000fc80000000102 */
[----:B------:R-:W-:Y:S01]  /*29e0*/  FFMA R13, R6, R0, R7 ;  /* 0x00000000060d7223 */ /* 0x000fe20000000007 */
[----:B-1----:R-:W-:Y:S06]  /*29f0*/  @!P0 BRA `(.L_x_81) ;  /* 0x00000000000c8947 */ /* 0x002fec0003800000 */
[----:B------:R-:W-:Y:S01]  /*2a00*/  IMAD.MOV.U32 R6, RZ, RZ, R2 ;  /* 0x000000ffff067224 */ /* 0x000fe200078e0002 */
[----:B------:R-:W-:-:S07]  /*2a10*/  MOV R10, 0x2a30 ;  /* 0x00002a30000a7802 */ /* 0x000fce0000000f00 */
[----:B------:R-:W-:Y:S05]  /*2a20*/  CALL.REL.NOINC `($__internal_1_$__cuda_sm3x_div_rn_noftz_f32_slowpath) ;  /* 0x0000000800c87944 */ /* 0x000fea0003c00000 */
.L_x_81:
[----:B------:R-:W-:Y:S05]  /*2a30*/  BSYNC.RECONVERGENT B4 ;  /* 0x0000000000047941 */ /* 0x000fea0003800200 */
.L_x_80:
[----:B------:R-:W-:-:S04]  /*2a40*/  IMAD.MOV.U32 R7, RZ, RZ, 0x4 ;  /* 0x00000004ff077424 */ /* 0x000fc800078e00ff */
[----:B------:R-:W-:-:S05]  /*2a50*/  IMAD.WIDE.U32 R6, R18, R7, UR4 ;  /* 0x0000000412067e25 */ /* 0x000fca000f8e0007 */
[----:B------:R2:W-:Y:S02]  /*2a60*/  STG.E desc[UR12][R6.64], R13 ;  /* 0x0000000d06007986 */ /* 0x0005e4000c10190c */
.L_x_79:
[----:B------:R-:W-:Y:S05]  /*2a70*/  BSYNC.RECONVERGENT B3 ;  /* 0x0000000000037941 */ /* 0x000fea0003800200 */
.L_x_78:
[----:B------:R-:W-:Y:S01]  /*2a80*/  ISETP.GE.U32.AND P0, PT, R20, UR14, PT ;  /* 0x0000000e14007c0c */ /* 0x000fe2000bf06070 */
[----:B------:R-:W-:-:S12]  /*2a90*/  BSSY.RECONVERGENT B3, `(.L_x_82) ;  /* 0x0000013000037945 */ /* 0x000fd80003800200 */
[----:B------:R-:W-:Y:S05]  /*2aa0*/  @P0 BRA `(.L_x_83) ;  /* 0x0000000000440947 */ /* 0x000fea0003800000 */
[----:B012---:R-:W0:Y:S01]  /*2ab0*/  MUFU.RCP R7, R16 ;  /* 0x0000001000077308 */ /* 0x007e220000001000 */
        /* <DEDUP_REMOVED lines=11> */
[----:B------:R-:W-:-:S07]  /*2b70*/  MOV R7, R13 ;  /* 0x0000000d00077202 */ /* 0x000fce0000000f00 */
.L_x_85:
[----:B------:R-:W-:Y:S05]  /*2b80*/  BSYNC.RECONVERGENT B4 ;  /* 0x0000000000047941 */ /* 0x000fea0003800200 */
.L_x_84:
[----:B------:R-:W-:-:S04]  /*2b90*/  IMAD.MOV.U32 R21, RZ, RZ, 0x4 ;  /* 0x00000004ff157424 */ /* 0x000fc800078e00ff */
[----:B------:R-:W-:-:S05]  /*2ba0*/  IMAD.WIDE.U32 R20, R20, R21, UR4 ;  /* 0x0000000414147e25 */ /* 0x000fca000f8e0015 */
[----:B------:R3:W-:Y:S02]  /*2bb0*/  STG.E desc[UR12][R20.64], R7 ;  /* 0x0000000714007986 */ /* 0x0007e4000c10190c */
.L_x_83:
[----:B------:R-:W-:Y:S05]  /*2bc0*/  BSYNC.RECONVERGENT B3 ;  /* 0x0000000000037941 */ /* 0x000fea0003800200 */
.L_x_82:
[----:B------:R-:W-:Y:S01]  /*2bd0*/  ISETP.GE.U32.AND P0, PT, R22, UR14, PT ;  /* 0x0000000e16007c0c */ /* 0x000fe2000bf06070 */
[----:B------:R-:W-:-:S12]  /*2be0*/  BSSY.RECONVERGENT B3, `(.L_x_86) ;  /* 0x0000013000037945 */ /* 0x000fd80003800200 */
[----:B------:R-:W-:Y:S05]  /*2bf0*/  @P0 BRA `(.L_x_87) ;  /* 0x0000000000440947 */ /* 0x000fea0003800000 */
[----:B0----5:R-:W0:Y:S01]  /*2c00*/  MUFU.RCP R3, R16 ;  /* 0x0000001000037308 */ /* 0x021e220000001000 */
[----:B------:R-:W-:Y:S07]  /*2c10*/  BSSY.RECONVERGENT B4, `(.L_x_88) ;  /* 0x000000c000047945 */ /* 0x000fee0003800200 */
[----:B------:R-:W4:Y:S01]  /*2c20*/  FCHK P0, R4, R16 ;  /* 0x0000001004007302 */ /* 0x000f220000000000 */
[----:B0-----:R-:W-:-:S04]  /*2c30*/  FFMA R0, -R16, R3, 1 ;  /* 0x3f80000010007423 */ /* 0x001fc80000000103 */
[----:B------:R-:W-:-:S04]  /*2c40*/  FFMA R2, R3, R0, R3 ;  /* 0x0000000003027223 */ /* 0x000fc80000000003 */
[----:B------:R-:W-:-:S04]  /*2c50*/  FFMA R3, R4, R2, RZ ;  /* 0x0000000204037223 */ /* 0x000fc800000000ff */
[----:B------:R-:W-:-:S04]  /*2c60*/  FFMA R0, -R16, R3, R4 ;  /* 0x0000000310007223 */ /* 0x000fc80000000104 */
[----:B------:R-:W-:Y:S01]  /*2c70*/  FFMA R3, R2, R0, R3 ;  /* 0x0000000002037223 */ /* 0x000fe20000000003 */
[----:B----4-:R-:W-:Y:S06]  /*2c80*/  @!P0 BRA `(.L_x_89) ;  /* 0x0000000000108947 */ /* 0x010fec0003800000 */
[----:B-12---:R-:W-:Y:S01]  /*2c90*/  IMAD.MOV.U32 R6, RZ, RZ, R4 ;  /* 0x000000ffff067224 */ /* 0x006fe200078e0004 */
[----:B------:R-:W-:-:S07]  /*2ca0*/  MOV R10, 0x2cc0 ;  /* 0x00002cc0000a7802 */ /* 0x000fce0000000f00 */
[----:B---3--:R-:W-:Y:S05]  /*2cb0*/  CALL.REL.NOINC `($__internal_1_$__cuda_sm3x_div_rn_noftz_f32_slowpath) ;  /* 0x0000000800247944 */ /* 0x008fea0003c00000 */
[----:B------:R-:W-:-:S07]  /*2cc0*/  IMAD.MOV.U32 R3, RZ, RZ, R13 ;  /* 0x000000ffff037224 */ /* 0x000fce00078e000d */
.L_x_89:
[----:B------:R-:W-:Y:S05]  /*2cd0*/  BSYNC.RECONVERGENT B4 ;  /* 0x0000000000047941 */ /* 0x000fea0003800200 */
.L_x_88:
[----:B------:R-:W-:-:S04]  /*2ce0*/  IMAD.MOV.U32 R23, RZ, RZ, 0x4 ;  /* 0x00000004ff177424 */ /* 0x000fc800078e00ff */
[----:B------:R-:W-:-:S05]  /*2cf0*/  IMAD.WIDE.U32 R22, R22, R23, UR4 ;  /* 0x0000000416167e25 */ /* 0x000fca000f8e0017 */
[----:B------:R4:W-:Y:S02]  /*2d00*/  STG.E desc[UR12][R22.64], R3 ;  /* 0x0000000316007986 */ /* 0x0009e4000c10190c */
.L_x_87:
[----:B------:R-:W-:Y:S05]  /*2d10*/  BSYNC.RECONVERGENT B3 ;  /* 0x0000000000037941 */ /* 0x000fea0003800200 */
.L_x_86:
[----:B------:R-:W-:Y:S01]  /*2d20*/  ISETP.GE.U32.AND P0, PT, R24, UR14, PT ;  /* 0x0000000e18007c0c */ /* 0x000fe2000bf06070 */
[----:B------:R-:W-:-:S12]  /*2d30*/  BSSY.RECONVERGENT B3, `(.L_x_90) ;  /* 0x0000013000037945 */ /* 0x000fd80003800200 */
[----:B------:R-:W-:Y:S05]  /*2d40*/  @P0 BRA `(.L_x_91) ;  /* 0x0000000000440947 */ /* 0x000fea0003800000 */
[----:B0---45:R-:W0:Y:S01]  /*2d50*/  MUFU.RCP R3, R16 ;  /* 0x0000001000037308 */ /* 0x031e220000001000 */
[----:B------:R-:W-:Y:S07]  /*2d60*/  BSSY.RECONVERGENT B4, `(.L_x_92) ;  /* 0x000000c000047945 */ /* 0x000fee0003800200 */
[----:B------:R-:W4:Y:S01]  /*2d70*/  FCHK P0, R5, R16 ;  /* 0x0000001005007302 */ /* 0x000f220000000000 */
[----:B0-----:R-:W-:-:S04]  /*2d80*/  FFMA R0, -R16, R3, 1 ;  /* 0x3f80000010007423 */ /* 0x001fc80000000103 */
[----:B-123--:R-:W-:-:S04]  /*2d90*/  FFMA R7, R3, R0, R3 ;  /* 0x0000000003077223 */ /* 0x00efc80000000003 */
[----:B------:R-:W-:-:S04]  /*2da0*/  FFMA R0, R5, R7, RZ ;  /* 0x0000000705007223 */ /* 0x000fc800000000ff */
[----:B------:R-:W-:-:S04]  /*2db0*/  FFMA R3, -R16, R0, R5 ;  /* 0x0000000010037223 */ /* 0x000fc80000000105 */
[----:B------:R-:W-:Y:S01]  /*2dc0*/  FFMA R3, R7, R3, R0 ;  /* 0x0000000307037223 */ /* 0x000fe20000000000 */
[----:B----4-:R-:W-:Y:S06]  /*2dd0*/  @!P0 BRA `(.L_x_93) ;  /* 0x0000000000108947 */ /* 0x010fec0003800000 */
[----:B------:R-:W-:Y:S01]  /*2de0*/  IMAD.MOV.U32 R6, RZ, RZ, R5 ;  /* 0x000000ffff067224 */ /* 0x000fe200078e0005 */
[----:B------:R-:W-:-:S07]  /*2df0*/  MOV R10, 0x2e10 ;  /* 0x00002e10000a7802 */ /* 0x000fce0000000f00 */
[----:B------:R-:W-:Y:S05]  /*2e00*/  CALL.REL.NOINC `($__internal_1_$__cuda_sm3x_div_rn_noftz_f32_slowpath) ;  /* 0x0000000400d07944 */ /* 0x000fea0003c00000 */
[----:B------:R-:W-:-:S07]  /*2e10*/  MOV R3, R13 ;  /* 0x0000000d00037202 */ /* 0x000fce0000000f00 */
.L_x_93:
[----:B------:R-:W-:Y:S05]  /*2e20*/  BSYNC.RECONVERGENT B4 ;  /* 0x0000000000047941 */ /* 0x000fea0003800200 */
.L_x_92:
[----:B------:R-:W-:-:S04]  /*2e30*/  IMAD.MOV.U32 R25, RZ, RZ, 0x4 ;  /* 0x00000004ff197424 */ /* 0x000fc800078e00ff */
[----:B------:R-:W-:-:S05]  /*2e40*/  IMAD.WIDE.U32 R24, R24, R25, UR4 ;  /* 0x0000000418187e25 */ /* 0x000fca000f8e0019 */
[----:B------:R0:W-:Y:S02]  /*2e50*/  STG.E desc[UR12][R24.64], R3 ;  /* 0x0000000318007986 */ /* 0x0001e4000c10190c */
.L_x_91:
[----:B------:R-:W-:Y:S05]  /*2e60*/  BSYNC.RECONVERGENT B3 ;  /* 0x0000000000037941 */ /* 0x000fea0003800200 */
.L_x_90:
[----:B------:R-:W-:Y:S01]  /*2e70*/  ISETP.GE.U32.AND P0, PT, R26, UR14, PT ;  /* 0x0000000e1a007c0c */ /* 0x000fe2000bf06070 */
[----:B------:R-:W-:-:S12]  /*2e80*/  BSSY.RECONVERGENT B3, `(.L_x_94) ;  /* 0x0000013000037945 */ /* 0x000fd80003800200 */
[----:B------:R-:W-:Y:S05]  /*2e90*/  @P0 BRA `(.L_x_95) ;  /* 0x0000000000440947 */ /* 0x000fea0003800000 */
[----:B0---45:R-:W0:Y:S01]  /*2ea0*/  MUFU.RCP R3, R16 ;  /* 0x0000001000037308 */ /* 0x031e220000001000 */
        /* <DEDUP_REMOVED lines=12> */
.L_x_97:
[----:B------:R-:W-:Y:S05]  /*2f70*/  BSYNC.RECONVERGENT B4 ;  /* 0x0000000000047941 */ /* 0x000fea0003800200 */
.L_x_96:
[----:B------:R-:W-:-:S04]  /*2f80*/  IMAD.MOV.U32 R3, RZ, RZ, 0x4 ;  /* 0x00000004ff037424 */ /* 0x000fc800078e00ff */
[----:B------:R-:W-:-:S05]  /*2f90*/  IMAD.WIDE.U32 R2, R26, R3, UR4 ;  /* 0x000000041a027e25 */ /* 0x000fca000f8e0003 */
[----:B------:R0:W-:Y:S02]  /*2fa0*/  STG.E desc[UR12][R2.64], R5 ;  /* 0x0000000502007986 */ /* 0x0001e4000c10190c */
.L_x_95:
[----:B------:R-:W-:Y:S05]  /*2fb0*/  BSYNC.RECONVERGENT B3 ;  /* 0x0000000000037941 */ /* 0x000fea0003800200 */
.L_x_94:
        /* <DEDUP_REMOVED lines=15> */
[----:B------:R-:W-:-:S07]  /*30b0*/  MOV R3, R13 ;  /* 0x0000000d00037202 */ /* 0x000fce0000000f00 */
.L_x_101:
[----:B------:R-:W-:Y:S05]  /*30c0*/  BSYNC.RECONVERGENT B4 ;  /* 0x0000000000047941 */ /* 0x000fea0003800200 */
.L_x_100:
[----:B------:R-:W-:-:S04]  /*30d0*/  IMAD.MOV.U32 R29, RZ, RZ, 0x4 ;  /* 0x00000004ff1d7424 */ /* 0x000fc800078e00ff */
[----:B------:R-:W-:-:S05]  /*30e0*/  IMAD.WIDE.U32 R28, R28, R29, UR4 ;  /* 0x000000041c1c7e25 */ /* 0x000fca000f8e001d */
[----:B------:R0:W-:Y:S02]  /*30f0*/  STG.E desc[UR12][R28.64], R3 ;  /* 0x000000031c007986 */ /* 0x0001e4000c10190c */
.L_x_99:
[----:B------:R-:W-:Y:S05]  /*3100*/  BSYNC.RECONVERGENT B3 ;  /* 0x0000000000037941 */ /* 0x000fea0003800200 */
.L_x_98:
        /* <DEDUP_REMOVED lines=16> */
.L_x_105:
[----:B------:R-:W-:Y:S05]  /*3210*/  BSYNC.RECONVERGENT B4 ;  /* 0x0000000000047941 */ /* 0x000fea0003800200 */
.L_x_104:
[----:B------:R-:W-:-:S04]  /*3220*/  IMAD.MOV.U32 R2, RZ, RZ, 0x4 ;  /* 0x00000004ff027424 */ /* 0x000fc800078e00ff */
[----:B------:R-:W-:-:S05]  /*3230*/  IMAD.WIDE.U32 R2, R17, R2, UR4 ;  /* 0x0000000411027e25 */ /* 0x000fca000f8e0002 */
[----:B------:R0:W-:Y:S02]  /*3240*/  STG.E desc[UR12][R2.64], R5 ;  /* 0x0000000502007986 */ /* 0x0001e4000c10190c */
.L_x_103:
[----:B------:R-:W-:Y:S05]  /*3250*/  BSYNC.RECONVERGENT B3 ;  /* 0x0000000000037941 */ /* 0x000fea0003800200 */
.L_x_102:
[----:B------:R-:W-:-:S05]  /*3260*/  VIADD R0, R17, UR9 ;  /* 0x0000000911007c36 */ /* 0x000fca0008000000 */
[----:B------:R-:W-:-:S13]  /*3270*/  ISETP.GE.AND P0, PT, R0, UR14, PT ;  /* 0x0000000e00007c0c */ /* 0x000fda000bf06270 */
[----:B------:R-:W-:Y:S05]  /*3280*/  @!P0 BRA `(.L_x_106) ;  /* 0xfffffff000c48947 */ /* 0x000fea000383ffff */
[----:B------:R-:W-:Y:S05]  /*3290*/  BSYNC.RECONVERGENT B0 ;  /* 0x0000000000007941 */ /* 0x000fea0003800200 */
.L_x_73:
[----:B------:R-:W0:Y:S01]  /*32a0*/  LDCU UR11, c[0x0][0x3a0] ;  /* 0x00007400ff0b77ac */ /* 0x000e220008000800 */
[----:B------:R-:W1:Y:S01]  /*32b0*/  LDCU.64 UR6, c[0x0][0x380] ;  /* 0x00007000ff0677ac */ /* 0x000e620008000a00 */
[----:B0-----:R-:W-:Y:S02]  /*32c0*/  UISETP.NE.AND UP0, UPT, UR8, UR11, UPT ;  /* 0x0000000b0800728c */ /* 0x001fe4000bf05270 */
[----:B-1----:R-:W-:-:S04]  /*32d0*/  UIMAD.WIDE.U32 UR6, UR10, 0x4, UR6 ;  /* 0x000000040a0678a5 */ /* 0x002fc8000f8e0006 */
[----:B------:R-:W-:Y:S02]  /*32e0*/  PLOP3.LUT P0, PT, PT, PT, UP0, 0x80, 0x8 ;  /* 0x000000000008781c */ /* 0x000fe40003f0f008 */
[----:B-----5:R-:W-:Y:S01]  /*32f0*/  MOV R2, UR6 ;  /* 0x0000000600027c02 */ /* 0x020fe20008000f00 */
[----:B----4-:R-:W-:-:S10]  /*3300*/  IMAD.U32 R3, RZ, RZ, UR7 ;  /* 0x00000007ff037e24 */ /* 0x010fd4000f8e00ff */
[----:B------:R0:W-:Y:S01]  /*3310*/  @!P0 STG.E desc[UR12][R2.64], RZ ;  /* 0x000000ff02008986 */ /* 0x0001e2000c10190c */
[----:B------:R-:W-:Y:S05]  /*3320*/  @!P0 EXIT ;  /* 0x000000000000894d */ /* 0x000fea0003800000 */
[----:B------:R-:W-:-:S06]  /*3330*/  UIMAD.WIDE UR10, UR8, 0x4, UR4 ;  /* 0x00000004080a78a5 */ /* 0x000fcc000f8e0204 */
[----:B0-----:R-:W-:Y:S02]  /*3340*/  IMAD.U32 R2, RZ, RZ, UR10 ;  /* 0x0000000aff027e24 */ /* 0x001fe4000f8e00ff */
[----:B------:R-:W-:-:S05]  /*3350*/  IMAD.U32 R3, RZ, RZ, UR11 ;  /* 0x0000000bff037e24 */ /* 0x000fca000f8e00ff */
[----:B------:R0:W4:Y:S01]  /*3360*/  LDG.E R0, desc[UR12][R2.64] ;  /* 0x0000000c02007981 */ /* 0x000122000c1e1900 */
[----:B--23--:R-:W-:Y:S02]  /*3370*/  HFMA2 R7, -RZ, RZ, 1.5048828125, 33.21875 ;  /* 0x3e055027ff077431 */ /* 0x00cfe400000001ff */
[----:B0-----:R-:W-:Y:S01]  /*3380*/  IMAD.MOV.U32 R3, RZ, RZ, 0x7f800000 ;  /* 0x7f800000ff037424 */ /* 0x001fe200078e00ff */
[----:B----4-:R-:W-:-:S04]  /*3390*/  FSETP.GEU.AND P0, PT, R0, 1.175494350822287508e-38, PT ;  /* 0x008000000000780b */ /* 0x010fc80003f0e000 */
[----:B------:R-:W-:-:S09]  /*33a0*/  FSEL R2, RZ, -23, P0 ;  /* 0xc1b80000ff027808 */ /* 0x000fd20000000000 */
[----:B------:R-:W-:-:S04]  /*33b0*/  @!P0 FMUL R0, R0, 8388608 ;  /* 0x4b00000000008820 */ /* 0x000fc80000400000 */
[C---:B------:R-:W-:Y:S01]  /*33c0*/  VIADD R4, R0.reuse, 0xc0d55555 ;  /* 0xc0d5555500047836 */ /* 0x040fe20000000000 */
[----:B------:R-:W-:-:S04]  /*33d0*/  ISETP.GT.U32.AND P0, PT, R0, 0x7f7fffff, PT ;  /* 0x7f7fffff0000780c */ /* 0x000fc80003f04070 */
[----:B------:R-:W-:-:S05]  /*33e0*/  LOP3.LUT R5, R4, 0xff800000, RZ, 0xc0, !PT ;  /* 0xff80000004057812 */ /* 0x000fca00078ec0ff */
[----:B------:R-:W-:Y:S01]  /*33f0*/  IMAD.IADD R4, R0, 0x1, -R5 ;  /* 0x0000000100047824 */ /* 0x000fe200078e0a05 */
[----:B------:R-:W-:-:S03]  /*3400*/  I2FP.F32.S32 R5, R5 ;  /* 0x0000000500057245 */ /* 0x000fc60000201400 */
[----:B------:R-:W-:Y:S02]  /*3410*/  FADD R4, R4, -1 ;  /* 0xbf80000004047421 */ /* 0x000fe40000000000 */
[----:B------:R-:W-:Y:S02]  /*3420*/  FFMA R2, R5, 1.1920928955078125e-07, R2 ;  /* 0x3400000005027823 */ /* 0x000fe40000000002 */
[----:B------:R-:W-:-:S04]  /*3430*/  FFMA R7, R4, -R7, 0.14084610342979431152 ;  /* 0x3e1039f604077423 */ /* 0x000fc80000000807 */
[----:B------:R-:W-:-:S04]  /*3440*/  FFMA R7, R4, R7, -0.12148627638816833496 ;  /* 0xbdf8cdcc04077423 */ /* 0x000fc80000000007 */
[----:B------:R-:W-:-:S04]  /*3450*/  FFMA R7, R4, R7, 0.13980610668659210205 ;  /* 0x3e0f295504077423 */ /* 0x000fc80000000007 */
[----:B------:R-:W-:-:S04]  /*3460*/  FFMA R7, R4, R7, -0.16684235632419586182 ;  /* 0xbe2ad8b904077423 */ /* 0x000fc80000000007 */
[----:B------:R-:W-:-:S04]  /*3470*/  FFMA R7, R4, R7, 0.20012299716472625732 ;  /* 0x3e4ced0b04077423 */ /* 0x000fc80000000007 */
[----:B------:R-:W-:-:S04]  /*3480*/  FFMA R7, R4, R7, -0.24999669194221496582 ;  /* 0xbe7fff2204077423 */ /* 0x000fc80000000007 */
[----:B------:R-:W-:-:S04]  /*3490*/  FFMA R7, R4, R7, 0.33333182334899902344 ;  /* 0x3eaaaa7804077423 */ /* 0x000fc80000000007 */
[----:B------:R-:W-:-:S04]  /*34a0*/  FFMA R7, R4, R7, -0.5 ;  /* 0xbf00000004077423 */ /* 0x000fc80000000007 */
[----:B------:R-:W-:-:S04]  /*34b0*/  FMUL R7, R4, R7 ;  /* 0x0000000704077220 */ /* 0x000fc80000400000 */
[----:B------:R-:W-:-:S04]  /*34c0*/  FFMA R7, R4, R7, R4 ;  /* 0x0000000704077223 */ /* 0x000fc80000000004 */
[----:B------:R-:W-:Y:S01]  /*34d0*/  FFMA R7, R2, 0.69314718246459960938, R7 ;  /* 0x3f31721802077823 */ /* 0x000fe20000000007 */
[C---:B------:R-:W-:Y:S01]  /*34e0*/  @P0 FFMA R7, R0.reuse, R3, +INF ;  /* 0x7f80000000070423 */ /* 0x040fe20000000003 */
[----:B------:R-:W-:Y:S01]  /*34f0*/  FSETP.NEU.AND P0, PT, R0, RZ, PT ;  /* 0x000000ff0000720b */ /* 0x000fe20003f0d000 */
[----:B------:R-:W-:Y:S02]  /*3500*/  IMAD.U32 R2, RZ, RZ, UR6 ;  /* 0x00000006ff027e24 */ /* 0x000fe4000f8e00ff */
[----:B------:R-:W-:Y:S01]  /*3510*/  IMAD.U32 R3, RZ, RZ, UR7 ;  /* 0x00000007ff037e24 */ /* 0x000fe2000f8e00ff */
[----:B------:R-:W-:-:S05]  /*3520*/  FSEL R7, -R7, +INF , P0 ;  /* 0x7f80000007077808 */ /* 0x000fca0000000100 */
[----:B------:R-:W-:Y:S01]  /*3530*/  STG.E desc[UR12][R2.64], R7 ;  /* 0x0000000702007986 */ /* 0x000fe2000c10190c */
[----:B------:R-:W-:Y:S05]  /*3540*/  EXIT ;  /* 0x000000000000794d */ /* 0x000fea0003800000 */
        .weak           $__internal_1_$__cuda_sm3x_div_rn_noftz_f32_slowpath
        .type           $__internal_1_$__cuda_sm3x_div_rn_noftz_f32_slowpath,@function
        .size           $__internal_1_$__cuda_sm3x_div_rn_noftz_f32_slowpath,(.L_x_515 - $__internal_1_$__cuda_sm3x_div_rn_noftz_f32_slowpath)
$__internal_1_$__cuda_sm3x_div_rn_noftz_f32_slowpath:
[----:B------:R-:W-:Y:S01]  /*3550*/  SHF.R.U32.HI R8, RZ, 0x17, R16 ;  /* 0x00000017ff087819 */ /* 0x000fe20000011610 */
[----:B------:R-:W-:Y:S01]  /*3560*/  BSSY.RECONVERGENT B1, `(.L_x_107) ;  /* 0x0000063000017945 */ /* 0x000fe20003800200 */
[----:B------:R-:W-:Y:S02]  /*3570*/  SHF.R.U32.HI R13, RZ, 0x17, R6 ;  /* 0x00000017ff0d7819 */ /* 0x000fe40000011606 */
[----:B------:R-:W-:Y:S02]  /*3580*/  LOP3.LUT R8, R8, 0xff, RZ, 0xc0, !PT ;  /* 0x000000ff08087812 */ /* 0x000fe400078ec0ff */
[----:B------:R-:W-:Y:S02]  /*3590*/  LOP3.LUT R13, R13, 0xff, RZ, 0xc0, !PT ;  /* 0x000000ff0d0d7812 */ /* 0x000fe400078ec0ff */
[----:B------:R-:W-:Y:S01]  /*35a0*/  MOV R15, R16 ;  /* 0x00000010000f7202 */ /* 0x000fe20000000f00 */
        /* <DEDUP_REMOVED lines=12> */
[----:B------:R-:W-:Y:S02]  /*3670*/  FSETP.NEU.FTZ.AND P0, PT, |R6|, +INF , PT ;  /* 0x7f8000000600780b */ /* 0x000fe40003f1d200 */
        /* <DEDUP_REMOVED lines=11> */
[----:B------:R-:W-:Y:S02]  /*3730*/  @P0 IMAD.MOV.U32 R7, RZ, RZ, RZ ;  /* 0x000000ffff070224 */ /* 0x000fe400078e00ff */
[----:B------:R-:W-:Y:S01]  /*3740*/  @!P0 FFMA R6, R6, 1.84467440737095516160e+19, RZ ;  /* 0x5f80000006068823 */ /* 0x000fe200000000ff */
[----:B------:R-:W-:Y:S02]  /*3750*/  @!P0 IMAD.MOV.U32 R7, RZ, RZ, -0x40 ;  /* 0xffffffc0ff078424 */ /* 0x000fe400078e00ff */
[----:B------:R-:W-:Y:S02]  /*3760*/  @!P1 FFMA R15, R16, 1.84467440737095516160e+19, RZ ;  /* 0x5f800000100f9823 */ /* 0x000fe400000000ff */
[----:B------:R-:W-:-:S07]  /*3770*/  @!P1 VIADD R7, R7, 0x40 ;  /* 0x0000004007079836 */ /* 0x000fce0000000000 */
.L_x_108:
[----:B------:R-:W-:Y:S01]  /*3780*/  LEA R12, R8, 0xc0800000, 0x17 ;  /* 0xc0800000080c7811 */ /* 0x000fe200078eb8ff */
[----:B------:R-:W-:Y:S01]  /*3790*/  BSSY.RECONVERGENT B2, `(.L_x_113) ;  /* 0x0000036000027945 */ /* 0x000fe20003800200 */
[----:B------:R-:W-:-:S03]  /*37a0*/  IADD3 R13, PT, PT, R13, -0x7f, RZ ;  /* 0xffffff810d0d7810 */ /* 0x000fc60007ffe0ff */
[----:B------:R-:W-:Y:S02]  /*37b0*/  IMAD.IADD R14, R15, 0x1, -R12 ;  /* 0x000000010f0e7824 */ /* 0x000fe400078e0a0c */
[C---:B------:R-:W-:Y:S02]  /*37c0*/  IMAD R6, R13.reuse, -0x800000, R6 ;  /* 0xff8000000d067824 */ /* 0x040fe400078e0206 */
[----:B------:R0:W1:Y:S01]  /*37d0*/  MUFU.RCP R12, R14 ;  /* 0x0000000e000c7308 */ /* 0x0000620000001000 */
[----:B------:R-:W-:Y:S01]  /*37e0*/  FADD.FTZ R21, -R14, -RZ ;  /* 0x800000ff0e157221 */ /* 0x000fe20000010100 */
[----:B0-----:R-:W-:-:S05]  /*37f0*/  IADD3 R14, PT, PT, R13, 0x7f, -R8 ;  /* 0x0000007f0d0e7810 */ /* 0x001fca0007ffe808 */
[----:B------:R-:W-:Y:S02]  /*3800*/  IMAD.IADD R7, R14, 0x1, R7 ;  /* 0x000000010e077824 */ /* 0x000fe400078e0207 */
        /* <DEDUP_REMOVED lines=20> */
[-C--:B------:R-:W-:Y:S01]  /*3950*/  FFMA.RZ R7, R15, R21.reuse, R12 ;  /* 0x000000150f077223 */ /* 0x080fe2000000c00c */
[C---:B------:R-:W-:Y:S01]  /*3960*/  VIADD R14, R8.reuse, 0x20 ;  /* 0x00000020080e7836 */ /* 0x040fe20000000000 */
[C---:B------:R-:W-:Y:S02]  /*3970*/  ISETP.NE.AND P2, PT, R8.reuse, RZ, PT ;  /* 0x000000ff0800720c */ /* 0x040fe40003f45270 */
[----:B------:R-:W-:Y:S01]  /*3980*/  ISETP.NE.AND P1, PT, R8, RZ, PT ;  /* 0x000000ff0800720c */ /* 0x000fe20003f25270 */
[----:B------:R-:W-:Y:S01]  /*3990*/  IMAD.MOV R8, RZ, RZ, -R8 ;  /* 0x000000ffff087224 */ /* 0x000fe200078e0a08 */
[----:B------:R-:W-:Y:S01]  /*39a0*/  LOP3.LUT R13, R7, 0x7fffff, RZ, 0xc0, !PT ;  /* 0x007fffff070d7812 */ /* 0x000fe200078ec0ff */
[CCC-:B------:R-:W-:Y:S01]  /*39b0*/  FFMA.RP R7, R15.reuse, R21.reuse, R12.reuse ;  /* 0x000000150f077223 */ /* 0x1c0fe2000000800c */
[----:B------:R-:W-:Y:S02]  /*39c0*/  FFMA.RM R12, R15, R21, R12 ;  /* 0x000000150f0c7223 */ /* 0x000fe4000000400c */
[----:B------:R-:W-:-:S02]  /*39d0*/  LOP3.LUT R13, R13, 0x800000, RZ, 0xfc, !PT ;  /* 0x008000000d0d7812 */ /* 0x000fc400078efcff */
[----:B------:R-:W-:Y:S02]  /*39e0*/  SEL R8, R8, RZ, P2 ;  /* 0x000000ff08087207 */ /* 0x000fe40001000000 */
[----:B------:R-:W-:Y:S02]  /*39f0*/  SHF.L.U32 R14, R13, R14, RZ ;  /* 0x0000000e0d0e7219 */ /* 0x000fe400000006ff */
[----:B------:R-:W-:Y:S02]  /*3a00*/  FSETP.NEU.FTZ.AND P0, PT, R7, R12, PT ;  /* 0x0000000c0700720b */ /* 0x000fe40003f1d000 */
        /* <DEDUP_REMOVED lines=10> */
.L_x_115:
[----:B------:R-:W-:-:S04]  /*3ab0*/  LOP3.LUT R6, R6, 0x80000000, RZ, 0xc0, !PT ;  /* 0x8000000006067812 */ /* 0x000fc800078ec0ff */
[----:B------:R-:W-:Y:S01]  /*3ac0*/  LOP3.LUT R6, R6, 0x7f800000, RZ, 0xfc, !PT ;  /* 0x7f80000006067812 */ /* 0x000fe200078efcff */
[----:B------:R-:W-:Y:S06]  /*3ad0*/  BRA `(.L_x_116) ;  /* 0x0000000000047947 */ /* 0x000fec0003800000 */
.L_x_114:
[----:B------:R-:W-:-:S07]  /*3ae0*/  IMAD R6, R7, 0x800000, R6 ;  /* 0x0080000007067824 */ /* 0x000fce00078e0206 */
.L_x_116:
[----:B------:R-:W-:Y:S05]  /*3af0*/  BSYNC.RECONVERGENT B2 ;  /* 0x0000000000027941 */ /* 0x000fea0003800200 */
.L_x_113:
[----:B------:R-:W-:Y:S05]  /*3b00*/  BRA `(.L_x_117) ;  /* 0x0000000000207947 */ /* 0x000fea0003800000 */
.L_x_112:
[----:B------:R-:W-:-:S04]  /*3b10*/  LOP3.LUT R6, R15, 0x80000000, R6, 0x48, !PT ;  /* 0x800000000f067812 */ /* 0x000fc800078e4806 */
[----:B------:R-:W-:Y:S01]  /*3b20*/  LOP3.LUT R6, R6, 0x7f800000, RZ, 0xfc, !PT ;  /* 0x7f80000006067812 */ /* 0x000fe200078efcff */
[----:B------:R-:W-:Y:S06]  /*3b30*/  BRA `(.L_x_117) ;  /* 0x0000000000147947 */ /* 0x000fec0003800000 */
.L_x_111:
[----:B------:R-:W-:Y:S01]  /*3b40*/  LOP3.LUT R6, R15, 0x80000000, R6, 0x48, !PT ;  /* 0x800000000f067812 */ /* 0x000fe200078e4806 */
[----:B------:R-:W-:Y:S06]  /*3b50*/  BRA `(.L_x_117) ;  /* 0x00000000000c7947 */ /* 0x000fec0003800000 */
.L_x_110:
[----:B------:R-:W0:Y:S01]  /*3b60*/  MUFU.RSQ R6, -QNAN ;  /* 0xffc0000000067908 */ /* 0x000e220000001400 */
[----:B------:R-:W-:Y:S05]  /*3b70*/  BRA `(.L_x_117) ;  /* 0x0000000000047947 */ /* 0x000fea0003800000 */
.L_x_109:
[----:B------:R-:W-:-:S07]  /*3b80*/  FADD.FTZ R6, R6, R16 ;  /* 0x0000001006067221 */ /* 0x000fce0000010000 */
.L_x_117:
[----:B------:R-:W-:Y:S05]  /*3b90*/  BSYNC.RECONVERGENT B1 ;  /* 0x0000000000017941 */ /* 0x000fea0003800200 */
.L_x_107:
[----:B0-----:R-:W-:Y:S02]  /*3ba0*/  IMAD.MOV.U32 R13, RZ, RZ, R6 ;  /* 0x000000ffff0d7224 */ /* 0x001fe400078e0006 */
[----:B------:R-:W-:Y:S02]  /*3bb0*/  IMAD.MOV.U32 R6, RZ, RZ, R10 ;  /* 0x000000ffff067224 */ /* 0x000fe400078e000a */
[----:B------:R-:W-:-:S04]  /*3bc0*/  IMAD.MOV.U32 R7, RZ, RZ, 0x0 ;  /* 0x00000000ff077424 */ /* 0x000fc800078e00ff */
[----:B------:R-:W-:Y:S05]  /*3bd0*/  RET.REL.NODEC R6 `(cross_softmax_forward_kernel) ;  /* 0xffffffc406087950 */ /* 0x000fea0003c3ffff */
.L_x_118:
        /* <DEDUP_REMOVED lines=10> */
.L_x_515:


//--------------------- .text.crossentropy_softmax_igone_backward_kernel --------------------------
	.section	.text.crossentropy_softmax_igone_backward_kernel,"ax",@progbits
	.align	128
        .global         crossentropy_softmax_igone_backward_kernel
        .type           crossentropy_softmax_igone_backward_kernel,@function
        .size           crossentropy_softmax_igone_backward_kernel,(.L_x_526 - crossentropy_softmax_igone_backward_kernel)
        .other          crossentropy_softmax_igone_backward_kernel,@"STO_CUDA_ENTRY STV_DEFAULT"
crossentropy_softmax_igone_backward_kernel:
.text.crossentropy_softmax_igone_backward_kernel:
[----:B------:R-:W0:Y:S01]  /*0000*/  LDC R1, c[0x0][0x37c] ;  /* 0x0000df00ff017b82 */ /* 0x000e220000000800 */
[----:B------:R-:W1:Y:S07]  /*0010*/  S2R R4, SR_TID.X ;  /* 0x0000000000047919 */ /* 0x000e6e0000002100 */
[----:B------:R-:W2:Y:S01]  /*0020*/  LDC.64 R2, c[0x0][0x398] ;  /* 0x0000e600ff027b82 */ /* 0x000ea20000000a00 */
[----:B------:R-:W3:Y:S01]  /*0030*/  LDCU UR5, c[0x0][0x2fc] ;  /* 0x00005f80ff0577ac */ /* 0x000ee20008000800 */
[----:B0-----:R-:W-:Y:S01]  /*0040*/  VIADD R1, R1, 0xfffffff8 ;  /* 0xfffffff801017836 */ /* 0x001fe20000000000 */
[----:B------:R-:W0:Y:S05]  /*0050*/  LDCU UR4, c[0x0][0x2f8] ;  /* 0x00005f00ff0477ac */ /* 0x000e2a0008000800 */
[----:B------:R-:W1:Y:S08]  /*0060*/  S2UR UR6, SR_CTAID.X ;  /* 0x00000000000679c3 */ /* 0x000e700000002500 */
[----:B------:R-:W1:Y:S01]  /*0070*/  LDC R19, c[0x0][0x360] ;  /* 0x0000d800ff137b82 */ /* 0x000e620000000800 */
[----:B0-----:R-:W-:-:S07]  /*0080*/  IADD3 R6, P1, PT, R1, UR4, RZ ;  /* 0x0000000401067c10 */ /* 0x001fce000ff3e0ff */
[----:B------:R-:W0:Y:S01]  /*0090*/  LDC R0, c[0x0][0x3a0] ;  /* 0x0000e800ff007b82 */ /* 0x000e220000000800 */
[----:B--2---:R-:W-:Y:S02]  /*00a0*/  IMAD R5, R3, R2, RZ ;  /* 0x0000000203057224 */ /* 0x004fe400078e02ff */
[----:B---3--:R-:W-:Y:S02]  /*00b0*/  IMAD.X R7, RZ, RZ, UR5, P1 ;  /* 0x00000005ff077e24 */ /* 0x008fe400088e06ff */
[----:B-1----:R-:W-:Y:S02]  /*00c0*/  IMAD R19, R19, UR6, R4 ;  /* 0x0000000613137c24 */ /* 0x002fe4000f8e0204 */
[----:B0-----:R-:W-:-:S05]  /*00d0*/  IMAD R2, R5, R0, RZ ;  /* 0x0000000005027224 */ /* 0x001fca00078e02ff */
[----:B------:R-:W-:-:S13]  /*00e0*/  ISETP.GE.AND P0, PT, R19, R2, PT ;  /* 0x000000021300720c */ /* 0x000fda0003f06270 */
[----:B------:R-:W-:Y:S05]  /*00f0*/  @P0 EXIT ;  /* 0x000000000000094d */ /* 0x000fea0003800000 */
[-C--:B------:R-:W-:Y:S01]  /*0100*/  IABS R11, R0.reuse ;  /* 0x00000000000b7213 */ /* 0x080fe20000000000 */
[-C--:B------:R-:W-:Y:S01]  /*0110*/  IMAD R2, R3, R0.reuse, RZ ;  /* 0x0000000003027224 */ /* 0x080fe200078e02ff */
[----:B------:R-:W-:Y:S01]  /*0120*/  IABS R12, R19 ;  /* 0x00000013000c7213 */ /* 0x000fe20000000000 */
[----:B------:R-:W0:Y:S01]  /*0130*/  LDCU.128 UR4, c[0x0][0x380] ;  /* 0x00007000ff0477ac */ /* 0x000e220008000c00 */
[----:B------:R-:W1:Y:S01]  /*0140*/  I2F.RP R9, R11 ;  /* 0x0000000b00097306 */ /* 0x000e620000209400 */
[----:B------:R-:W-:Y:S02]  /*0150*/  IABS R8, R3 ;  /* 0x0000000300087213 */ /* 0x000fe40000000000 */
[----:B------:R-:W-:Y:S01]  /*0160*/  LOP3.LUT R14, R19, R0, RZ, 0x3c, !PT ;  /* 0x00000000130e7212 */ /* 0x000fe200078e3cff */
[----:B------:R-:W2:Y:S03]  /*0170*/  LDCU.64 UR36, c[0x0][0x358] ;  /* 0x00006b00ff2477ac */ /* 0x000ea60008000a00 */
[----:B------:R-:W-:Y:S01]  /*0180*/  ISETP.GE.AND P2, PT, R14, RZ, PT ;  /* 0x000000ff0e00720c */ /* 0x000fe20003f46270 */
[----:B------:R-:W3:Y:S08]  /*0190*/  I2F.RP R15, R8 ;  /* 0x00000008000f7306 */ /* 0x000ef00000209400 */
[----:B-1----:R-:W1:Y:S08]  /*01a0*/  MUFU.RCP R9, R9 ;  /* 0x0000000900097308 */ /* 0x002e700000001000 */
[----:B---3--:R-:W-:Y:S01]  /*01b0*/  MUFU.RCP R15, R15 ;  /* 0x0000000f000f7308 */ /* 0x008fe20000001000 */
[----:B-1----:R-:W-:Y:S01]  /*01c0*/  VIADD R4, R9, 0xffffffe ;  /* 0x0ffffffe09047836 */ /* 0x002fe20000000000 */
[----:B------:R-:W-:-:S06]  /*01d0*/  IABS R9, R2 ;  /* 0x0000000200097213 */ /* 0x000fcc0000000000 */
[----:B------:R1:W3:Y:S02]  /*01e0*/  F2I.FTZ.U32.TRUNC.NTZ R5, R4 ;  /* 0x0000000400057305 */ /* 0x0002e4000021f000 */
[----:B-1----:R-:W-:Y:S02]  /*01f0*/  HFMA2 R4, -RZ, RZ, 0, 0 ;  /* 0x00000000ff047431 */ /* 0x002fe400000001ff */
[----:B---3--:R-:W-:-:S04]  /*0200*/  IMAD.MOV R10, RZ, RZ, -R5 ;  /* 0x000000ffff0a7224 */ /* 0x008fc800078e0a05 */
[----:B------:R-:W-:-:S04]  /*0210*/  IMAD R13, R10, R11, RZ ;  /* 0x0000000b0a0d7224 */ /* 0x000fc800078e02ff */
[----:B------:R-:W-:Y:S02]  /*0220*/  IMAD.HI.U32 R5, R5, R13, R4 ;  /* 0x0000000d05057227 */ /* 0x000fe400078e0004 */
[----:B------:R-:W1:Y:S04]  /*0230*/  I2F.RP R13, R9 ;  /* 0x00000009000d7306 */ /* 0x000e680000209400 */
[----:B------:R-:W-:-:S04]  /*0240*/  IMAD.HI.U32 R4, R5, R12, RZ ;  /* 0x0000000c05047227 */ /* 0x000fc800078e00ff */
[----:B------:R-:W-:Y:S02]  /*0250*/  IMAD.MOV R10, RZ, RZ, -R4 ;  /* 0x000000ffff0a7224 */ /* 0x000fe400078e0a04 */
[----:B------:R-:W-:Y:S02]  /*0260*/  VIADD R5, R15, 0xffffffe ;  /* 0x0ffffffe0f057836 */ /* 0x000fe40000000000 */
[C---:B------:R-:W-:Y:S01]  /*0270*/  IMAD R10, R11.reuse, R10, R12 ;  /* 0x0000000a0b0a7224 */ /* 0x040fe200078e020c */
[----:B-1----:R-:W1:Y:S04]  /*0280*/  MUFU.RCP R13, R13 ;  /* 0x0000000d000d7308 */ /* 0x002e680000001000 */
[----:B------:R-:W-:-:S04]  /*0290*/  ISETP.GT.U32.AND P1, PT, R11, R10, PT ;  /* 0x0000000a0b00720c */ /* 0x000fc80003f24070 */
[----:B------:R-:W3:Y:S09]  /*02a0*/  F2I.FTZ.U32.TRUNC.NTZ R5, R5 ;  /* 0x0000000500057305 */ /* 0x000ef2000021f000 */
[----:B------:R-:W-:Y:S01]  /*02b0*/  @!P1 IMAD.IADD R10, R10, 0x1, -R11 ;  /* 0x000000010a0a9824 */ /* 0x000fe200078e0a0b */
[----:B------:R-:W-:-:S02]  /*02c0*/  @!P1 IADD3 R4, PT, PT, R4, 0x1, RZ ;  /* 0x0000000104049810 */ /* 0x000fc40007ffe0ff */
[----:B------:R-:W-:Y:S02]  /*02d0*/  ISETP.NE.AND P1, PT, R0, RZ, PT ;  /* 0x000000ff0000720c */ /* 0x000fe40003f25270 */
[----:B------:R-:W-:Y:S01]  /*02e0*/  ISETP.GE.U32.AND P0, PT, R10, R11, PT ;  /* 0x0000000b0a00720c */ /* 0x000fe20003f06070 */
[----:B-1----:R-:W-:Y:S02]  /*02f0*/  VIADD R10, R13, 0xffffffe ;  /* 0x0ffffffe0d0a7836 */ /* 0x002fe40000000000 */
[----:B---3--:R-:W-:Y:S02]  /*0300*/  IMAD.MOV R15, RZ, RZ, -R5 ;  /* 0x000000ffff0f7224 */ /* 0x008fe400078e0a05 */
[----:B------:R-:W1:Y:S02]  /*0310*/  F2I.FTZ.U32.TRUNC.NTZ R11, R10 ;  /* 0x0000000a000b7305 */ /* 0x000e64000021f000 */
[----:B------:R-:W-:-:S06]  /*0320*/  IMAD R15, R15, R8, RZ ;  /* 0x000000080f0f7224 */ /* 0x000fcc00078e02ff */
[----:B------:R-:W-:-:S04]  /*0330*/  @P0 VIADD R4, R4, 0x1 ;  /* 0x0000000104040836 */ /* 0x000fc80000000000 */
[----:B------:R-:W-:Y:S02]  /*0340*/  IMAD.MOV.U32 R13, RZ, RZ, R4 ;  /* 0x000000ffff0d7224 */ /* 0x000fe400078e0004 */
[----:B------:R-:W-:Y:S01]  /*0350*/  IMAD.MOV.U32 R4, RZ, RZ, RZ ;  /* 0x000000ffff047224 */ /* 0x000fe200078e00ff */
[----:B-1----:R-:W-:Y:S01]  /*0360*/  IADD3 R14, PT, PT, RZ, -R11, RZ ;  /* 0x8000000bff0e7210 */ /* 0x002fe20007ffe0ff */
[----:B------:R-:W-:Y:S01]  /*0370*/  @!P2 IMAD.MOV R13, RZ, RZ, -R13 ;  /* 0x000000ffff0da224 */ /* 0x000fe200078e0a0d */
[----:B------:R-:W-:Y:S01]  /*0380*/  @!P1 LOP3.LUT R13, RZ, R0, RZ, 0x33, !PT ;  /* 0x00000000ff0d9212 */ /* 0x000fe200078e33ff */
[----:B------:R-:W-:-:S03]  /*0390*/  IMAD.HI.U32 R4, R5, R15, R4 ;  /* 0x0000000f05047227 */ /* 0x000fc600078e0004 */
[----:B------:R-:W-:Y:S01]  /*03a0*/  IABS R10, R13 ;  /* 0x0000000d000a7213 */ /* 0x000fe20000000000 */
[----:B------:R-:W-:Y:S01]  /*03b0*/  IMAD R5, R14, R9, RZ ;  /* 0x000000090e057224 */ /* 0x000fe200078e02ff */
[----:B------:R-:W-:-:S03]  /*03c0*/  IABS R14, R2 ;  /* 0x00000002000e7213 */ /* 0x000fc60000000000 */
[----:B------:R-:W-:Y:S01]  /*03d0*/  IMAD.MOV.U32 R15, RZ, RZ, R10 ;  /* 0x000000ffff0f7224 */ /* 0x000fe200078e000a */
[----:B------:R-:W-:-:S03]  /*03e0*/  MOV R10, RZ ;  /* 0x000000ff000a7202 */ /* 0x000fc60000000f00 */
[----:B------:R-:W-:-:S04]  /*03f0*/  IMAD.HI.U32 R4, R4, R15, RZ ;  /* 0x0000000f04047227 */ /* 0x000fc800078e00ff */
[----:B------:R-:W-:-:S04]  /*0400*/  IMAD.HI.U32 R11, R11, R5, R10 ;  /* 0x000000050b0b7227 */ /* 0x000fc800078e000a */
[----:B------:R-:W-:Y:S02]  /*0410*/  IMAD.MOV R5, RZ, RZ, -R14 ;  /* 0x000000ffff057224 */ /* 0x000fe400078e0a0e */
[----:B------:R-:W-:-:S04]  /*0420*/  IMAD.HI.U32 R11, R11, R12, RZ ;  /* 0x0000000c0b0b7227 */ /* 0x000fc800078e00ff */
[----:B------:R-:W-:Y:S02]  /*0430*/  IMAD R12, R11, R5, R12 ;  /* 0x000000050b0c7224 */ /* 0x000fe400078e020c */
[----:B------:R-:W-:-:S03]  /*0440*/  IMAD.MOV R4, RZ, RZ, -R4 ;  /* 0x000000ffff047224 */ /* 0x000fc600078e0a04 */
[----:B------:R-:W-:Y:S01]  /*0450*/  ISETP.GT.U32.AND P0, PT, R9, R12, PT ;  /* 0x0000000c0900720c */ /* 0x000fe20003f04070 */
[----:B------:R-:W-:Y:S01]  /*0460*/  IMAD R5, R8, R4, R15 ;  /* 0x0000000408057224 */ /* 0x000fe200078e020f */
[----:B------:R-:W-:-:S04]  /*0470*/  LOP3.LUT R4, R19, R2, RZ, 0x3c, !PT ;  /* 0x0000000213047212 */ /* 0x000fc800078e3cff */
[----:B------:R-:W-:Y:S02]  /*0480*/  ISETP.GT.U32.AND P1, PT, R8, R5, PT ;  /* 0x000000050800720c */ /* 0x000fe40003f24070 */
[----:B------:R-:W-:-:S05]  /*0490*/  ISETP.GE.AND P2, PT, R4, RZ, PT ;  /* 0x000000ff0400720c */ /* 0x000fca0003f46270 */
[----:B------:R-:W-:Y:S02]  /*04a0*/  @!P0 IMAD.IADD R12, R12, 0x1, -R9 ;  /* 0x000000010c0c8824 */ /* 0x000fe400078e0a09 */
[----:B------:R-:W-:Y:S01]  /*04b0*/  @!P0 VIADD R11, R11, 0x1 ;  /* 0x000000010b0b8836 */ /* 0x000fe20000000000 */
[----:B------:R-:W-:Y:S02]  /*04c0*/  ISETP.NE.AND P0, PT, R2, RZ, PT ;  /* 0x000000ff0200720c */ /* 0x000fe40003f05270 */
[----:B------:R-:W-:Y:S02]  /*04d0*/  ISETP.GE.U32.AND P4, PT, R12, R9, PT ;  /* 0x000000090c00720c */ /* 0x000fe40003f86070 */
[----:B------:R-:W-:Y:S02]  /*04e0*/  @!P1 IADD3 R5, PT, PT, R5, -R8, RZ ;  /* 0x8000000805059210 */ /* 0x000fe40007ffe0ff */
[----:B------:R-:W-:Y:S01]  /*04f0*/  ISETP.GE.AND P1, PT, R13, RZ, PT ;  /* 0x000000ff0d00720c */ /* 0x000fe20003f26270 */
[----:B------:R-:W-:Y:S01]  /*0500*/  IMAD.MOV R13, RZ, RZ, -R13 ;  /* 0x000000ffff0d7224 */ /* 0x000fe200078e0a0d */
[----:B------:R-:W-:-:S03]  /*0510*/  ISETP.GT.U32.AND P3, PT, R8, R5, PT ;  /* 0x000000050800720c */ /* 0x000fc60003f64070 */
[----:B------:R-:W-:-:S04]  /*0520*/  IMAD R19, R0, R13, R19 ;  /* 0x0000000d00137224 */ /* 0x000fc800078e0213 */
[----:B------:R-:W-:Y:S01]  /*0530*/  @P4 VIADD R11, R11, 0x1 ;  /* 0x000000010b0b4836 */ /* 0x000fe20000000000 */
[----:B------:R-:W-:Y:S02]  /*0540*/  ISETP.NE.AND P4, PT, R3, RZ, PT ;  /* 0x000000ff0300720c */ /* 0x000fe40003f85270 */
[----:B------:R-:W-:Y:S02]  /*0550*/  SHF.R.S32.HI R22, RZ, 0x1f, R19 ;  /* 0x0000001fff167819 */ /* 0x000fe40000011413 */
[----:B------:R-:W-:Y:S01]  /*0560*/  @!P2 IADD3 R11, PT, PT, -R11, RZ, RZ ;  /* 0x000000ff0b0ba210 */ /* 0x000fe20007ffe1ff */
[----:B------:R-:W-:Y:S01]  /*0570*/  @!P3 IMAD.IADD R5, R5, 0x1, -R8 ;  /* 0x000000010505b824 */ /* 0x000fe200078e0a08 */
[----:B------:R-:W-:-:S03]  /*0580*/  @!P0 LOP3.LUT R11, RZ, R2, RZ, 0x33, !PT ;  /* 0x00000002ff0b8212 */ /* 0x000fc600078e33ff */
[----:B------:R-:W-:-:S04]  /*0590*/  @!P1 IMAD.MOV R5, RZ, RZ, -R5 ;  /* 0x000000ffff059224 */ /* 0x000fc800078e0a05 */
[-C--:B------:R-:W-:Y:S01]  /*05a0*/  @!P4 LOP3.LUT R5, RZ, R3.reuse, RZ, 0x33, !PT ;  /* 0x00000003ff05c212 */ /* 0x080fe200078e33ff */
[----:B------:R-:W-:-:S04]  /*05b0*/  IMAD R3, R11, R3, RZ ;  /* 0x000000030b037224 */ /* 0x000fc800078e02ff */
[-C--:B------:R-:W-:Y:S02]  /*05c0*/  IMAD R9, R5, R0.reuse, RZ ;  /* 0x0000000005097224 */ /* 0x080fe400078e02ff */
[----:B------:R-:W-:-:S03]  /*05d0*/  IMAD R2, R3, R0, RZ ;  /* 0x0000000003027224 */ /* 0x000fc600078e02ff */
[----:B------:R-:W-:Y:S02]  /*05e0*/  SHF.R.S32.HI R11, RZ, 0x1f, R9 ;  /* 0x0000001fff0b7819 */ /* 0x000fe40000011409 */
[----:B------:R-:W-:-:S04]  /*05f0*/  IADD3 R4, P0, PT, R2, R9, RZ ;  /* 0x0000000902047210 */ /* 0x000fc80007f1e0ff */
[----:B------:R-:W-:Y:S02]  /*0600*/  LEA.HI.X.SX32 R13, R2, R11, 0x1, P0 ;  /* 0x0000000b020d7211 */ /* 0x000fe400000f0eff */
[----:B------:R-:W-:-:S04]  /*0610*/  IADD3 R0, P0, PT, R19, R4, RZ ;  /* 0x0000000413007210 */ /* 0x000fc80007f1e0ff */
[----:B0-----:R-:W-:Y:S01]  /*0620*/  LEA R16, P1, R0, UR6, 0x2 ;  /* 0x0000000600107c11 */ /* 0x001fe2000f8210ff */
[----:B------:R-:W-:-:S05]  /*0630*/  IMAD.X R9, R22, 0x1, R13, P0 ;  /* 0x0000000116097824 */ /* 0x000fca00000e060d */
[----:B------:R-:W-:Y:S01]  /*0640*/  LEA.HI.X R17, R0, UR7, R9, 0x2, P1 ;  /* 0x0000000700117c11 */ /* 0x000fe200088f1409 */
[----:B------:R-:W0:Y:S01]  /*0650*/  LDCU.64 UR6, c[0x4][URZ] ;  /* 0x01000000ff0677ac */ /* 0x000e220008000a00 */
[----:B------:R-:W1:Y:S03]  /*0660*/  LDC.64 R8, c[0x0][0x390] ;  /* 0x0000e400ff087b82 */ /* 0x000e660000000a00 */
[----:B--2---:R2:W3:Y:S01]  /*0670*/  LDG.E R16, desc[UR36][R16.64] ;  /* 0x0000002410107981 */ /* 0x0044e2000c1e1900 */
[----:B------:R-:W-:-:S05]  /*0680*/  IADD3 R3, PT, PT, R5, R3, RZ ;  /* 0x0000000305037210 */ /* 0x000fca0007ffe0ff */
[----:B-1----:R-:W-:-:S05]  /*0690*/  IMAD.WIDE R8, R3, 0x4, R8 ;  /* 0x0000000403087825 */ /* 0x002fca00078e0208 */
[----:B------:R1:W5:Y:S01]  /*06a0*/  LDG.E R24, desc[UR36][R8.64] ;  /* 0x0000002408187981 */ /* 0x000362000c1e1900 */
[----:B------:R-:W-:Y:S01]  /*06b0*/  MOV R2, 0x8 ;  /* 0x0000000800027802 */ /* 0x000fe20000000f00 */
[----:B0-----:R-:W-:Y:S01]  /*06c0*/  IMAD.U32 R5, RZ, RZ, UR7 ;  /* 0x00000007ff057e24 */ /* 0x001fe2000f8e00ff */
[----:B------:R-:W-:-:S04]  /*06d0*/  LEA R18, P0, R4, UR4, 0x2 ;  /* 0x0000000404127c11 */ /* 0x000fc8000f8010ff */
[----:B------:R-:W0:Y:S01]  /*06e0*/  LDC.64 R2, c[0x4][R2] ;  /* 0x0100000002027b82 */ /* 0x000e220000000a00 */
[----:B--2---:R-:W-:Y:S01]  /*06f0*/  LEA.HI.X R17, R4, UR5, R13, 0x2, P0 ;  /* 0x0000000504117c11 */ /* 0x004fe200080f140d */
[----:B------:R-:W-:Y:S01]  /*0700*/  IMAD.U32 R4, RZ, RZ, UR6 ;  /* 0x00000006ff047e24 */ /* 0x000fe2000f8e00ff */
[----:B---3--:R-:W2:Y:S02]  /*0710*/  F2F.F64.F32 R10, R16 ;  /* 0x00000010000a7310 */ /* 0x008ea40000201800 */
[----:B0-2---:R1:W-:Y:S04]  /*0720*/  STL.64 [R1], R10 ;  /* 0x0000000a01007387 */ /* 0x0053e80000100a00 */
[----:B------:R-:W-:-:S07]  /*0730*/  LEPC R20, `(.L_x_119) ;  /* 0x000000001014794e */ /* 0x000fce0000000000 */
[----:B-1---5:R-:W-:Y:S05]  /*0740*/  CALL.ABS.NOINC R2 ;  /* 0x0000000002007343 */ /* 0x022fea0003c00000 */
.L_x_119:
[----:B------:R-:W0:Y:S02]  /*0750*/  LDCU UR4, c[0x0][0x3a4] ;  /* 0x00007480ff0477ac */ /* 0x000e240008000800 */
[----:B0-----:R-:W-:-:S13]  /*0760*/  ISETP.NE.AND P0, PT, R24, UR4, PT ;  /* 0x0000000418007c0c */ /* 0x001fda000bf05270 */
[----:B------:R-:W-:-:S04]  /*0770*/  @!P0 LEA R2, P1, R19, R18, 0x2 ;  /* 0x0000001213028211 */ /* 0x000fc800078210ff */
[----:B------:R-:W-:-:S05]  /*0780*/  @!P0 LEA.HI.X R3, R19, R17, R22, 0x2, P1 ;  /* 0x0000001113038211 */ /* 0x000fca00008f1416 */
[----:B------:R0:W-:Y:S01]  /*0790*/  @!P0 STG.E desc[UR36][R2.64], RZ ;  /* 0x000000ff02008986 */ /* 0x0001e2000c101924 */
[----:B------:R-:W-:Y:S05]  /*07a0*/  @!P0 EXIT ;  /* 0x000000000000894d */ /* 0x000fea0003800000 */
[C---:B------:R-:W-:Y:S02]  /*07b0*/  ISETP.NE.AND P0, PT, R19.reuse, R24, PT ;  /* 0x000000181300720c */ /* 0x040fe40003f05270 */
[C---:B------:R-:W-:Y:S02]  /*07c0*/  LEA R18, P1, R19.reuse, R18, 0x2 ;  /* 0x0000001213127211 */ /* 0x040fe400078210ff */
[----:B0-----:R-:W-:Y:S02]  /*07d0*/  FSEL R3, RZ, 1, P0 ;  /* 0x3f800000ff037808 */ /* 0x001fe40000000000 */
[----:B------:R-:W-:-:S03]  /*07e0*/  LEA.HI.X R19, R19, R17, R22, 0x2, P1 ;  /* 0x0000001113137211 */ /* 0x000fc600008f1416 */
[----:B------:R-:W-:-:S05]  /*07f0*/  FADD R3, R16, -R3 ;  /* 0x8000000310037221 */ /* 0x000fca0000000000 */
[----:B------:R-:W-:Y:S01]  /*0800*/  STG.E desc[UR36][R18.64], R3 ;  /* 0x0000000312007986 */ /* 0x000fe2000c101924 */
[----:B------:R-:W-:Y:S05]  /*0810*/  EXIT ;  /* 0x000000000000794d */ /* 0x000fea0003800000 */
.L_x_120:
        /* <DEDUP_REMOVED lines=14> */
.L_x_526:


//--------------------- .text.crossentropy_softmax_backward_kernel --------------------------
	.section	.text.crossentropy_softmax_backward_kernel,"ax",@progbits
	.align	128
        .global         crossentropy_softmax_backward_kernel
        .type           crossentropy_softmax_backward_kernel,@function
        .size           crossentropy_softmax_backward_kernel,(.L_x_527 - crossentropy_softmax_backward_kernel)
        .other          crossentropy_softmax_backward_kernel,@"STO_CUDA_ENTRY STV_DEFAULT"
crossentropy_softmax_backward_kernel:
.text.crossentropy_softmax_backward_kernel:
[----:B------:R-:W-:Y:S01]  /*0000*/  LDC R1, c[0x0][0x37c] ;  /* 0x0000df00ff017b82 */ /* 0x000fe20000000800 */
[----:B------:R-:W0:Y:S07]  /*0010*/  S2R R4, SR_TID.X ;  /* 0x0000000000047919 */ /* 0x000e2e0000002100 */
[----:B------:R-:W1:Y:S08]  /*0020*/  LDC.64 R2, c[0x0][0x398] ;  /* 0x0000e600ff027b82 */ /* 0x000e700000000a00 */
[----:B------:R-:W0:Y:S08]  /*0030*/  S2UR UR4, SR_CTAID.X ;  /* 0x00000000000479c3 */ /* 0x000e300000002500 */
[----:B------:R-:W0:Y:S08]  /*0040*/  LDC R5, c[0x0][0x360] ;  /* 0x0000d800ff057b82 */ /* 0x000e300000000800 */
[----:B------:R-:W2:Y:S01]  /*0050*/  LDC R0, c[0x0][0x3a0] ;  /* 0x0000e800ff007b82 */ /* 0x000ea20000000800 */
[----:B-1----:R-:W-:-:S02]  /*0060*/  IMAD R7, R3, R2, RZ ;  /* 0x0000000203077224 */ /* 0x002fc400078e02ff */
[----:B0-----:R-:W-:Y:S02]  /*0070*/  IMAD R5, R5, UR4, R4 ;  /* 0x0000000405057c24 */ /* 0x001fe4000f8e0204 */
[----:B--2---:R-:W-:-:S05]  /*0080*/  IMAD R2, R7, R0, RZ ;  /* 0x0000000007027224 */ /* 0x004fca00078e02ff */
[----:B------:R-:W-:-:S13]  /*0090*/  ISETP.GE.AND P0, PT, R5, R2, PT ;  /* 0x000000020500720c */ /* 0x000fda0003f06270 */
[----:B------:R-:W-:Y:S05]  /*00a0*/  @P0 EXIT ;  /* 0x000000000000094d */ /* 0x000fea0003800000 */
[-C--:B------:R-:W-:Y:S01]  /*00b0*/  IABS R6, R0.reuse ;  /* 0x0000000000067213 */ /* 0x080fe20000000000 */
[----:B------:R-:W-:Y:S01]  /*00c0*/  IMAD R2, R3, R0, RZ ;  /* 0x0000000003027224 */ /* 0x000fe200078e02ff */
[----:B------:R-:W-:Y:S01]  /*00d0*/  IABS R8, R3 ;  /* 0x0000000300087213 */ /* 0x000fe20000000000 */
[----:B------:R-:W0:Y:S01]  /*00e0*/  LDCU.128 UR8, c[0x0][0x380] ;  /* 0x00007000ff0877ac */ /* 0x000e220008000c00 */
[----:B------:R-:W1:Y:S01]  /*00f0*/  I2F.RP R4, R6 ;  /* 0x0000000600047306 */ /* 0x000e620000209400 */
[----:B------:R-:W-:Y:S01]  /*0100*/  IABS R9, R5 ;  /* 0x0000000500097213 */ /* 0x000fe20000000000 */
[----:B------:R-:W2:Y:S06]  /*0110*/  LDCU.64 UR4, c[0x0][0x358] ;  /* 0x00006b00ff0477ac */ /* 0x000eac0008000a00 */
[----:B------:R-:W3:Y:S08]  /*0120*/  I2F.RP R14, R8 ;  /* 0x00000008000e7306 */ /* 0x000ef00000209400 */
[----:B-1----:R-:W1:Y:S08]  /*0130*/  MUFU.RCP R4, R4 ;  /* 0x0000000400047308 */ /* 0x002e700000001000 */
[----:B---3--:R-:W-:Y:S01]  /*0140*/  MUFU.RCP R14, R14 ;  /* 0x0000000e000e7308 */ /* 0x008fe20000001000 */
[----:B-1----:R-:W-:Y:S01]  /*0150*/  VIADD R10, R4, 0xffffffe ;  /* 0x0ffffffe040a7836 */ /* 0x002fe20000000000 */
[----:B------:R-:W-:-:S06]  /*0160*/  IABS R4, R2 ;  /* 0x0000000200047213 */ /* 0x000fcc0000000000 */
[----:B------:R1:W3:Y:S08]  /*0170*/  F2I.FTZ.U32.TRUNC.NTZ R11, R10 ;  /* 0x0000000a000b7305 */ /* 0x0002f0000021f000 */
[----:B------:R-:W4:Y:S01]  /*0180*/  I2F.RP R12, R4 ;  /* 0x00000004000c7306 */ /* 0x000f220000209400 */
[----:B-1----:R-:W-:Y:S02]  /*0190*/  IMAD.MOV.U32 R10, RZ, RZ, RZ ;  /* 0x000000ffff0a7224 */ /* 0x002fe400078e00ff */
[----:B---3--:R-:W-:-:S04]  /*01a0*/  IMAD.MOV R7, RZ, RZ, -R11 ;  /* 0x000000ffff077224 */ /* 0x008fc800078e0a0b */
[----:B------:R-:W-:-:S04]  /*01b0*/  IMAD R7, R7, R6, RZ ;  /* 0x0000000607077224 */ /* 0x000fc800078e02ff */
[----:B------:R-:W-:Y:S01]  /*01c0*/  IMAD.HI.U32 R10, R11, R7, R10 ;  /* 0x000000070b0a7227 */ /* 0x000fe200078e000a */
[----:B----4-:R-:W1:Y:S03]  /*01d0*/  MUFU.RCP R12, R12 ;  /* 0x0000000c000c7308 */ /* 0x010e660000001000 */
[----:B------:R-:W-:Y:S02]  /*01e0*/  VIADD R7, R14, 0xffffffe ;  /* 0x0ffffffe0e077836 */ /* 0x000fe40000000000 */
[----:B------:R-:W-:-:S04]  /*01f0*/  IMAD.HI.U32 R13, R10, R9, RZ ;  /* 0x000000090a0d7227 */ /* 0x000fc800078e00ff */
[----:B------:R-:W3:Y:S01]  /*0200*/  F2I.FTZ.U32.TRUNC.NTZ R7, R7 ;  /* 0x0000000700077305 */ /* 0x000ee2000021f000 */
[----:B------:R-:W-:-:S05]  /*0210*/  IADD3 R11, PT, PT, -R13, RZ, RZ ;  /* 0x000000ff0d0b7210 */ /* 0x000fca0007ffe1ff */
[----:B------:R-:W-:Y:S02]  /*0220*/  IMAD R11, R6, R11, R9 ;  /* 0x0000000b060b7224 */ /* 0x000fe400078e0209 */
[----:B-1----:R-:W-:-:S03]  /*0230*/  VIADD R10, R12, 0xffffffe ;  /* 0x0ffffffe0c0a7836 */ /* 0x002fc60000000000 */
[----:B------:R-:W-:Y:S01]  /*0240*/  ISETP.GT.U32.AND P1, PT, R6, R11, PT ;  /* 0x0000000b0600720c */ /* 0x000fe20003f24070 */
[----:B---3--:R-:W-:-:S12]  /*0250*/  IMAD.MOV R17, RZ, RZ, -R7 ;  /* 0x000000ffff117224 */ /* 0x008fd800078e0a07 */
[----:B------:R-:W-:Y:S01]  /*0260*/  @!P1 IMAD.IADD R11, R11, 0x1, -R6 ;  /* 0x000000010b0b9824 */ /* 0x000fe200078e0a06 */
[----:B------:R-:W-:Y:S02]  /*0270*/  @!P1 IADD3 R13, PT, PT, R13, 0x1, RZ ;  /* 0x000000010d0d9810 */ /* 0x000fe40007ffe0ff */
[----:B------:R-:W-:Y:S02]  /*0280*/  ISETP.NE.AND P1, PT, R0, RZ, PT ;  /* 0x000000ff0000720c */ /* 0x000fe40003f25270 */
[----:B------:R-:W-:Y:S02]  /*0290*/  ISETP.GE.U32.AND P0, PT, R11, R6, PT ;  /* 0x000000060b00720c */ /* 0x000fe40003f06070 */
[----:B------:R1:W3:Y:S01]  /*02a0*/  F2I.FTZ.U32.TRUNC.NTZ R11, R10 ;  /* 0x0000000a000b7305 */ /* 0x0002e2000021f000 */
[----:B------:R-:W-:-:S04]  /*02b0*/  LOP3.LUT R6, R5, R0, RZ, 0x3c, !PT ;  /* 0x0000000005067212 */ /* 0x000fc800078e3cff */
[----:B------:R-:W-:Y:S01]  /*02c0*/  ISETP.GE.AND P2, PT, R6, RZ, PT ;  /* 0x000000ff0600720c */ /* 0x000fe20003f46270 */
[----:B------:R-:W-:Y:S02]  /*02d0*/  IMAD.MOV.U32 R6, RZ, RZ, RZ ;  /* 0x000000ffff067224 */ /* 0x000fe400078e00ff */
[----:B-1----:R-:W-:-:S03]  /*02e0*/  HFMA2 R10, -RZ, RZ, 0, 0 ;  /* 0x00000000ff0a7431 */ /* 0x002fc600000001ff */
[----:B------:R-:W-:Y:S02]  /*02f0*/  @P0 VIADD R13, R13, 0x1 ;  /* 0x000000010d0d0836 */ /* 0x000fe40000000000 */
[----:B---3--:R-:W-:-:S03]  /*0300*/  IMAD.MOV R15, RZ, RZ, -R11 ;  /* 0x000000ffff0f7224 */ /* 0x008fc600078e0a0b */
[----:B------:R-:W-:Y:S01]  /*0310*/  MOV R12, R13 ;  /* 0x0000000d000c7202 */ /* 0x000fe20000000f00 */
[----:B------:R-:W-:-:S04]  /*0320*/  IMAD R13, R17, R8, RZ ;  /* 0x00000008110d7224 */ /* 0x000fc800078e02ff */
[----:B------:R-:W-:Y:S01]  /*0330*/  @!P2 IMAD.MOV R12, RZ, RZ, -R12 ;  /* 0x000000ffff0ca224 */ /* 0x000fe200078e0a0c */
[----:B------:R-:W-:Y:S01]  /*0340*/  @!P1 LOP3.LUT R12, RZ, R0, RZ, 0x33, !PT ;  /* 0x00000000ff0c9212 */ /* 0x000fe200078e33ff */
[----:B------:R-:W-:Y:S01]  /*0350*/  IMAD.HI.U32 R6, R7, R13, R6 ;  /* 0x0000000d07067227 */ /* 0x000fe200078e0006 */
[----:B------:R-:W-:Y:S02]  /*0360*/  IABS R13, R2 ;  /* 0x00000002000d7213 */ /* 0x000fe40000000000 */
[----:B------:R-:W-:Y:S01]  /*0370*/  IABS R14, R12 ;  /* 0x0000000c000e7213 */ /* 0x000fe20000000000 */
[----:B------:R-:W-:Y:S01]  /*0380*/  IMAD R7, R15, R4, RZ ;  /* 0x000000040f077224 */ /* 0x000fe200078e02ff */
[----:B------:R-:W-:Y:S01]  /*0390*/  ISETP.GE.AND P4, PT, R12, RZ, PT ;  /* 0x000000ff0c00720c */ /* 0x000fe20003f86270 */
[----:B------:R-:W-:Y:S02]  /*03a0*/  IMAD.MOV R12, RZ, RZ, -R12 ;  /* 0x000000ffff0c7224 */ /* 0x000fe400078e0a0c */
[----:B------:R-:W-:-:S04]  /*03b0*/  IMAD.HI.U32 R10, R11, R7, R10 ;  /* 0x000000070b0a7227 */ /* 0x000fc800078e000a */
[----:B------:R-:W-:Y:S02]  /*03c0*/  IMAD.MOV.U32 R11, RZ, RZ, R14 ;  /* 0x000000ffff0b7224 */ /* 0x000fe400078e000e */
[----:B------:R-:W-:Y:S02]  /*03d0*/  IMAD.MOV R7, RZ, RZ, -R13 ;  /* 0x000000ffff077224 */ /* 0x000fe400078e0a0d */
[----:B------:R-:W-:-:S04]  /*03e0*/  IMAD.HI.U32 R10, R10, R9, RZ ;  /* 0x000000090a0a7227 */ /* 0x000fc800078e00ff */
[----:B------:R-:W-:-:S04]  /*03f0*/  IMAD.HI.U32 R6, R6, R11, RZ ;  /* 0x0000000b06067227 */ /* 0x000fc800078e00ff */
[----:B------:R-:W-:Y:S01]  /*0400*/  IMAD R9, R10, R7, R9 ;  /* 0x000000070a097224 */ /* 0x000fe200078e0209 */
[----:B------:R-:W-:-:S04]  /*0410*/  IADD3 R6, PT, PT, -R6, RZ, RZ ;  /* 0x000000ff06067210 */ /* 0x000fc80007ffe1ff */
[----:B------:R-:W-:Y:S01]  /*0420*/  ISETP.GT.U32.AND P3, PT, R4, R9, PT ;  /* 0x000000090400720c */ /* 0x000fe20003f64070 */
[C---:B------:R-:W-:Y:S02]  /*0430*/  IMAD R11, R8.reuse, R6, R11 ;  /* 0x00000006080b7224 */ /* 0x040fe400078e020b */
[----:B------:R-:W1:Y:S03]  /*0440*/  LDC.64 R6, c[0x0][0x390] ;  /* 0x0000e400ff067b82 */ /* 0x000e660000000a00 */
[----:B------:R-:W-:-:S07]  /*0450*/  ISETP.GT.U32.AND P0, PT, R8, R11, PT ;  /* 0x0000000b0800720c */ /* 0x000fce0003f04070 */
[----:B------:R-:W-:Y:S01]  /*0460*/  @!P3 IMAD.IADD R9, R9, 0x1, -R4 ;  /* 0x000000010909b824 */ /* 0x000fe200078e0a04 */
[----:B------:R-:W-:Y:S02]  /*0470*/  @!P3 IADD3 R10, PT, PT, R10, 0x1, RZ ;  /* 0x000000010a0ab810 */ /* 0x000fe40007ffe0ff */
[----:B------:R-:W-:Y:S02]  /*0480*/  ISETP.NE.AND P3, PT, R2, RZ, PT ;  /* 0x000000ff0200720c */ /* 0x000fe40003f65270 */
[----:B------:R-:W-:Y:S01]  /*0490*/  ISETP.GE.U32.AND P2, PT, R9, R4, PT ;  /* 0x000000040900720c */ /* 0x000fe20003f46070 */
[----:B------:R-:W-:Y:S01]  /*04a0*/  @!P0 IMAD.IADD R11, R11, 0x1, -R8 ;  /* 0x000000010b0b8824 */ /* 0x000fe200078e0a08 */
[----:B------:R-:W-:Y:S01]  /*04b0*/  LOP3.LUT R4, R5, R2, RZ, 0x3c, !PT ;  /* 0x0000000205047212 */ /* 0x000fe200078e3cff */
[----:B------:R-:W-:-:S03]  /*04c0*/  IMAD R5, R0, R12, R5 ;  /* 0x0000000c00057224 */ /* 0x000fc600078e0205 */
[----:B------:R-:W-:Y:S02]  /*04d0*/  ISETP.GE.AND P1, PT, R4, RZ, PT ;  /* 0x000000ff0400720c */ /* 0x000fe40003f26270 */
[----:B------:R-:W-:-:S05]  /*04e0*/  ISETP.GT.U32.AND P0, PT, R8, R11, PT ;  /* 0x0000000b0800720c */ /* 0x000fca0003f04070 */
[----:B------:R-:W-:Y:S01]  /*04f0*/  @P2 VIADD R10, R10, 0x1 ;  /* 0x000000010a0a2836 */ /* 0x000fe20000000000 */
[----:B------:R-:W-:-:S05]  /*0500*/  ISETP.NE.AND P2, PT, R3, RZ, PT ;  /* 0x000000ff0300720c */ /* 0x000fca0003f45270 */
[----:B------:R-:W-:Y:S02]  /*0510*/  @!P1 IADD3 R10, PT, PT, -R10, RZ, RZ ;  /* 0x000000ff0a0a9210 */ /* 0x000fe40007ffe1ff */
[----:B------:R-:W-:Y:S01]  /*0520*/  @!P0 IMAD.IADD R11, R11, 0x1, -R8 ;  /* 0x000000010b0b8824 */ /* 0x000fe200078e0a08 */
[----:B------:R-:W-:Y:S02]  /*0530*/  @!P3 LOP3.LUT R10, RZ, R2, RZ, 0x33, !PT ;  /* 0x00000002ff0ab212 */ /* 0x000fe400078e33ff */
[----:B------:R-:W-:Y:S01]  /*0540*/  SHF.R.S32.HI R8, RZ, 0x1f, R5 ;  /* 0x0000001fff087819 */ /* 0x000fe20000011405 */
[----:B------:R-:W-:Y:S02]  /*0550*/  @!P4 IMAD.MOV R11, RZ, RZ, -R11 ;  /* 0x000000ffff0bc224 */ /* 0x000fe400078e0a0b */
[-C--:B------:R-:W-:Y:S01]  /*0560*/  IMAD R2, R10, R3.reuse, RZ ;  /* 0x000000030a027224 */ /* 0x080fe200078e02ff */
[----:B------:R-:W-:-:S03]  /*0570*/  @!P2 LOP3.LUT R11, RZ, R3, RZ, 0x33, !PT ;  /* 0x00000003ff0ba212 */ /* 0x000fc600078e33ff */
[-C--:B------:R-:W-:Y:S02]  /*0580*/  IMAD R4, R2, R0.reuse, RZ ;  /* 0x0000000002047224 */ /* 0x080fe400078e02ff */
[C---:B------:R-:W-:Y:S01]  /*0590*/  IMAD R0, R11.reuse, R0, RZ ;  /* 0x000000000b007224 */ /* 0x040fe200078e02ff */
[----:B------:R-:W-:Y:S02]  /*05a0*/  IADD3 R11, PT, PT, R11, R2, RZ ;  /* 0x000000020b0b7210 */ /* 0x000fe40007ffe0ff */
[--C-:B------:R-:W-:Y:S02]  /*05b0*/  SHF.R.S32.HI R2, RZ, 0x1f, R4.reuse ;  /* 0x0000001fff027819 */ /* 0x100fe40000011404 */
[----:B------:R-:W-:Y:S01]  /*05c0*/  IADD3 R9, P0, P1, R5, R0, R4 ;  /* 0x0000000005097210 */ /* 0x000fe2000791e004 */
[----:B-1----:R-:W-:Y:S01]  /*05d0*/  IMAD.WIDE R6, R11, 0x4, R6 ;  /* 0x000000040b067825 */ /* 0x002fe200078e0206 */
[----:B------:R-:W-:-:S03]  /*05e0*/  SHF.R.S32.HI R3, RZ, 0x1f, R0 ;  /* 0x0000001fff037819 */ /* 0x000fc60000011400 */
[C---:B------:R-:W-:Y:S01]  /*05f0*/  IMAD.SHL.U32 R4, R9.reuse, 0x4, RZ ;  /* 0x0000000409047824 */ /* 0x040fe200078e00ff */
[----:B------:R-:W-:Y:S01]  /*0600*/  IADD3.X R0, PT, PT, R8, R3, R2, P0, P1 ;  /* 0x0000000308007210 */ /* 0x000fe200007e2402 */
[----:B--2---:R-:W2:Y:S03]  /*0610*/  LDG.E R6, desc[UR4][R6.64] ;  /* 0x0000000406067981 */ /* 0x004ea6000c1e1900 */
[----:B------:R-:W-:Y:S02]  /*0620*/  SHF.L.U64.HI R0, R9, 0x2, R0 ;  /* 0x0000000209007819 */ /* 0x000fe40000010200 */
[----:B0-----:R-:W-:-:S04]  /*0630*/  IADD3 R2, P0, PT, R4, UR10, RZ ;  /* 0x0000000a04027c10 */ /* 0x001fc8000ff1e0ff */
[----:B------:R-:W-:-:S05]  /*0640*/  IADD3.X R3, PT, PT, R0, UR11, RZ, P0, !PT ;  /* 0x0000000b00037c10 */ /* 0x000fca00087fe4ff */
[----:B------:R-:W3:Y:S01]  /*0650*/  LDG.E R2, desc[UR4][R2.64] ;  /* 0x0000000402027981 */ /* 0x000ee2000c1e1900 */
[----:B------:R-:W-:Y:S02]  /*0660*/  IADD3 R4, P1, PT, R4, UR8, RZ ;  /* 0x0000000804047c10 */ /* 0x000fe4000ff3e0ff */
[----:B--2---:R-:W-:-:S04]  /*0670*/  ISETP.NE.AND P0, PT, R5, R6, PT ;  /* 0x000000060500720c */ /* 0x004fc80003f05270 */
[----:B------:R-:W-:Y:S02]  /*0680*/  FSEL R9, RZ, 1, P0 ;  /* 0x3f800000ff097808 */ /* 0x000fe40000000000 */
[----:B------:R-:W-:-:S03]  /*0690*/  IADD3.X R5, PT, PT, R0, UR9, RZ, P1, !PT ;  /* 0x0000000900057c10 */ /* 0x000fc60008ffe4ff */
[----:B---3--:R-:W-:-:S05]  /*06a0*/  FADD R9, R2, -R9 ;  /* 0x8000000902097221 */ /* 0x008fca0000000000 */
[----:B------:R-:W-:Y:S01]  /*06b0*/  STG.E desc[UR4][R4.64], R9 ;  /* 0x0000000904007986 */ /* 0x000fe2000c101904 */
[----:B------:R-:W-:Y:S05]  /*06c0*/  EXIT ;  /* 0x000000000000794d */ /* 0x000fea0003800000 */
.L_x_121:
        /* <DEDUP_REMOVED lines=11> */
.L_x_527:


//--------------------- .text.crossentropy_forward_kernel_igone --------------------------
	.section	.text.crossentropy_forward_kernel_igone,"ax",@progbits
	.align	128
        .global         crossentropy_forward_kernel_igone
        .type           crossentropy_forward_kernel_igone,@function
        .size           crossentropy_forward_kernel_igone,(.L_x_528 - crossentropy_forward_kernel_igone)
        .other          crossentropy_forward_kernel_igone,@"STO_CUDA_ENTRY STV_DEFAULT"
crossentropy_forward_kernel_igone:
.text.crossentropy_forward_kernel_igone:
[----:B------:R-:W-:Y:S01]  /*0000*/  LDC R1, c[0x0][0x37c] ;  /* 0x0000df00ff017b82 */ /* 0x000fe20000000800 */
[----:B------:R-:W0:Y:S07]  /*0010*/  S2R R5, SR_TID.X ;  /* 0x0000000000057919 */ /* 0x000e2e0000002100 */
[----:B------:R-:W0:Y:S08]  /*0020*/  S2UR UR4, SR_CTAID.X ;  /* 0x00000000000479c3 */ /* 0x000e300000002500 */
[----:B------:R-:W0:Y:S08]  /*0030*/  LDC R0, c[0x0][0x360] ;  /* 0x0000d800ff007b82 */ /* 0x000e300000000800 */
[----:B------:R-:W1:Y:S01]  /*0040*/  LDC.64 R2, c[0x0][0x398] ;  /* 0x0000e600ff027b82 */ /* 0x000e620000000a00 */
[----:B0-----:R-:W-:-:S02]  /*0050*/  IMAD R0, R0, UR4, R5 ;  /* 0x0000000400007c24 */ /* 0x001fc4000f8e0205 */
[----:B-1----:R-:W-:-:S05]  /*0060*/  IMAD R5, R3, R2, RZ ;  /* 0x0000000203057224 */ /* 0x002fca00078e02ff */
[----:B------:R-:W-:-:S13]  /*0070*/  ISETP.GE.AND P0, PT, R0, R5, PT ;  /* 0x000000050000720c */ /* 0x000fda0003f06270 */
[----:B------:R-:W-:Y:S05]  /*0080*/  @P0 EXIT ;  /* 0x000000000000094d */ /* 0x000fea0003800000 */
[----:B------:R-:W0:Y:S01]  /*0090*/  LDC.64 R4, c[0x0][0x390] ;  /* 0x0000e400ff047b82 */ /* 0x000e220000000a00 */
[----:B------:R-:W1:Y:S01]  /*00a0*/  LDCU.64 UR4, c[0x0][0x358] ;  /* 0x00006b00ff0477ac */ /* 0x000e620008000a00 */
[----:B------:R-:W2:Y:S01]  /*00b0*/  LDCU UR6, c[0x0][0x3a4] ;  /* 0x00007480ff0677ac */ /* 0x000ea20008000800 */
[----:B0-----:R-:W-:-:S05]  /*00c0*/  IMAD.WIDE R4, R0, 0x4, R4 ;  /* 0x0000000400047825 */ /* 0x001fca00078e0204 */
[----:B-1----:R-:W2:Y:S02]  /*00d0*/  LDG.E R2, desc[UR4][R4.64] ;  /* 0x0000000404027981 */ /* 0x002ea4000c1e1900 */
[----:B--2---:R-:W-:-:S13]  /*00e0*/  ISETP.NE.AND P0, PT, R2, UR6, PT ;  /* 0x0000000602007c0c */ /* 0x004fda000bf05270 */
[----:B------:R-:W-:Y:S05]  /*00f0*/  @P0 BRA `(.L_x_122) ;  /* 0x0000000000180947 */ /* 0x000fea0003800000 */
[----:B------:R-:W0:Y:S02]  /*0100*/  LDC.64 R2, c[0x0][0x380] ;  /* 0x0000e000ff027b82 */ /* 0x000e240000000a00 */
[----:B0-----:R-:W-:-:S05]  /*0110*/  IMAD.WIDE R2, R0, 0x4, R2 ;  /* 0x0000000400027825 */ /* 0x001fca00078e0202 */
[----:B------:R-:W2:Y:S02]  /*0120*/  LDG.E R0, desc[UR4][R2.64] ;  /* 0x0000000402007981 */ /* 0x000ea4000c1e1900 */
[----:B--2---:R-:W-:-:S05]  /*0130*/  FADD R5, RZ, R0 ;  /* 0x00000000ff057221 */ /* 0x004fca0000000000 */
[----:B------:R-:W-:Y:S01]  /*0140*/  STG.E desc[UR4][R2.64], R5 ;  /* 0x0000000502007986 */ /* 0x000fe2000c101904 */
[----:B------:R-:W-:Y:S05]  /*0150*/  EXIT ;  /* 0x000000000000794d */ /* 0x000fea0003800000 */
.L_x_122:
[----:B------:R-:W-:Y:S01]  /*0160*/  IABS R8, R3 ;  /* 0x0000000300087213 */ /* 0x000fe20000000000 */
[----:B------:R-:W0:Y:S01]  /*0170*/  LDCU UR6, c[0x0][0x3a0] ;  /* 0x00007400ff0677ac */ /* 0x000e220008000800 */
[----:B------:R-:W-:Y:S02]  /*0180*/  IABS R9, R0 ;  /* 0x0000000000097213 */ /* 0x000fe40000000000 */
[----:B------:R-:W1:Y:S01]  /*0190*/  I2F.RP R6, R8 ;  /* 0x0000000800067306 */ /* 0x000e620000209400 */
[----:B------:R-:W-:Y:S01]  /*01a0*/  ISETP.GE.AND P2, PT, R0, RZ, PT ;  /* 0x000000ff0000720c */ /* 0x000fe20003f46270 */
[----:B------:R-:W2:Y:S06]  /*01b0*/  LDCU.64 UR8, c[0x0][0x388] ;  /* 0x00007100ff0877ac */ /* 0x000eac0008000a00 */
[----:B-1----:R-:W1:Y:S02]  /*01c0*/  MUFU.RCP R6, R6 ;  /* 0x0000000600067308 */ /* 0x002e640000001000 */
[----:B-1----:R-:W-:-:S06]  /*01d0*/  IADD3 R4, PT, PT, R6, 0xffffffe, RZ ;  /* 0x0ffffffe06047810 */ /* 0x002fcc0007ffe0ff */
[----:B------:R1:W3:Y:S02]  /*01e0*/  F2I.FTZ.U32.TRUNC.NTZ R5, R4 ;  /* 0x0000000400057305 */ /* 0x0002e4000021f000 */
[----:B-1----:R-:W-:Y:S01]  /*01f0*/  IMAD.MOV.U32 R4, RZ, RZ, RZ ;  /* 0x000000ffff047224 */ /* 0x002fe200078e00ff */
[----:B---3--:R-:W-:-:S05]  /*0200*/  IADD3 R7, PT, PT, RZ, -R5, RZ ;  /* 0x80000005ff077210 */ /* 0x008fca0007ffe0ff */
[----:B------:R-:W-:-:S04]  /*0210*/  IMAD R7, R7, R8, RZ ;  /* 0x0000000807077224 */ /* 0x000fc800078e02ff */
[----:B------:R-:W-:Y:S01]  /*0220*/  IMAD.HI.U32 R5, R5, R7, R4 ;  /* 0x0000000705057227 */ /* 0x000fe200078e0004 */
[----:B------:R-:W-:Y:S02]  /*0230*/  MOV R7, R9 ;  /* 0x0000000900077202 */ /* 0x000fe40000000f00 */
[----:B------:R-:W-:-:S03]  /*0240*/  SHF.R.S32.HI R4, RZ, 0x1f, R2 ;  /* 0x0000001fff047819 */ /* 0x000fc60000011402 */
[----:B------:R-:W-:-:S04]  /*0250*/  IMAD.HI.U32 R5, R5, R7, RZ ;  /* 0x0000000705057227 */ /* 0x000fc800078e00ff */
[----:B------:R-:W-:-:S04]  /*0260*/  IMAD.MOV R5, RZ, RZ, -R5 ;  /* 0x000000ffff057224 */ /* 0x000fc800078e0a05 */
[----:B------:R-:W-:-:S05]  /*0270*/  IMAD R5, R8, R5, R7 ;  /* 0x0000000508057224 */ /* 0x000fca00078e0207 */
[----:B------:R-:W-:-:S13]  /*0280*/  ISETP.GT.U32.AND P0, PT, R8, R5, PT ;  /* 0x000000050800720c */ /* 0x000fda0003f04070 */
[----:B------:R-:W-:Y:S02]  /*0290*/  @!P0 IADD3 R5, PT, PT, R5, -R8, RZ ;  /* 0x8000000805058210 */ /* 0x000fe40007ffe0ff */
[----:B------:R-:W-:Y:S02]  /*02a0*/  ISETP.NE.AND P0, PT, R3, RZ, PT ;  /* 0x000000ff0300720c */ /* 0x000fe40003f05270 */
[----:B------:R-:W-:-:S13]  /*02b0*/  ISETP.GT.U32.AND P1, PT, R8, R5, PT ;  /* 0x000000050800720c */ /* 0x000fda0003f24070 */
[----:B------:R-:W-:-:S05]  /*02c0*/  @!P1 IADD3 R5, PT, PT, R5, -R8, RZ ;  /* 0x8000000805059210 */ /* 0x000fca0007ffe0ff */
[----:B------:R-:W-:Y:S01]  /*02d0*/  @!P2 IMAD.MOV R5, RZ, RZ, -R5 ;  /* 0x000000ffff05a224 */ /* 0x000fe200078e0a05 */
[----:B------:R-:W-:-:S04]  /*02e0*/  @!P0 LOP3.LUT R5, RZ, R3, RZ, 0x33, !PT ;  /* 0x00000003ff058212 */ /* 0x000fc800078e33ff */
[----:B------:R-:W-:Y:S01]  /*02f0*/  IADD3 R3, PT, PT, R0, -R5, RZ ;  /* 0x8000000500037210 */ /* 0x000fe20007ffe0ff */
[----:B0-----:R-:W-:-:S04]  /*0300*/  IMAD R5, R5, UR6, RZ ;  /* 0x0000000605057c24 */ /* 0x001fc8000f8e02ff */
[----:B------:R-:W-:-:S05]  /*0310*/  IMAD R3, R3, UR6, RZ ;  /* 0x0000000603037c24 */ /* 0x000fca000f8e02ff */
[--C-:B------:R-:W-:Y:S02]  /*0320*/  IADD3 R6, P0, P1, R3, R2, R5.reuse ;  /* 0x0000000203067210 */ /* 0x100fe4000791e005 */
[----:B------:R-:W-:Y:S02]  /*0330*/  SHF.R.S32.HI R2, RZ, 0x1f, R5 ;  /* 0x0000001fff027819 */ /* 0x000fe40000011405 */
[----:B------:R-:W-:-:S04]  /*0340*/  SHF.R.S32.HI R3, RZ, 0x1f, R3 ;  /* 0x0000001fff037819 */ /* 0x000fc80000011403 */
[----:B------:R-:W-:Y:S02]  /*0350*/  IADD3.X R3, PT, PT, R3, R4, R2, P0, P1 ;  /* 0x0000000403037210 */ /* 0x000fe400007e2402 */
[----:B--2---:R-:W-:-:S04]  /*0360*/  LEA R4, P0, R6, UR8, 0x2 ;  /* 0x0000000806047c11 */ /* 0x004fc8000f8010ff */
[----:B------:R-:W-:Y:S02]  /*0370*/  LEA.HI.X R5, R6, UR9, R3, 0x2, P0 ;  /* 0x0000000906057c11 */ /* 0x000fe400080f1403 */
[----:B------:R-:W0:Y:S03]  /*0380*/  LDC.64 R2, c[0x0][0x380] ;  /* 0x0000e000ff027b82 */ /* 0x000e260000000a00 */
[----:B------:R-:W2:Y:S01]  /*0390*/  LDG.E R6, desc[UR4][R4.64] ;  /* 0x0000000404067981 */ /* 0x000ea2000c1e1900 */
[----:B0-----:R-:W-:-:S05]  /*03a0*/  IMAD.WIDE R2, R0, 0x4, R2 ;  /* 0x0000000400027825 */ /* 0x001fca00078e0202 */
[----:B------:R-:W3:Y:S01]  /*03b0*/  LDG.E R11, desc[UR4][R2.64] ;  /* 0x00000004020b7981 */ /* 0x000ee2000c1e1900 */
[----:B------:R-:W-:Y:S01]  /*03c0*/  HFMA2 R9, -RZ, RZ, 1.5048828125, 33.21875 ;  /* 0x3e055027ff097431 */ /* 0x000fe200000001ff */
[----:B--2---:R-:W-:-:S13]  /*03d0*/  FSETP.GEU.AND P0, PT, R6, 1.175494350822287508e-38, PT ;  /* 0x008000000600780b */ /* 0x004fda0003f0e000 */
[----:B------:R-:W-:-:S05]  /*03e0*/  @!P0 FMUL R6, R6, 8388608 ;  /* 0x4b00000006068820 */ /* 0x000fca0000400000 */
[----:B------:R-:W-:-:S04]  /*03f0*/  IADD3 R0, PT, PT, R6, -0x3f2aaaab, RZ ;  /* 0xc0d5555506007810 */ /* 0x000fc80007ffe0ff */
[----:B------:R-:W-:-:S05]  /*0400*/  LOP3.LUT R7, R0, 0xff800000, RZ, 0xc0, !PT ;  /* 0xff80000000077812 */ /* 0x000fca00078ec0ff */
[----:B------:R-:W-:Y:S01]  /*0410*/  IMAD.IADD R0, R6, 0x1, -R7 ;  /* 0x0000000106007824 */ /* 0x000fe200078e0a07 */
[----:B------:R-:W-:-:S03]  /*0420*/  I2FP.F32.S32 R7, R7 ;  /* 0x0000000700077245 */ /* 0x000fc60000201400 */
[----:B------:R-:W-:Y:S01]  /*0430*/  FADD R8, R0, -1 ;  /* 0xbf80000000087421 */ /* 0x000fe20000000000 */
[----:B------:R-:W-:Y:S02]  /*0440*/  FSEL R0, RZ, -23, P0 ;  /* 0xc1b80000ff007808 */ /* 0x000fe40000000000 */
[----:B------:R-:W-:Y:S01]  /*0450*/  ISETP.GT.U32.AND P0, PT, R6, 0x7f7fffff, PT ;  /* 0x7f7fffff0600780c */ /* 0x000fe20003f04070 */
[C---:B------:R-:W-:Y:S02]  /*0460*/  FFMA R5, R8.reuse, -R9, 0.14084610342979431152 ;  /* 0x3e1039f608057423 */ /* 0x040fe40000000809 */
[----:B------:R-:W-:Y:S01]  /*0470*/  FFMA R0, R7, 1.1920928955078125e-07, R0 ;  /* 0x3400000007007823 */ /* 0x000fe20000000000 */
[----:B------:R-:W-:Y:S01]  /*0480*/  MOV R7, 0x7f800000 ;  /* 0x7f80000000077802 */ /* 0x000fe20000000f00 */
        /* <DEDUP_REMOVED lines=11> */
[----:B------:R-:W-:-:S04]  /*0540*/  FSETP.NEU.AND P0, PT, R6, RZ, PT ;  /* 0x000000ff0600720b */ /* 0x000fc80003f0d000 */
[----:B------:R-:W-:-:S05]  /*0550*/  FSEL R0, R0, -INF , P0 ;  /* 0xff80000000007808 */ /* 0x000fca0000000000 */
[----:B---3--:R-:W-:-:S05]  /*0560*/  FADD R5, -R0, R11 ;  /* 0x0000000b00057221 */ /* 0x008fca0000000100 */
[----:B------:R-:W-:Y:S01]  /*0570*/  STG.E desc[UR4][R2.64], R5 ;  /* 0x0000000502007986 */ /* 0x000fe2000c101904 */
[----:B------:R-:W-:Y:S05]  /*0580*/  EXIT ;  /* 0x000000000000794d */ /* 0x000fea0003800000 */
.L_x_123:
        /* <DEDUP_REMOVED lines=15> */
.L_x_528:


//--------------------- .text.crossentropy_forward_kernel --------------------------
	.section	.text.crossentropy_forward_kernel,"ax",@progbits
	.align	128
        .global         crossentropy_forward_kernel
        .type           crossentropy_forward_kernel,@function
        .size           crossentropy_forward_kernel,(.L_x_529 - crossentropy_forward_kernel)
        .other          crossentropy_forward_kernel,@"STO_CUDA_ENTRY STV_DEFAULT"
crossentropy_forward_kernel:
.text.crossentropy_forward_kernel:
        /* <DEDUP_REMOVED lines=11> */
[----:B------:R-:W-:Y:S02]  /*00b0*/  IABS R9, R3 ;  /* 0x0000000300097213 */ /* 0x000fe40000000000 */
[C---:B------:R-:W-:Y:S01]  /*00c0*/  ISETP.GE.AND P2, PT, R0.reuse, RZ, PT ;  /* 0x000000ff0000720c */ /* 0x040fe20003f46270 */
[----:B------:R-:W2:Y:S01]  /*00d0*/  LDCU UR6, c[0x0][0x3a0] ;  /* 0x00007400ff0677ac */ /* 0x000ea20008000800 */
[----:B------:R-:W3:Y:S01]  /*00e0*/  LDCU.64 UR8, c[0x0][0x388] ;  /* 0x00007100ff0877ac */ /* 0x000ee20008000a00 */
[----:B0-----:R-:W-:-:S06]  /*00f0*/  IMAD.WIDE R4, R0, 0x4, R4 ;  /* 0x0000000400047825 */ /* 0x001fcc00078e0204 */
[----:B-1----:R-:W4:Y:S01]  /*0100*/  LDG.E R4, desc[UR4][R4.64] ;  /* 0x0000000404047981 */ /* 0x002f22000c1e1900 */
[----:B------:R-:W0:Y:S08]  /*0110*/  I2F.RP R2, R9 ;  /* 0x0000000900027306 */ /* 0x000e300000209400 */
[----:B0-----:R-:W0:Y:S02]  /*0120*/  MUFU.RCP R2, R2 ;  /* 0x0000000200027308 */ /* 0x001e240000001000 */
[----:B0-----:R-:W-:-:S06]  /*0130*/  IADD3 R6, PT, PT, R2, 0xffffffe, RZ ;  /* 0x0ffffffe02067810 */ /* 0x001fcc0007ffe0ff */
[----:B------:R0:W1:Y:S02]  /*0140*/  F2I.FTZ.U32.TRUNC.NTZ R7, R6 ;  /* 0x0000000600077305 */ /* 0x000064000021f000 */
[----:B0-----:R-:W-:Y:S01]  /*0150*/  IMAD.MOV.U32 R6, RZ, RZ, RZ ;  /* 0x000000ffff067224 */ /* 0x001fe200078e00ff */
[----:B-1----:R-:W-:-:S05]  /*0160*/  IADD3 R8, PT, PT, RZ, -R7, RZ ;  /* 0x80000007ff087210 */ /* 0x002fca0007ffe0ff */
[----:B------:R-:W-:Y:S01]  /*0170*/  IMAD R11, R8, R9, RZ ;  /* 0x00000009080b7224 */ /* 0x000fe200078e02ff */
[----:B------:R-:W-:-:S03]  /*0180*/  IABS R8, R0 ;  /* 0x0000000000087213 */ /* 0x000fc60000000000 */
[----:B------:R-:W-:-:S06]  /*0190*/  IMAD.HI.U32 R7, R7, R11, R6 ;  /* 0x0000000b07077227 */ /* 0x000fcc00078e0006 */
[----:B------:R-:W-:-:S05]  /*01a0*/  IMAD.HI.U32 R7, R7, R8, RZ ;  /* 0x0000000807077227 */ /* 0x000fca00078e00ff */
[----:B------:R-:W-:-:S05]  /*01b0*/  IADD3 R7, PT, PT, -R7, RZ, RZ ;  /* 0x000000ff07077210 */ /* 0x000fca0007ffe1ff */
[----:B------:R-:W-:-:S05]  /*01c0*/  IMAD R2, R9, R7, R8 ;  /* 0x0000000709027224 */ /* 0x000fca00078e0208 */
[----:B------:R-:W-:-:S13]  /*01d0*/  ISETP.GT.U32.AND P0, PT, R9, R2, PT ;  /* 0x000000020900720c */ /* 0x000fda0003f04070 */
[----:B------:R-:W-:Y:S01]  /*01e0*/  @!P0 IMAD.IADD R2, R2, 0x1, -R9 ;  /* 0x0000000102028824 */ /* 0x000fe200078e0a09 */
[----:B------:R-:W-:-:S04]  /*01f0*/  ISETP.NE.AND P0, PT, R3, RZ, PT ;  /* 0x000000ff0300720c */ /* 0x000fc80003f05270 */
[----:B------:R-:W-:-:S13]  /*0200*/  ISETP.GT.U32.AND P1, PT, R9, R2, PT ;  /* 0x000000020900720c */ /* 0x000fda0003f24070 */
[----:B------:R-:W-:-:S05]  /*0210*/  @!P1 IADD3 R2, PT, PT, R2, -R9, RZ ;  /* 0x8000000902029210 */ /* 0x000fca0007ffe0ff */
[----:B------:R-:W-:Y:S01]  /*0220*/  @!P2 IMAD.MOV R2, RZ, RZ, -R2 ;  /* 0x000000ffff02a224 */ /* 0x000fe200078e0a02 */
[----:B------:R-:W-:-:S04]  /*0230*/  @!P0 LOP3.LUT R2, RZ, R3, RZ, 0x33, !PT ;  /* 0x00000003ff028212 */ /* 0x000fc800078e33ff */
[----:B------:R-:W-:Y:S01]  /*0240*/  IADD3 R3, PT, PT, R0, -R2, RZ ;  /* 0x8000000200037210 */ /* 0x000fe20007ffe0ff */
[----:B--2---:R-:W-:-:S04]  /*0250*/  IMAD R2, R2, UR6, RZ ;  /* 0x0000000602027c24 */ /* 0x004fc8000f8e02ff */
[----:B------:R-:W-:-:S05]  /*0260*/  IMAD R3, R3, UR6, RZ ;  /* 0x0000000603037c24 */ /* 0x000fca000f8e02ff */
[----:B----4-:R-:W-:Y:S02]  /*0270*/  IADD3 R6, P0, P1, R3, R4, R2 ;  /* 0x0000000403067210 */ /* 0x010fe4000791e002 */
[----:B------:R-:W-:Y:S02]  /*0280*/  SHF.R.S32.HI R5, RZ, 0x1f, R4 ;  /* 0x0000001fff057819 */ /* 0x000fe40000011404 */
[----:B------:R-:W-:Y:S02]  /*0290*/  SHF.R.S32.HI R2, RZ, 0x1f, R2 ;  /* 0x0000001fff027819 */ /* 0x000fe40000011402 */
[----:B------:R-:W-:-:S04]  /*02a0*/  SHF.R.S32.HI R3, RZ, 0x1f, R3 ;  /* 0x0000001fff037819 */ /* 0x000fc80000011403 */
[----:B------:R-:W-:Y:S02]  /*02b0*/  IADD3.X R3, PT, PT, R3, R5, R2, P0, P1 ;  /* 0x0000000503037210 */ /* 0x000fe400007e2402 */
[----:B---3--:R-:W-:-:S04]  /*02c0*/  LEA R4, P0, R6, UR8, 0x2 ;  /* 0x0000000806047c11 */ /* 0x008fc8000f8010ff */
        /* <DEDUP_REMOVED lines=34> */
.L_x_124:
        /* <DEDUP_REMOVED lines=9> */
.L_x_529:


//--------------------- .text.softmax_forward_kernel7 --------------------------
	.section	.text.softmax_forward_kernel7,"ax",@progbits
	.align	128
        .global         softmax_forward_kernel7
        .type           softmax_forward_kernel7,@function
        .size           softmax_forward_kernel7,(.L_x_516 - softmax_forward_kernel7)
        .other          softmax_forward_kernel7,@"STO_CUDA_ENTRY STV_DEFAULT"
softmax_forward_kernel7:
.text.softmax_forward_kernel7:
[----:B------:R-:W-:Y:S01]  /*0000*/  LDC R1, c[0x0][0x37c] ;  /* 0x0000df00ff017b82 */ /* 0x000fe20000000800 */
[----:B------:R-:W0:Y:S07]  /*0010*/  S2R R13, SR_TID.X ;  /* 0x00000000000d7919 */ /* 0x000e2e0000002100 */
[----:B------:R-:W1:Y:S01]  /*0020*/  LDC R12, c[0x0][0x360] ;  /* 0x0000d800ff0c7b82 */ /* 0x000e620000000800 */
[----:B------:R-:W0:Y:S01]  /*0030*/  LDCU UR5, c[0x0][0x394] ;  /* 0x00007280ff0577ac */ /* 0x000e220008000800 */
[----:B------:R-:W-:Y:S01]  /*0040*/  MOV R3, 0x400 ;  /* 0x0000040000037802 */ /* 0x000fe20000000f00 */
[----:B------:R-:W2:Y:S01]  /*0050*/  S2R R0, SR_CgaCtaId ;  /* 0x0000000000007919 */ /* 0x000ea20000008800 */
[----:B0-----:R-:W-:-:S02]  /*0060*/  ISETP.GE.AND P0, PT, R13, UR5, PT ;  /* 0x000000050d007c0c */ /* 0x001fc4000bf06270 */
[----:B------:R-:W-:Y:S02]  /*0070*/  SHF.R.U32.HI R2, RZ, 0x5, R13 ;  /* 0x00000005ff027819 */ /* 0x000fe4000001160d */
[----:B--2---:R-:W-:Y:S02]  /*0080*/  LEA R3, R0, R3, 0x18 ;  /* 0x0000000300037211 */ /* 0x004fe400078ec0ff */
[----:B-1----:R-:W-:-:S05]  /*0090*/  SHF.R.U32.HI R0, RZ, 0x5, R12 ;  /* 0x00000005ff007819 */ /* 0x002fca000001160c */
[--C-:B------:R-:W-:Y:S02]  /*00a0*/  IMAD R5, R0, 0x4, R3.reuse ;  /* 0x0000000400057824 */ /* 0x100fe400078e0203 */
[----:B------:R-:W-:Y:S02]  /*00b0*/  @P0 IMAD.MOV.U32 R7, RZ, RZ, -0x800000 ;  /* 0xff800000ff070424 */ /* 0x000fe400078e00ff */
[C---:B------:R-:W-:Y:S02]  /*00c0*/  @P0 IMAD R4, R2.reuse, 0x4, R3 ;  /* 0x0000000402040824 */ /* 0x040fe400078e0203 */
[----:B------:R-:W-:-:S03]  /*00d0*/  @P0 IMAD R5, R2, 0x4, R5 ;  /* 0x0000000402050824 */ /* 0x000fc600078e0205 */
[----:B------:R0:W-:Y:S04]  /*00e0*/  @P0 STS [R4], R7 ;  /* 0x0000000704000388 */ /* 0x0001e80000000800 */
[----:B------:R0:W-:Y:S01]  /*00f0*/  @P0 STS [R5], RZ ;  /* 0x000000ff05000388 */ /* 0x0001e20000000800 */
[----:B------:R-:W-:Y:S05]  /*0100*/  @P0 EXIT ;  /* 0x000000000000094d */ /* 0x000fea0003800000 */
[----:B------:R-:W1:Y:S01]  /*0110*/  S2UR UR4, SR_CTAID.X ;  /* 0x00000000000479c3 */ /* 0x000e620000002500 */
[----:B------:R-:W-:Y:S01]  /*0120*/  BSSY.RECONVERGENT B0, `(.L_x_125) ;  /* 0x0000045000007945 */ /* 0x000fe20003800200 */
[----:B0-----:R-:W-:Y:S01]  /*0130*/  IMAD.MOV.U32 R4, RZ, RZ, -0x800000 ;  /* 0xff800000ff047424 */ /* 0x001fe200078e00ff */
[----:B------:R-:W0:Y:S01]  /*0140*/  LDCU.64 UR10, c[0x0][0x358] ;  /* 0x00006b00ff0a77ac */ /* 0x000e220008000a00 */
[----:B------:R-:W-:Y:S01]  /*0150*/  IMAD.MOV.U32 R5, RZ, RZ, R13 ;  /* 0x000000ffff057224 */ /* 0x000fe200078e000d */
[----:B------:R-:W2:Y:S01]  /*0160*/  LDCU.64 UR6, c[0x0][0x388] ;  /* 0x00007100ff0677ac */ /* 0x000ea20008000a00 */
[----:B------:R-:W-:Y:S02]  /*0170*/  UIADD3 UR8, UPT, UPT, UR5, -0x1, URZ ;  /* 0xffffffff05087890 */ /* 0x000fe4000fffe0ff */
[----:B012---:R-:W-:-:S12]  /*0180*/  UIMAD UR4, UR4, UR5, URZ ;  /* 0x00000005040472a4 */ /* 0x007fd8000f8e02ff */
.L_x_126:
[----:B------:R-:W-:Y:S01]  /*0190*/  IMAD.IADD R7, R12, 0x1, R5 ;  /* 0x000000010c077824 */ /* 0x000fe200078e0205 */
[----:B------:R-:W-:-:S04]  /*01a0*/  VIMNMX.U32 R5, PT, PT, R5, UR8, PT ;  /* 0x0000000805057c48 */ /* 0x000fc8000bfe0000 */
[C---:B------:R-:W-:Y:S01]  /*01b0*/  VIMNMX.U32 R6, PT, PT, R7.reuse, UR8, PT ;  /* 0x0000000807067c48 */ /* 0x040fe2000bfe0000 */
[--C-:B------:R-:W-:Y:S01]  /*01c0*/  IMAD.IADD R7, R7, 0x1, R12.reuse ;  /* 0x0000000107077824 */ /* 0x100fe200078e020c */
[----:B------:R-:W-:Y:S02]  /*01d0*/  IADD3 R11, P0, PT, R5, UR4, RZ ;  /* 0x00000004050b7c10 */ /* 0x000fe4000ff1e0ff */
[----:B------:R-:W-:Y:S01]  /*01e0*/  IADD3 R8, P1, PT, R6, UR4, RZ ;  /* 0x0000000406087c10 */ /* 0x000fe2000ff3e0ff */
[C---:B------:R-:W-:Y:S01]  /*01f0*/  IMAD.IADD R9, R7.reuse, 0x1, R12 ;  /* 0x0000000107097824 */ /* 0x040fe200078e020c */
[----:B------:R-:W-:Y:S01]  /*0200*/  VIMNMX.U32 R5, PT, PT, R7, UR8, PT ;  /* 0x0000000807057c48 */ /* 0x000fe2000bfe0000 */
[----:B------:R-:W-:Y:S01]  /*0210*/  IMAD.X R14, RZ, RZ, RZ, P0 ;  /* 0x000000ffff0e7224 */ /* 0x000fe200000e06ff */
[----:B------:R-:W-:Y:S01]  /*0220*/  LEA R10, P0, R11, UR6, 0x2 ;  /* 0x000000060b0a7c11 */ /* 0x000fe2000f8010ff */
[----:B------:R-:W-:Y:S01]  /*0230*/  IMAD.X R15, RZ, RZ, RZ, P1 ;  /* 0x000000ffff0f7224 */ /* 0x000fe200008e06ff */
[----:B------:R-:W-:-:S02]  /*0240*/  LEA R6, P1, R8, UR6, 0x2 ;  /* 0x0000000608067c11 */ /* 0x000fc4000f8210ff */
[----:B------:R-:W-:Y:S02]  /*0250*/  LEA.HI.X R11, R11, UR7, R14, 0x2, P0 ;  /* 0x000000070b0b7c11 */ /* 0x000fe400080f140e */
[----:B------:R-:W-:Y:S02]  /*0260*/  IADD3 R16, P0, PT, R5, UR4, RZ ;  /* 0x0000000405107c10 */ /* 0x000fe4000ff1e0ff */
[----:B------:R-:W-:Y:S01]  /*0270*/  LEA.HI.X R7, R8, UR7, R15, 0x2, P1 ;  /* 0x0000000708077c11 */ /* 0x000fe200088f140f */
[C-C-:B------:R-:W-:Y:S01]  /*0280*/  IMAD.IADD R15, R9.reuse, 0x1, R12.reuse ;  /* 0x00000001090f7824 */ /* 0x140fe200078e020c */
[----:B------:R-:W-:Y:S01]  /*0290*/  VIMNMX.U32 R14, PT, PT, R9, UR8, PT ;  /* 0x00000008090e7c48 */ /* 0x000fe2000bfe0000 */
[----:B------:R-:W-:Y:S01]  /*02a0*/  IMAD.X R9, RZ, RZ, RZ, P0 ;  /* 0x000000ffff097224 */ /* 0x000fe200000e06ff */
[----:B------:R-:W-:Y:S01]  /*02b0*/  LEA R8, P0, R16, UR6, 0x2 ;  /* 0x0000000610087c11 */ /* 0x000fe2000f8010ff */
[----:B------:R0:W2:Y:S01]  /*02c0*/  LDG.E R5, desc[UR10][R10.64] ;  /* 0x0000000a0a057981 */ /* 0x0000a2000c1e1900 */
[----:B------:R-:W-:Y:S01]  /*02d0*/  IADD3 R19, P1, PT, R14, UR4, RZ ;  /* 0x000000040e137c10 */ /* 0x000fe2000ff3e0ff */
[C---:B------:R-:W-:Y:S01]  /*02e0*/  IMAD.IADD R17, R15.reuse, 0x1, R12 ;  /* 0x000000010f117824 */ /* 0x040fe200078e020c */
[----:B------:R-:W-:Y:S01]  /*02f0*/  LEA.HI.X R9, R16, UR7, R9, 0x2, P0 ;  /* 0x0000000710097c11 */ /* 0x000fe200080f1409 */
[----:B------:R1:W2:Y:S01]  /*0300*/  LDG.E R18, desc[UR10][R6.64] ;  /* 0x0000000a06127981 */ /* 0x0002a2000c1e1900 */
[----:B------:R-:W-:Y:S01]  /*0310*/  VIMNMX.U32 R16, PT, PT, R15, UR8, PT ;  /* 0x000000080f107c48 */ /* 0x000fe2000bfe0000 */
[----:B------:R-:W-:Y:S01]  /*0320*/  IMAD.X R22, RZ, RZ, RZ, P1 ;  /* 0x000000ffff167224 */ /* 0x000fe200008e06ff */
[----:B------:R-:W-:-:S02]  /*0330*/  LEA R14, P0, R19, UR6, 0x2 ;  /* 0x00000006130e7c11 */ /* 0x000fc4000f8010ff */
[----:B------:R-:W-:Y:S02]  /*0340*/  IADD3 R20, P1, PT, R16, UR4, RZ ;  /* 0x0000000410147c10 */ /* 0x000fe4000ff3e0ff */
[C---:B------:R-:W-:Y:S01]  /*0350*/  VIMNMX.U32 R16, PT, PT, R17.reuse, UR8, PT ;  /* 0x0000000811107c48 */ /* 0x040fe2000bfe0000 */
[----:B------:R-:W-:Y:S01]  /*0360*/  IMAD.IADD R17, R17, 0x1, R12 ;  /* 0x0000000111117824 */ /* 0x000fe200078e020c */
[----:B------:R-:W-:Y:S01]  /*0370*/  LEA.HI.X R15, R19, UR7, R22, 0x2, P0 ;  /* 0x00000007130f7c11 */ /* 0x000fe200080f1416 */
[----:B0-----:R-:W-:Y:S01]  /*0380*/  IMAD.X R11, RZ, RZ, RZ, P1 ;  /* 0x000000ffff0b7224 */ /* 0x001fe200008e06ff */
[C---:B------:R-:W-:Y:S01]  /*0390*/  LEA R10, P0, R20.reuse, UR6, 0x2 ;  /* 0x00000006140a7c11 */ /* 0x040fe2000f8010ff */
[C---:B------:R-:W-:Y:S01]  /*03a0*/  IMAD.IADD R21, R17.reuse, 0x1, R12 ;  /* 0x0000000111157824 */ /* 0x040fe200078e020c */
[----:B------:R-:W-:Y:S01]  /*03b0*/  VIMNMX.U32 R17, PT, PT, R17, UR8, PT ;  /* 0x0000000811117c48 */ /* 0x000fe2000bfe0000 */
[----:B------:R0:W3:Y:S01]  /*03c0*/  LDG.E R19, desc[UR10][R8.64] ;  /* 0x0000000a08137981 */ /* 0x0000e2000c1e1900 */
[----:B------:R-:W-:-:S02]  /*03d0*/  LEA.HI.X R11, R20, UR7, R11, 0x2, P0 ;  /* 0x00000007140b7c11 */ /* 0x000fc400080f140b */
[----:B------:R-:W-:Y:S01]  /*03e0*/  IADD3 R20, P0, PT, R16, UR4, RZ ;  /* 0x0000000410147c10 */ /* 0x000fe2000ff1e0ff */
[----:B------:R-:W3:Y:S01]  /*03f0*/  LDG.E R14, desc[UR10][R14.64] ;  /* 0x0000000a0e0e7981 */ /* 0x000ee2000c1e1900 */
[----:B-1----:R-:W-:Y:S02]  /*0400*/  VIMNMX.U32 R6, PT, PT, R21, UR8, PT ;  /* 0x0000000815067c48 */ /* 0x002fe4000bfe0000 */
[----:B------:R-:W-:Y:S01]  /*0410*/  IADD3 R22, P1, PT, R17, UR4, RZ ;  /* 0x0000000411167c10 */ /* 0x000fe2000ff3e0ff */
[----:B------:R-:W-:Y:S01]  /*0420*/  IMAD.X R17, RZ, RZ, RZ, P0 ;  /* 0x000000ffff117224 */ /* 0x000fe200000e06ff */
[----:B------:R-:W-:Y:S01]  /*0430*/  LEA R16, P0, R20, UR6, 0x2 ;  /* 0x0000000614107c11 */ /* 0x000fe2000f8010ff */
[----:B------:R-:W4:Y:S01]  /*0440*/  LDG.E R11, desc[UR10][R10.64] ;  /* 0x0000000a0a0b7981 */ /* 0x000f22000c1e1900 */
[----:B------:R-:W-:Y:S02]  /*0450*/  IADD3 R7, P2, PT, R6, UR4, RZ ;  /* 0x0000000406077c10 */ /* 0x000fe4000ff5e0ff */
[----:B0-----:R-:W-:-:S02]  /*0460*/  IADD3.X R9, PT, PT, RZ, RZ, RZ, P1, !PT ;  /* 0x000000ffff097210 */ /* 0x001fc40000ffe4ff */
[----:B------:R-:W-:Y:S01]  /*0470*/  LEA.HI.X R17, R20, UR7, R17, 0x2, P0 ;  /* 0x0000000714117c11 */ /* 0x000fe200080f1411 */
[----:B------:R-:W-:Y:S01]  /*0480*/  IMAD.X R20, RZ, RZ, RZ, P2 ;  /* 0x000000ffff147224 */ /* 0x000fe200010e06ff */
[C---:B------:R-:W-:Y:S02]  /*0490*/  LEA R8, P1, R22.reuse, UR6, 0x2 ;  /* 0x0000000616087c11 */ /* 0x040fe4000f8210ff */
[C---:B------:R-:W-:Y:S01]  /*04a0*/  LEA R6, P0, R7.reuse, UR6, 0x2 ;  /* 0x0000000607067c11 */ /* 0x040fe2000f8010ff */
[----:B------:R-:W4:Y:S01]  /*04b0*/  LDG.E R16, desc[UR10][R16.64] ;  /* 0x0000000a10107981 */ /* 0x000f22000c1e1900 */
[----:B------:R-:W-:Y:S02]  /*04c0*/  LEA.HI.X R9, R22, UR7, R9, 0x2, P1 ;  /* 0x0000000716097c11 */ /* 0x000fe400088f1409 */
[----:B------:R-:W-:-:S04]  /*04d0*/  LEA.HI.X R7, R7, UR7, R20, 0x2, P0 ;  /* 0x0000000707077c11 */ /* 0x000fc800080f1414 */
[----:B------:R-:W5:Y:S04]  /*04e0*/  LDG.E R9, desc[UR10][R8.64] ;  /* 0x0000000a08097981 */ /* 0x000f68000c1e1900 */
[----:B------:R-:W5:Y:S01]  /*04f0*/  LDG.E R6, desc[UR10][R6.64] ;  /* 0x0000000a06067981 */ /* 0x000f62000c1e1900 */
[----:B--2---:R-:W-:Y:S01]  /*0500*/  FMNMX3 R18, R4, R5, R18, !PT ;  /* 0x0000000504127276 */ /* 0x004fe20007800012 */
[----:B------:R-:W-:-:S05]  /*0510*/  IMAD.IADD R5, R21, 0x1, R12 ;  /* 0x0000000115057824 */ /* 0x000fca00078e020c */
[----:B------:R-:W-:Y:S02]  /*0520*/  ISETP.GE.AND P0, PT, R5, UR5, PT ;  /* 0x0000000505007c0c */ /* 0x000fe4000bf06270 */
[----:B---3--:R-:W-:-:S04]  /*0530*/  FMNMX3 R14, R18, R19, R14, !PT ;  /* 0x00000013120e7276 */ /* 0x008fc8000780000e */
[----:B----4-:R-:W-:-:S04]  /*0540*/  FMNMX3 R14, R14, R11, R16, !PT ;  /* 0x0000000b0e0e7276 */ /* 0x010fc80007800010 */
[----:B-----5:R-:W-:-:S03]  /*0550*/  FMNMX3 R4, R14, R9, R6, !PT ;  /* 0x000000090e047276 */ /* 0x020fc60007800006 */
[----:B------:R-:W-:Y:S05]  /*0560*/  @!P0 BRA `(.L_x_126) ;  /* 0xfffffffc00088947 */ /* 0x000fea000383ffff */
[----:B------:R-:W-:Y:S05]  /*0570*/  BSYNC.RECONVERGENT B0 ;  /* 0x0000000000007941 */ /* 0x000fea0003800200 */
.L_x_125:
        /* <DEDUP_REMOVED lines=18> */
[----:B------:R-:W-:-:S13]  /*06a0*/  ISETP.GE.U32.AND P0, PT, R12, 0x40, PT ;  /* 0x000000400c00780c */ /* 0x000fda0003f06070 */
[----:B0-----:R-:W-:Y:S05]  /*06b0*/  @!P0 BRA `(.L_x_129) ;  /* 0x0000000400848947 */ /* 0x001fea0003800000 */
        /* <DEDUP_REMOVED lines=97> */
.L_x_129:
[----:B-1----:R0:W-:Y:S02]  /*0cd0*/  STS [R3], R4 ;  /* 0x0000000403007388 */ /* 0x0021e40000000800 */
.L_x_128:
[----:B------:R-:W-:Y:S05]  /*0ce0*/  BSYNC.RECONVERGENT B0 ;  /* 0x0000000000007941 */ /* 0x000fea0003800200 */
.L_x_127:
        /* <DEDUP_REMOVED lines=8> */
[----:B------:R-:W-:Y:S02]  /*0d70*/  ULEA.HI.X UR6, UR4, UR7, URZ, 0x2, UP0 ;  /* 0x0000000704067291 */ /* 0x000fe400080f14ff */
[----:B------:R-:W-:-:S04]  /*0d80*/  IMAD.U32 R10, RZ, RZ, UR5 ;  /* 0x00000005ff0a7e24 */ /* 0x000fc8000f8e00ff */
[----:B--23--:R-:W-:-:S07]  /*0d90*/  IMAD.U32 R11, RZ, RZ, UR6 ;  /* 0x00000006ff0b7e24 */ /* 0x00cfce000f8e00ff */
.L_x_147:
[----:B0123--:R-:W-:-:S04]  /*0da0*/  IMAD.IADD R3, R12, 0x1, R31 ;  /* 0x000000010c037824 */ /* 0x00ffc800078e021f */
[C---:B------:R-:W-:Y:S01]  /*0db0*/  IMAD.IADD R29, R3.reuse, 0x1, R12 ;  /* 0x00000001031d7824 */ /* 0x040fe200078e020c */
[----:B------:R-:W-:-:S04]  /*0dc0*/  VIMNMX.U32 R5, PT, PT, R3, UR8, PT ;  /* 0x0000000803057c48 */ /* 0x000fc8000bfe0000 */
[----:B------:R-:W-:Y:S02]  /*0dd0*/  IADD3 R5, P0, PT, R5, UR4, RZ ;  /* 0x0000000405057c10 */ /* 0x000fe4000ff1e0ff */
[C---:B------:R-:W-:Y:S01]  /*0de0*/  VIMNMX.U32 R26, PT, PT, R29.reuse, UR8, PT ;  /* 0x000000081d1a7c48 */ /* 0x040fe2000bfe0000 */
[--C-:B------:R-:W-:Y:S02]  /*0df0*/  IMAD.IADD R29, R29, 0x1, R12.reuse ;  /* 0x000000011d1d7824 */ /* 0x100fe400078e020c */
[----:B------:R-:W-:Y:S01]  /*0e00*/  IMAD.X R6, RZ, RZ, RZ, P0 ;  /* 0x000000ffff067224 */ /* 0x000fe200000e06ff */
[----:B------:R-:W-:Y:S01]  /*0e10*/  IADD3 R3, P1, PT, R26, UR4, RZ ;  /* 0x000000041a037c10 */ /* 0x000fe2000ff3e0ff */
[----:B------:R-:W-:Y:S01]  /*0e20*/  IMAD.IADD R33, R29, 0x1, R12 ;  /* 0x000000011d217824 */ /* 0x000fe200078e020c */
[----:B------:R-:W-:Y:S02]  /*0e30*/  LEA R4, P0, R5, UR12, 0x2 ;  /* 0x0000000c05047c11 */ /* 0x000fe4000f8010ff */
[----:B------:R-:W-:Y:S01]  /*0e40*/  VIMNMX.U32 R22, PT, PT, R29, UR8, PT ;  /* 0x000000081d167c48 */ /* 0x000fe2000bfe0000 */
[----:B------:R-:W-:Y:S01]  /*0e50*/  IMAD.X R8, RZ, RZ, RZ, P1 ;  /* 0x000000ffff087224 */ /* 0x000fe200008e06ff */
[----:B------:R-:W-:Y:S01]  /*0e60*/  LEA.HI.X R5, R5, UR13, R6, 0x2, P0 ;  /* 0x0000000d05057c11 */ /* 0x000fe200080f1406 */
[----:B------:R-:W-:Y:S01]  /*0e70*/  IMAD.IADD R25, R33, 0x1, R12 ;  /* 0x0000000121197824 */ /* 0x000fe200078e020c */
[----:B------:R-:W-:-:S02]  /*0e80*/  LEA R2, P1, R3, UR12, 0x2 ;  /* 0x0000000c03027c11 */ /* 0x000fc4000f8210ff */
[----:B------:R-:W-:Y:S01]  /*0e90*/  IADD3 R6, P0, PT, R22, UR4, RZ ;  /* 0x0000000416067c10 */ /* 0x000fe2000ff1e0ff */
[----:B-----5:R0:W5:Y:S01]  /*0ea0*/  LDG.E.EF R23, desc[UR10][R4.64] ;  /* 0x0000000a04177981 */ /* 0x020162000c0e1900 */
[----:B------:R-:W-:Y:S02]  /*0eb0*/  VIMNMX.U32 R24, PT, PT, R33, UR8, PT ;  /* 0x0000000821187c48 */ /* 0x000fe4000bfe0000 */
[----:B------:R-:W-:Y:S01]  /*0ec0*/  LEA.HI.X R3, R3, UR13, R8, 0x2, P1 ;  /* 0x0000000d03037c11 */ /* 0x000fe200088f1408 */
[----:B------:R-:W-:Y:S01]  /*0ed0*/  IMAD.X R9, RZ, RZ, RZ, P0 ;  /* 0x000000ffff097224 */ /* 0x000fe200000e06ff */
[----:B------:R-:W-:Y:S02]  /*0ee0*/  IADD3 R7, P1, PT, R24, UR4, RZ ;  /* 0x0000000418077c10 */ /* 0x000fe4000ff3e0ff */
[C---:B------:R-:W-:Y:S01]  /*0ef0*/  LEA R20, P0, R6.reuse, UR12, 0x2 ;  /* 0x0000000c06147c11 */ /* 0x040fe2000f8010ff */
[----:B------:R-:W5:Y:S01]  /*0f00*/  LDG.E.EF R19, desc[UR10][R2.64] ;  /* 0x0000000a02137981 */ /* 0x000f62000c0e1900 */
[----:B------:R-:W-:Y:S01]  /*0f10*/  IADD3 R27, PT, PT, R25, R12, RZ ;  /* 0x0000000c191b7210 */ /* 0x000fe20007ffe0ff */
[----:B------:R-:W-:Y:S01]  /*0f20*/  IMAD.X R8, RZ, RZ, RZ, P1 ;  /* 0x000000ffff087224 */ /* 0x000fe200008e06ff */
[----:B------:R-:W-:-:S02]  /*0f30*/  LEA.HI.X R21, R6, UR13, R9, 0x2, P0 ;  /* 0x0000000d06157c11 */ /* 0x000fc400080f1409 */
[----:B------:R-:W-:Y:S01]  /*0f40*/  LEA R6, P0, R7, UR12, 0x2 ;  /* 0x0000000c07067c11 */ /* 0x000fe2000f8010ff */
[----:B------:R-:W-:Y:S01]  /*0f50*/  IMAD.IADD R15, R27, 0x1, R12 ;  /* 0x000000011b0f7824 */ /* 0x000fe200078e020c */
[----:B------:R-:W-:Y:S02]  /*0f60*/  VIMNMX.U32 R14, PT, PT, R25, UR8, PT ;  /* 0x00000008190e7c48 */ /* 0x000fe4000bfe0000 */
[----:B------:R-:W-:Y:S01]  /*0f70*/  LEA.HI.X R7, R7, UR13, R8, 0x2, P0 ;  /* 0x0000000d07077c11 */ /* 0x000fe200080f1408 */
[----:B------:R1:W5:Y:S01]  /*0f80*/  LDG.E.EF R21, desc[UR10][R20.64] ;  /* 0x0000000a14157981 */ /* 0x000362000c0e1900 */
[----:B------:R-:W-:Y:S02]  /*0f90*/  IADD3 R9, P0, PT, R14, UR4, RZ ;  /* 0x000000040e097c10 */ /* 0x000fe4000ff1e0ff */
[----:B------:R-:W-:Y:S02]  /*0fa0*/  VIMNMX.U32 R18, PT, PT, R15, UR8, PT ;  /* 0x000000080f127c48 */ /* 0x000fe4000bfe0000 */
[----:B------:R-:W-:Y:S01]  /*0fb0*/  VIMNMX.U32 R16, PT, PT, R27, UR8, PT ;  /* 0x000000081b107c48 */ /* 0x000fe2000bfe0000 */
[----:B0-----:R-:W-:Y:S01]  /*0fc0*/  IMAD.X R4, RZ, RZ, RZ, P0 ;  /* 0x000000ffff047224 */ /* 0x001fe200000e06ff */
[----:B------:R-:W-:Y:S01]  /*0fd0*/  IADD3 R5, P2, PT, R18, UR4, RZ ;  /* 0x0000000412057c10 */ /* 0x000fe2000ff5e0ff */
[----:B------:R0:W5:Y:S01]  /*0fe0*/  LDG.E.EF R7, desc[UR10][R6.64] ;  /* 0x0000000a06077981 */ /* 0x000162000c0e1900 */
[C---:B------:R-:W-:Y:S01]  /*0ff0*/  LEA R8, P0, R9.reuse, UR12, 0x2 ;  /* 0x0000000c09087c11 */ /* 0x040fe2000f8010ff */
[----:B-1----:R-:W1:Y:S02]  /*1000*/  LDC R20, c[0x0][0x394] ;  /* 0x0000e500ff147b82 */ /* 0x002e640000000800 */
[----:B------:R-:W-:Y:S01]  /*1010*/  IMAD.X R28, RZ, RZ, RZ, P2 ;  /* 0x000000ffff1c7224 */ /* 0x000fe200010e06ff */
[----:B------:R-:W-:-:S02]  /*1020*/  LEA.HI.X R9, R9, UR13, R4, 0x2, P0 ;  /* 0x0000000d09097c11 */ /* 0x000fc400080f1404 */
[----:B------:R-:W-:-:S04]  /*1030*/  LEA R4, P0, R5, UR12, 0x2 ;  /* 0x0000000c05047c11 */ /* 0x000fc8000f8010ff */
[----:B------:R-:W-:Y:S01]  /*1040*/  LEA.HI.X R5, R5, UR13, R28, 0x2, P0 ;  /* 0x0000000d05057c11 */ /* 0x000fe200080f141c */
[----:B------:R-:W5:Y:S04]  /*1050*/  LDG.E.EF R9, desc[UR10][R8.64] ;  /* 0x0000000a08097981 */ /* 0x000f68000c0e1900 */
[----:B------:R-:W5:Y:S01]  /*1060*/  LDG.E.EF R37, desc[UR10][R4.64] ;  /* 0x0000000a04257981 */ /* 0x000f62000c0e1900 */
[----:B------:R-:W-:-:S05]  /*1070*/  IADD3 R30, P1, PT, R16, UR4, RZ ;  /* 0x00000004101e7c10 */ /* 0x000fca000ff3e0ff */
[----:B------:R-:W-:Y:S01]  /*1080*/  IMAD.X R3, RZ, RZ, RZ, P1 ;  /* 0x000000ffff037224 */ /* 0x000fe200008e06ff */
[C---:B------:R-:W-:Y:S02]  /*1090*/  LEA R2, P1, R30.reuse, UR12, 0x2 ;  /* 0x0000000c1e027c11 */ /* 0x040fe4000f8210ff */
[C---:B-1----:R-:W-:Y:S02]  /*10a0*/  ISETP.GE.U32.AND P5, PT, R31.reuse, R20, PT ;  /* 0x000000141f00720c */ /* 0x042fe40003fa6070 */
[----:B------:R-:W-:Y:S02]  /*10b0*/  LEA.HI.X R3, R30, UR13, R3, 0x2, P1 ;  /* 0x0000000d1e037c11 */ /* 0x000fe400088f1403 */
[----:B------:R-:W-:Y:S01]  /*10c0*/  VIMNMX.U32 R30, PT, PT, R31, UR8, PT ;  /* 0x000000081f1e7c48 */ /* 0x000fe2000bfe0000 */
[----:B------:R-:W-:Y:S02]  /*10d0*/  IMAD.IADD R28, R12, 0x1, R31 ;  /* 0x000000010c1c7824 */ /* 0x000fe400078e021f */
[----:B------:R1:W5:Y:S01]  /*10e0*/  LDG.E.EF R35, desc[UR10][R2.64] ;  /* 0x0000000a02237981 */ /* 0x000362000c0e1900 */
[----:B------:R-:W-:Y:S01]  /*10f0*/  IADD3 R31, P3, PT, R30, UR4, RZ ;  /* 0x000000041e1f7c10 */ /* 0x000fe2000ff7e0ff */
[----:B------:R-:W-:Y:S01]  /*1100*/  IMAD.IADD R32, R28, 0x1, R12 ;  /* 0x000000011c207824 */ /* 0x000fe200078e020c */
[----:B------:R-:W-:Y:S03]  /*1110*/  BSSY.RECONVERGENT B1, `(.L_x_131) ;  /* 0x000001a000017945 */ /* 0x000fe60003800200 */
[----:B0-----:R-:W-:Y:S01]  /*1120*/  IMAD.X R6, RZ, RZ, RZ, P3 ;  /* 0x000000ffff067224 */ /* 0x001fe200018e06ff */
[----:B-1----:R-:W-:-:S02]  /*1130*/  LEA R2, P6, R31, UR12, 0x2 ;  /* 0x0000000c1f027c11 */ /* 0x002fc4000f8c10ff */
[-C--:B------:R-:W-:Y:S02]  /*1140*/  ISETP.GE.U32.AND P0, PT, R32, R20.reuse, PT ;  /* 0x000000142000720c */ /* 0x080fe40003f06070 */
[-C--:B------:R-:W-:Y:S02]  /*1150*/  ISETP.GE.U32.AND P1, PT, R29, R20.reuse, PT ;  /* 0x000000141d00720c */ /* 0x080fe40003f26070 */
[-C--:B------:R-:W-:Y:S02]  /*1160*/  ISETP.GE.U32.AND P2, PT, R33, R20.reuse, PT ;  /* 0x000000142100720c */ /* 0x080fe40003f46070 */
[-C--:B------:R-:W-:Y:S02]  /*1170*/  ISETP.GE.U32.AND P3, PT, R25, R20.reuse, PT ;  /* 0x000000141900720c */ /* 0x080fe40003f66070 */
[----:B------:R-:W-:Y:S02]  /*1180*/  ISETP.GE.U32.AND P4, PT, R27, R20, PT ;  /* 0x000000141b00720c */ /* 0x000fe40003f86070 */
[----:B------:R-:W-:Y:S01]  /*1190*/  LEA.HI.X R3, R31, UR13, R6, 0x2, P6 ;  /* 0x0000000d1f037c11 */ /* 0x000fe2000b0f1406 */
[----:B------:R-:W-:Y:S10]  /*11a0*/  @P5 BRA `(.L_x_132) ;  /* 0x0000000000405947 */ /* 0x000ff40003800000 */
[----:B------:R-:W4:Y:S01]  /*11b0*/  LDG.E.EF R3, desc[UR10][R2.64] ;  /* 0x0000000a02037981 */ /* 0x000f22000c0e1900 */
[----:B------:R-:W-:Y:S02]  /*11c0*/  IMAD.MOV.U32 R5, RZ, RZ, 0x3bbb989d ;  /* 0x3bbb989dff057424 */ /* 0x000fe400078e00ff */
        /* <DEDUP_REMOVED lines=14> */
.L_x_132:
[----:B------:R-:W-:Y:S05]  /*12b0*/  BSYNC.RECONVERGENT B1 ;  /* 0x0000000000017941 */ /* 0x000fea0003800200 */
.L_x_131:
[-C--:B------:R-:W-:Y:S01]  /*12c0*/  ISETP.GE.U32.AND P6, PT, R28, R20.reuse, PT ;  /* 0x000000141c00720c */ /* 0x080fe20003fc6070 */
[----:B------:R-:W-:Y:S01]  /*12d0*/  BSSY.RECONVERGENT B1, `(.L_x_133) ;  /* 0x0000013000017945 */ /* 0x000fe20003800200 */
[----:B------:R-:W-:-:S11]  /*12e0*/  ISETP.GE.U32.AND P5, PT, R15, R20, PT ;  /* 0x000000140f00720c */ /* 0x000fd60003fa6070 */
[----:B------:R-:W-:Y:S05]  /*12f0*/  @P6 BRA `(.L_x_134) ;  /* 0x0000000000406947 */ /* 0x000fea0003800000 */
[----:B0-----:R-:W-:Y:S02]  /*1300*/  IMAD.MOV.U32 R2, RZ, RZ, 0x3bbb989d ;  /* 0x3bbb989dff027424 */ /* 0x001fe400078e00ff */
[----:B----45:R-:W-:Y:S01]  /*1310*/  FADD R23, -R0, R23 ;  /* 0x0000001700177221 */ /* 0x030fe20000000100 */
[----:B------:R-:W-:Y:S01]  /*1320*/  IMAD.MOV.U32 R3, RZ, RZ, 0x437c0000 ;  /* 0x437c0000ff037424 */ /* 0x000fe200078e00ff */
[----:B------:R-:W-:Y:S02]  /*1330*/  VIMNMX.U32 R28, PT, PT, R28, UR8, PT ;  /* 0x000000081c1c7c48 */ /* 0x000fe4000bfe0000 */
        /* <DEDUP_REMOVED lines=12> */
.L_x_134:
[----:B------:R-:W-:Y:S05]  /*1400*/  BSYNC.RECONVERGENT B1 ;  /* 0x0000000000017941 */ /* 0x000fea0003800200 */
.L_x_133:
[----:B------:R-:W-:Y:S04]  /*1410*/  BSSY.RECONVERGENT B1, `(.L_x_135) ;  /* 0x0000011000017945 */ /* 0x000fe80003800200 */
[----:B------:R-:W-:Y:S05]  /*1420*/  @P0 BRA `(.L_x_136) ;  /* 0x00000000003c0947 */ /* 0x000fea0003800000 */
[----:B01----:R-:W-:Y:S02]  /*1430*/  IMAD.MOV.U32 R2, RZ, RZ, 0x3bbb989d ;  /* 0x3bbb989dff027424 */ /* 0x003fe400078e00ff */
        /* <DEDUP_REMOVED lines=14> */
.L_x_136:
[----:B------:R-:W-:Y:S05]  /*1520*/  BSYNC.RECONVERGENT B1 ;  /* 0x0000000000017941 */ /* 0x000fea0003800200 */
.L_x_135:
[----:B------:R-:W-:Y:S04]  /*1530*/  BSSY.RECONVERGENT B1, `(.L_x_137) ;  /* 0x0000011000017945 */ /* 0x000fe80003800200 */
[----:B------:R-:W-:Y:S05]  /*1540*/  @P1 BRA `(.L_x_138) ;  /* 0x00000000003c1947 */ /* 0x000fea0003800000 */
[----:B012---:R-:W-:Y:S02]  /*1550*/  HFMA2 R2, -RZ, RZ, 0.96630859375, -0.0022525787353515625 ;  /* 0x3bbb989dff027431 */ /* 0x007fe400000001ff */
        /* <DEDUP_REMOVED lines=14> */
.L_x_138:
[----:B------:R-:W-:Y:S05]  /*1640*/  BSYNC.RECONVERGENT B1 ;  /* 0x0000000000017941 */ /* 0x000fea0003800200 */
.L_x_137:
[----:B------:R-:W-:Y:S04]  /*1650*/  BSSY.RECONVERGENT B1, `(.L_x_139) ;  /* 0x0000011000017945 */ /* 0x000fe80003800200 */
[----:B------:R-:W-:Y:S05]  /*1660*/  @P2 BRA `(.L_x_140) ;  /* 0x00000000003c2947 */ /* 0x000fea0003800000 */
[----:B0123--:R-:W-:Y:S02]  /*1670*/  IMAD.MOV.U32 R2, RZ, RZ, 0x3bbb989d ;  /* 0x3bbb989dff027424 */ /* 0x00ffe400078e00ff */
        /* <DEDUP_REMOVED lines=14> */
.L_x_140:
[----:B------:R-:W-:Y:S05]  /*1760*/  BSYNC.RECONVERGENT B1 ;  /* 0x0000000000017941 */ /* 0x000fea0003800200 */
.L_x_139:
        /* <DEDUP_REMOVED lines=17> */
.L_x_142:
[----:B------:R-:W-:Y:S05]  /*1880*/  BSYNC.RECONVERGENT B1 ;  /* 0x0000000000017941 */ /* 0x000fea0003800200 */
.L_x_141:
        /* <DEDUP_REMOVED lines=17> */
.L_x_144:
[----:B------:R-:W-:Y:S05]  /*19a0*/  BSYNC.RECONVERGENT B1 ;  /* 0x0000000000017941 */ /* 0x000fea0003800200 */
.L_x_143:
        /* <DEDUP_REMOVED lines=17> */
.L_x_146:
[----:B------:R-:W-:Y:S05]  /*1ac0*/  BSYNC.RECONVERGENT B1 ;  /* 0x0000000000017941 */ /* 0x000fea0003800200 */
.L_x_145:
[----:B------:R-:W-:-:S05]  /*1ad0*/  IMAD.IADD R31, R15, 0x1, R12 ;  /* 0x000000010f1f7824 */ /* 0x000fca00078e020c */
[----:B------:R-:W-:-:S13]  /*1ae0*/  ISETP.GE.AND P0, PT, R31, R20, PT ;  /* 0x000000141f00720c */ /* 0x000fda0003f06270 */
[----:B------:R-:W-:Y:S05]  /*1af0*/  @!P0 BRA `(.L_x_147) ;  /* 0xfffffff000a88947 */ /* 0x000fea000383ffff */
[----:B------:R-:W-:Y:S05]  /*1b00*/  BSYNC.RECONVERGENT B0 ;  /* 0x0000000000007941 */ /* 0x000fea0003800200 */
.L_x_130:
[----:B----4-:R-:W4:Y:S01]  /*1b10*/  SHFL.DOWN PT, R0, R17, 0x10, 0x1f ;  /* 0x0a001f0011007f89 */ /* 0x010f2200000e0000 */
[----:B------:R-:W-:Y:S01]  /*1b20*/  LOP3.LUT P0, RZ, R13, 0x1f, RZ, 0xc0, !PT ;  /* 0x0000001f0dff7812 */ /* 0x000fe2000780c0ff */
[----:B------:R-:W-:Y:S01]  /*1b30*/  BSSY.RECONVERGENT B0, `(.L_x_148) ;  /* 0x0000093000007945 */ /* 0x000fe20003800200 */
[----:B------:R-:W-:Y:S01]  /*1b40*/  MOV R6, 0x400 ;  /* 0x0000040000067802 */ /* 0x000fe20000000f00 */
[----:B-----5:R-:W0:Y:S01]  /*1b50*/  S2R R7, SR_CgaCtaId ;  /* 0x0000000000077919 */ /* 0x020e220000008800 */
[----:B----4-:R-:W-:-:S05]  /*1b60*/  FADD R0, R17, R0 ;  /* 0x0000000011007221 */ /* 0x010fca0000000000 */
[----:B0123--:R-:W0:Y:S01]  /*1b70*/  SHFL.DOWN PT, R3, R0, 0x8, 0x1f ;  /* 0x09001f0000037f89 */ /* 0x00fe2200000e0000 */
[----:B------:R-:W-:-:S03]  /*1b80*/  LEA R7, R7, R6, 0x18 ;  /* 0x0000000607077211 */ /* 0x000fc600078ec0ff */
[----:B------:R-:W-:-:S04]  /*1b90*/  @!P0 SHF.R.U32.HI R6, RZ, 0x3, R13 ;  /* 0x00000003ff068819 */ /* 0x000fc8000001160d */
[----:B------:R-:W-:Y:S01]  /*1ba0*/  @!P0 LOP3.LUT R6, R6, 0x7c, RZ, 0xc0, !PT ;  /* 0x0000007c06068812 */ /* 0x000fe200078ec0ff */
[----:B0-----:R-:W-:Y:S01]  /*1bb0*/  FADD R3, R0, R3 ;  /* 0x0000000300037221 */ /* 0x001fe20000000000 */
[----:B------:R-:W-:-:S04]  /*1bc0*/  SHF.R.U32.HI R0, RZ, 0x5, R12 ;  /* 0x00000005ff007819 */ /* 0x000fc8000001160c */
[----:B------:R-:W0:Y:S01]  /*1bd0*/  SHFL.DOWN PT, R2, R3, 0x4, 0x1f ;  /* 0x08801f0003027f89 */ /* 0x000e2200000e0000 */
[----:B------:R-:W-:-:S05]  /*1be0*/  IMAD R21, R0, 0x4, R7 ;  /* 0x0000000400157824 */ /* 0x000fca00078e0207 */
[----:B------:R-:W-:Y:S01]  /*1bf0*/  @!P0 IADD3 R6, PT, PT, R21, R6, RZ ;  /* 0x0000000615068210 */ /* 0x000fe20007ffe0ff */
[----:B0-----:R-:W-:-:S05]  /*1c00*/  FADD R2, R3, R2 ;  /* 0x0000000203027221 */ /* 0x001fca0000000000 */
[----:B------:R-:W0:Y:S02]  /*1c10*/  SHFL.DOWN PT, R5, R2, 0x2, 0x1f ;  /* 0x08401f0002057f89 */ /* 0x000e2400000e0000 */
        /* <DEDUP_REMOVED lines=8> */
[----:B------:R-:W-:-:S13]  /*1ca0*/  ISETP.GE.U32.AND P0, PT, R12, 0x40, PT ;  /* 0x000000400c00780c */ /* 0x000fda0003f06070 */
[----:B0-----:R-:W-:Y:S05]  /*1cb0*/  @!P0 BRA `(.L_x_150) ;  /* 0x0000000400e48947 */ /* 0x001fea0003800000 */
        /* <DEDUP_REMOVED lines=116> */
[----:B------:R-:W-:Y:S01]  /*2400*/  ISETP.NE.AND P0, PT, R0, 0x1f, PT ;  /* 0x0000001f0000780c */ /* 0x000fe20003f05270 */
[----:B------:R-:W0:-:S12]  /*2410*/  LDS R3, [R21+0x78] ;  /* 0x0000780015037984 */ /* 0x000e180000000800 */
[----:B------:R-:W1:Y:S01]  /*2420*/  @P0 LDS R5, [R21+0x7c] ;  /* 0x00007c0015050984 */ /* 0x000e620000000800 */
[----:B0-----:R-:W-:-:S04]  /*2430*/  FADD R2, R2, R3 ;  /* 0x0000000302027221 */ /* 0x001fc80000000000 */
[----:B-1----:R-:W-:-:S07]  /*2440*/  @P0 FADD R2, R2, R5 ;  /* 0x0000000502020221 */ /* 0x002fce0000000000 */
.L_x_150:
[----:B-1----:R0:W-:Y:S02]  /*2450*/  STS [R21], R2 ;  /* 0x0000000215007388 */ /* 0x0021e40000000800 */
.L_x_149:
[----:B------:R-:W-:Y:S05]  /*2460*/  BSYNC.RECONVERGENT B0 ;  /* 0x0000000000007941 */ /* 0x000fea0003800200 */
.L_x_148:
[----:B------:R-:W-:Y:S06]  /*2470*/  BAR.SYNC.DEFER_BLOCKING 0x0 ;  /* 0x0000000000007b1d */ /* 0x000fec0000010000 */
[----:B------:R-:W1:Y:S01]  /*2480*/  LDCU UR4, c[0x0][0x394] ;  /* 0x00007280ff0477ac */ /* 0x000e620008000800 */
[----:B0-----:R-:W0:Y:S02]  /*2490*/  LDS R21, [R21] ;  /* 0x0000000015157984 */ /* 0x001e240000000800 */
.L_x_183:
[----:B------:R-:W-:-:S04]  /*24a0*/  IMAD.IADD R23, R12, 0x1, R13 ;  /* 0x000000010c177824 */ /* 0x000fc800078e020d */
[C---:B------:R-:W-:Y:S01]  /*24b0*/  IMAD.IADD R25, R23.reuse, 0x1, R12 ;  /* 0x0000000117197824 */ /* 0x040fe200078e020c */
[----:B0----5:R-:W-:-:S03]  /*24c0*/  VIMNMX.U32 R5, PT, PT, R23, UR8, PT ;  /* 0x0000000817057c48 */ /* 0x021fc6000bfe0000 */
[C---:B------:R-:W-:Y:S01]  /*24d0*/  IMAD.IADD R27, R25.reuse, 0x1, R12 ;  /* 0x00000001191b7824 */ /* 0x040fe200078e020c */
[----:B----4-:R-:W-:Y:S01]  /*24e0*/  VIMNMX.U32 R3, PT, PT, R25, UR8, PT ;  /* 0x0000000819037c48 */ /* 0x010fe2000bfe0000 */
[----:B------:R-:W-:-:S04]  /*24f0*/  IMAD.WIDE.U32 R4, R5, 0x4, R10 ;  /* 0x0000000405047825 */ /* 0x000fc800078e000a */
[C---:B------:R-:W-:Y:S01]  /*2500*/  IMAD.IADD R29, R27.reuse, 0x1, R12 ;  /* 0x000000011b1d7824 */ /* 0x040fe200078e020c */
[----:B------:R-:W-:Y:S01]  /*2510*/  VIMNMX.U32 R37, PT, PT, R27, UR8, PT ;  /* 0x000000081b257c48 */ /* 0x000fe2000bfe0000 */
[----:B------:R-:W-:Y:S01]  /*2520*/  IMAD.WIDE.U32 R2, R3, 0x4, R10 ;  /* 0x0000000403027825 */ /* 0x000fe200078e000a */
[----:B------:R2:W5:Y:S03]  /*2530*/  LDG.E R0, desc[UR10][R4.64] ;  /* 0x0000000a04007981 */ /* 0x000566000c1e1900 */
[C---:B------:R-:W-:Y:S01]  /*2540*/  IMAD.IADD R31, R29.reuse, 0x1, R12 ;  /* 0x000000011d1f7824 */ /* 0x040fe200078e020c */
[----:B------:R-:W-:Y:S01]  /*2550*/  VIMNMX.U32 R19, PT, PT, R29, UR8, PT ;  /* 0x000000081d137c48 */ /* 0x000fe2000bfe0000 */
[----:B------:R-:W-:Y:S01]  /*2560*/  IMAD.WIDE.U32 R36, R37, 0x4, R10 ;  /* 0x0000000425247825 */ /* 0x000fe200078e000a */
[----:B------:R2:W5:Y:S03]  /*2570*/  LDG.E R2, desc[UR10][R2.64] ;  /* 0x0000000a02027981 */ /* 0x000566000c1e1900 */
[----:B------:R-:W-:-:S04]  /*2580*/  IMAD.IADD R33, R31, 0x1, R12 ;  /* 0x000000011f217824 */ /* 0x000fc800078e020c */
[----:B------:R-:W-:Y:S01]  /*2590*/  IMAD.IADD R35, R33, 0x1, R12 ;  /* 0x0000000121237824 */ /* 0x000fe200078e020c */
[----:B------:R-:W-:Y:S02]  /*25a0*/  VIMNMX.U32 R17, PT, PT, R31, UR8, PT ;  /* 0x000000081f117c48 */ /* 0x000fe4000bfe0000 */
[----:B-1----:R-:W-:Y:S01]  /*25b0*/  VIMNMX.U32 R15, PT, PT, R33, UR8, PT ;  /* 0x00000008210f7c48 */ /* 0x002fe2000bfe0000 */
[--C-:B------:R-:W-:Y:S01]  /*25c0*/  IMAD.WIDE.U32 R18, R19, 0x4, R10.reuse ;  /* 0x0000000413127825 */ /* 0x100fe200078e000a */
[----:B------:R-:W-:Y:S01]  /*25d0*/  VIMNMX.U32 R9, PT, PT, R35, UR8, PT ;  /* 0x0000000823097c48 */ /* 0x000fe2000bfe0000 */
[----:B------:R2:W5:Y:S02]  /*25e0*/  LDG.E R3, desc[UR10][R36.64] ;  /* 0x0000000a24037981 */ /* 0x000564000c1e1900 */
[--C-:B------:R-:W-:Y:S02]  /*25f0*/  IMAD.WIDE.U32 R16, R17, 0x4, R10.reuse ;  /* 0x0000000411107825 */ /* 0x100fe400078e000a */
[----:B------:R2:W5:Y:S02]  /*2600*/  LDG.E R4, desc[UR10][R18.64] ;  /* 0x0000000a12047981 */ /* 0x000564000c1e1900 */
[----:B------:R-:W-:-:S02]  /*2610*/  IMAD.WIDE.U32 R14, R15, 0x4, R10 ;  /* 0x000000040f0e7825 */ /* 0x000fc400078e000a */
[----:B------:R2:W5:Y:S02]  /*2620*/  LDG.E R5, desc[UR10][R16.64] ;  /* 0x0000000a10057981 */ /* 0x000564000c1e1900 */
[----:B------:R-:W-:Y:S02]  /*2630*/  IMAD.WIDE.U32 R8, R9, 0x4, R10 ;  /* 0x0000000409087825 */ /* 0x000fe400078e000a */
[----:B------:R2:W5:Y:S04]  /*2640*/  LDG.E R6, desc[UR10][R14.64] ;  /* 0x0000000a0e067981 */ /* 0x000568000c1e1900 */
[----:B------:R2:W5:Y:S01]  /*2650*/  LDG.E R7, desc[UR10][R8.64] ;  /* 0x0000000a08077981 */ /* 0x000562000c1e1900 */
[----:B-1----:R-:W-:Y:S01]  /*2660*/  ISETP.GE.U32.AND P0, PT, R13, UR4, PT ;  /* 0x000000040d007c0c */ /* 0x002fe2000bf06070 */
[----:B------:R-:W-:-:S12]  /*2670*/  BSSY.RECONVERGENT B2, `(.L_x_151) ;  /* 0x0000014000027945 */ /* 0x000fd80003800200 */
[----:B--2---:R-:W-:Y:S05]  /*2680*/  @P0 BRA `(.L_x_152) ;  /* 0x0000000000480947 */ /* 0x004fea0003800000 */
[----:B------:R-:W-:-:S05]  /*2690*/  VIMNMX.U32 R9, PT, PT, R13, UR8, PT ;  /* 0x000000080d097c48 */ /* 0x000fca000bfe0000 */
[----:B------:R-:W-:-:S06]  /*26a0*/  IMAD.WIDE.U32 R8, R9, 0x4, R10 ;  /* 0x0000000409087825 */ /* 0x000fcc00078e000a */
        /* <DEDUP_REMOVED lines=10> */
[----:B------:R-:W-:Y:S01]  /*2750*/  IMAD.MOV.U32 R9, RZ, RZ, R21 ;  /* 0x000000ffff097224 */ /* 0x000fe200078e0015 */
[----:B------:R-:W-:-:S07]  /*2760*/  MOV R14, 0x2780 ;  /* 0x00002780000e7802 */ /* 0x000fce0000000f00 */
[----:B-----5:R-:W-:Y:S05]  /*2770*/  CALL.REL.NOINC `($__internal_2_$__cuda_sm3x_div_rn_noftz_f32_slowpath) ;  /* 0x00000008006c7944 */ /* 0x020fea0003c00000 */
.L_x_154:
[----:B------:R-:W-:Y:S05]  /*2780*/  BSYNC.RECONVERGENT B3 ;  /* 0x0000000000037941 */ /* 0x000fea0003800200 */
.L_x_153:
[----:B------:R-:W-:-:S05]  /*2790*/  IMAD.WIDE.U32 R8, R13, 0x4, R10 ;  /* 0x000000040d087825 */ /* 0x000fca00078e000a */
[----:B------:R1:W-:Y:S02]  /*27a0*/  STG.E desc[UR10][R8.64], R15 ;  /* 0x0000000f08007986 */ /* 0x0003e4000c10190a */
.L_x_152:
[----:B------:R-:W-:Y:S05]  /*27b0*/  BSYNC.RECONVERGENT B2 ;  /* 0x0000000000027941 */ /* 0x000fea0003800200 */
.L_x_151:
        /* <DEDUP_REMOVED lines=13> */
[----:B------:R-:W-:Y:S01]  /*2890*/  MOV R14, 0x28c0 ;  /* 0x000028c0000e7802 */ /* 0x000fe20000000f00 */
[----:B------:R-:W-:-:S07]  /*28a0*/  IMAD.MOV.U32 R9, RZ, RZ, R21 ;  /* 0x000000ffff097224 */ /* 0x000fce00078e0015 */
[----:B------:R-:W-:Y:S05]  /*28b0*/  CALL.REL.NOINC `($__internal_2_$__cuda_sm3x_div_rn_noftz_f32_slowpath) ;  /* 0x00000008001c7944 */ /* 0x000fea0003c00000 */
[----:B------:R-:W-:-:S07]  /*28c0*/  IMAD.MOV.U32 R13, RZ, RZ, R15 ;  /* 0x000000ffff0d7224 */ /* 0x000fce00078e000f */
.L_x_158:
[----:B------:R-:W-:Y:S05]  /*28d0*/  BSYNC.RECONVERGENT B3 ;  /* 0x0000000000037941 */ /* 0x000fea0003800200 */
.L_x_157:
[----:B------:R-:W-:-:S05]  /*28e0*/  IMAD.WIDE.U32 R8, R23, 0x4, R10 ;  /* 0x0000000417087825 */ /* 0x000fca00078e000a */
[----:B------:R2:W-:Y:S02]  /*28f0*/  STG.E desc[UR10][R8.64], R13 ;  /* 0x0000000d08007986 */ /* 0x0005e4000c10190a */
.L_x_156:
[----:B------:R-:W-:Y:S05]  /*2900*/  BSYNC.RECONVERGENT B2 ;  /* 0x0000000000027941 */ /* 0x000fea0003800200 */
.L_x_155:
[----:B------:R-:W-:Y:S01]  /*2910*/  ISETP.GE.U32.AND P0, PT, R25, UR4, PT ;  /* 0x0000000419007c0c */ /* 0x000fe2000bf06070 */
[----:B------:R-:W-:-:S12]  /*2920*/  BSSY.RECONVERGENT B2, `(.L_x_159) ;  /* 0x0000013000027945 */ /* 0x000fd80003800200 */
[----:B------:R-:W-:Y:S05]  /*2930*/  @P0 BRA `(.L_x_160) ;  /* 0x0000000000440947 */ /* 0x000fea0003800000 */
[----:B0----5:R-:W1:Y:S01]  /*2940*/  MUFU.RCP R0, R21 ;  /* 0x0000001500007308 */ /* 0x021e620000001000 */
[----:B------:R-:W-:Y:S07]  /*2950*/  BSSY.RECONVERGENT B3, `(.L_x_161) ;  /* 0x000000d000037945 */ /* 0x000fee0003800200 */
[----:B------:R-:W0:Y:S01]  /*2960*/  FCHK P0, R2, R21 ;  /* 0x0000001502007302 */ /* 0x000e220000000000 */
[----:B-12---:R-:W-:-:S04]  /*2970*/  FFMA R9, -R21, R0, 1 ;  /* 0x3f80000015097423 */ /* 0x006fc80000000100 */
[----:B------:R-:W-:-:S04]  /*2980*/  FFMA R13, R0, R9, R0 ;  /* 0x00000009000d7223 */ /* 0x000fc80000000000 */
[----:B------:R-:W-:-:S04]  /*2990*/  FFMA R0, R2, R13, RZ ;  /* 0x0000000d02007223 */ /* 0x000fc800000000ff */
[----:B------:R-:W-:-:S04]  /*29a0*/  FFMA R9, -R21, R0, R2 ;  /* 0x0000000015097223 */ /* 0x000fc80000000102 */
[----:B------:R-:W-:Y:S01]  /*29b0*/  FFMA R13, R13, R9, R0 ;  /* 0x000000090d0d7223 */ /* 0x000fe20000000000 */
[----:B0-----:R-:W-:Y:S06]  /*29c0*/  @!P0 BRA `(.L_x_162) ;  /* 0x0000000000148947 */ /* 0x001fec0003800000 */
[----:B------:R-:W-:Y:S01]  /*29d0*/  IMAD.MOV.U32 R8, RZ, RZ, R2 ;  /* 0x000000ffff087224 */ /* 0x000fe200078e0002 */
[----:B------:R-:W-:Y:S01]  /*29e0*/  MOV R14, 0x2a10 ;  /* 0x00002a10000e7802 */ /* 0x000fe20000000f00 */
[----:B------:R-:W-:-:S07]  /*29f0*/  IMAD.MOV.U32 R9, RZ, RZ, R21 ;  /* 0x000000ffff097224 */ /* 0x000fce00078e0015 */
[----:B------:R-:W-:Y:S05]  /*2a00*/  CALL.REL.NOINC `($__internal_2_$__cuda_sm3x_div_rn_noftz_f32_slowpath) ;  /* 0x0000000400c87944 */ /* 0x000fea0003c00000 */
[----:B------:R-:W-:-:S07]  /*2a10*/  IMAD.MOV.U32 R13, RZ, RZ, R15 ;  /* 0x000000ffff0d7224 */ /* 0x000fce00078e000f */
.L_x_162:
[----:B------:R-:W-:Y:S05]  /*2a20*/  BSYNC.RECONVERGENT B3 ;  /* 0x0000000000037941 */ /* 0x000fea0003800200 */
.L_x_161:
[----:B------:R-:W-:-:S05]  /*2a30*/  IMAD.WIDE.U32 R8, R25, 0x4, R10 ;  /* 0x0000000419087825 */ /* 0x000fca00078e000a */
[----:B------:R3:W-:Y:S02]  /*2a40*/  STG.E desc[UR10][R8.64], R13 ;  /* 0x0000000d08007986 */ /* 0x0007e4000c10190a */
.L_x_160:
[----:B------:R-:W-:Y:S05]  /*2a50*/  BSYNC.RECONVERGENT B2 ;  /* 0x0000000000027941 */ /* 0x000fea0003800200 */
.L_x_159:
[----:B------:R-:W-:Y:S01]  /*2a60*/  ISETP.GE.U32.AND P0, PT, R27, UR4, PT ;  /* 0x000000041b007c0c */ /* 0x000fe2000bf06070 */
[----:B------:R-:W-:-:S12]  /*2a70*/  BSSY.RECONVERGENT B2, `(.L_x_163) ;  /* 0x0000013000027945 */ /* 0x000fd80003800200 */
[----:B------:R-:W-:Y:S05]  /*2a80*/  @P0 BRA `(.L_x_164) ;  /* 0x0000000000440947 */ /* 0x000fea0003800000 */
[----:B0----5:R-:W1:Y:S01]  /*2a90*/  MUFU.RCP R0, R21 ;  /* 0x0000001500007308 */ /* 0x021e620000001000 */
[----:B------:R-:W-:Y:S07]  /*2aa0*/  BSSY.RECONVERGENT B3, `(.L_x_165) ;  /* 0x000000d000037945 */ /* 0x000fee0003800200 */
[----:B------:R-:W0:Y:S01]  /*2ab0*/  FCHK P0, R3, R21 ;  /* 0x0000001503007302 */ /* 0x000e220000000000 */
[----:B-123--:R-:W-:-:S04]  /*2ac0*/  FFMA R9, -R21, R0, 1 ;  /* 0x3f80000015097423 */ /* 0x00efc80000000100 */
        /* <DEDUP_REMOVED lines=9> */
[----:B------:R-:W-:-:S07]  /*2b60*/  MOV R9, R15 ;  /* 0x0000000f00097202 */ /* 0x000fce0000000f00 */
.L_x_166:
[----:B------:R-:W-:Y:S05]  /*2b70*/  BSYNC.RECONVERGENT B3 ;  /* 0x0000000000037941 */ /* 0x000fea0003800200 */
.L_x_165:
[----:B------:R-:W-:-:S05]  /*2b80*/  IMAD.WIDE.U32 R2, R27, 0x4, R10 ;  /* 0x000000041b027825 */ /* 0x000fca00078e000a */
[----:B------:R4:W-:Y:S02]  /*2b90*/  STG.E desc[UR10][R2.64], R9 ;  /* 0x0000000902007986 */ /* 0x0009e4000c10190a */
.L_x_164:
[----:B------:R-:W-:Y:S05]  /*2ba0*/  BSYNC.RECONVERGENT B2 ;  /* 0x0000000000027941 */ /* 0x000fea0003800200 */
.L_x_163:
[----:B------:R-:W-:Y:S01]  /*2bb0*/  ISETP.GE.U32.AND P0, PT, R29, UR4, PT ;  /* 0x000000041d007c0c */ /* 0x000fe2000bf06070 */
[----:B------:R-:W-:-:S12]  /*2bc0*/  BSSY.RECONVERGENT B2, `(.L_x_167) ;  /* 0x0000013000027945 */ /* 0x000fd80003800200 */
[----:B------:R-:W-:Y:S05]  /*2bd0*/  @P0 BRA `(.L_x_168) ;  /* 0x0000000000440947 */ /* 0x000fea0003800000 */
[----:B0----5:R-:W4:Y:S01]  /*2be0*/  MUFU.RCP R0, R21 ;  /* 0x0000001500007308 */ /* 0x021f220000001000 */
[----:B------:R-:W-:Y:S07]  /*2bf0*/  BSSY.RECONVERGENT B3, `(.L_x_169) ;  /* 0x000000d000037945 */ /* 0x000fee0003800200 */
[----:B------:R-:W0:Y:S01]  /*2c00*/  FCHK P0, R4, R21 ;  /* 0x0000001504007302 */ /* 0x000e220000000000 */
[----:B----4-:R-:W-:-:S04]  /*2c10*/  FFMA R3, -R21, R0, 1 ;  /* 0x3f80000015037423 */ /* 0x010fc80000000100 */
[----:B-123--:R-:W-:-:S04]  /*2c20*/  FFMA R9, R0, R3, R0 ;  /* 0x0000000300097223 */ /* 0x00efc80000000000 */
        /* <DEDUP_REMOVED lines=9> */
.L_x_170:
[----:B------:R-:W-:Y:S05]  /*2cc0*/  BSYNC.RECONVERGENT B3 ;  /* 0x0000000000037941 */ /* 0x000fea0003800200 */
.L_x_169:
[----:B------:R-:W-:-:S05]  /*2cd0*/  IMAD.WIDE.U32 R2, R29, 0x4, R10 ;  /* 0x000000041d027825 */ /* 0x000fca00078e000a */
[----:B------:R0:W-:Y:S02]  /*2ce0*/  STG.E desc[UR10][R2.64], R9 ;  /* 0x0000000902007986 */ /* 0x0001e4000c10190a */
.L_x_168:
[----:B------:R-:W-:Y:S05]  /*2cf0*/  BSYNC.RECONVERGENT B2 ;  /* 0x0000000000027941 */ /* 0x000fea0003800200 */
.L_x_167:
        /* <DEDUP_REMOVED lines=17> */
.L_x_174:
[----:B------:R-:W-:Y:S05]  /*2e10*/  BSYNC.RECONVERGENT B3 ;  /* 0x0000000000037941 */ /* 0x000fea0003800200 */
.L_x_173:
[----:B------:R-:W-:-:S05]  /*2e20*/  IMAD.WIDE.U32 R2, R31, 0x4, R10 ;  /* 0x000000041f027825 */ /* 0x000fca00078e000a */
[----:B------:R0:W-:Y:S02]  /*2e30*/  STG.E desc[UR10][R2.64], R9 ;  /* 0x0000000902007986 */ /* 0x0001e4000c10190a */
.L_x_172:
[----:B------:R-:W-:Y:S05]  /*2e40*/  BSYNC.RECONVERGENT B2 ;  /* 0x0000000000027941 */ /* 0x000fea0003800200 */
.L_x_171:
[----:B------:R-:W-:Y:S01]  /*2e50*/  ISETP.GE.U32.AND P0, PT, R33, UR4, PT ;  /* 0x0000000421007c0c */ /* 0x000fe2000bf06070 */
[----:B------:R-:W-:-:S12]  /*2e60*/  BSSY.RECONVERGENT B2, `(.L_x_175) ;  /* 0x0000013000027945 */ /* 0x000fd80003800200 */
[----:B------:R-:W-:Y:S05]  /*2e70*/  @P0 BRA `(.L_x_176) ;  /* 0x0000000000440947 */ /* 0x000fea0003800000 */
[----:B0----5:R-:W4:Y:S01]  /*2e80*/  MUFU.RCP R0, R21 ;  /* 0x0000001500007308 */ /* 0x021f220000001000 */
[----:B------:R-:W-:Y:S07]  /*2e90*/  BSSY.RECONVERGENT B3, `(.L_x_177) ;  /* 0x000000d000037945 */ /* 0x000fee0003800200 */
[----:B------:R-:W0:Y:S01]  /*2ea0*/  FCHK P0, R6, R21 ;  /* 0x0000001506007302 */ /* 0x000e220000000000 */
[----:B----4-:R-:W-:-:S04]  /*2eb0*/  FFMA R3, -R21, R0, 1 ;  /* 0x3f80000015037423 */ /* 0x010fc80000000100 */
[----:B------:R-:W-:-:S04]  /*2ec0*/  FFMA R5, R0, R3, R0 ;  /* 0x0000000300057223 */ /* 0x000fc80000000000 */
[----:B------:R-:W-:-:S04]  /*2ed0*/  FFMA R0, R6, R5, RZ ;  /* 0x0000000506007223 */ /* 0x000fc800000000ff */
[----:B------:R-:W-:-:S04]  /*2ee0*/  FFMA R3, -R21, R0, R6 ;  /* 0x0000000015037223 */ /* 0x000fc80000000106 */
[----:B------:R-:W-:Y:S01]  /*2ef0*/  FFMA R5, R5, R3, R0 ;  /* 0x0000000305057223 */ /* 0x000fe20000000000 */
[----:B0-----:R-:W-:Y:S06]  /*2f00*/  @!P0 BRA `(.L_x_178) ;  /* 0x0000000000148947 */ /* 0x001fec0003800000 */
[----:B-123--:R-:W-:Y:S01]  /*2f10*/  IMAD.MOV.U32 R8, RZ, RZ, R6 ;  /* 0x000000ffff087224 */ /* 0x00efe200078e0006 */
[----:B------:R-:W-:Y:S01]  /*2f20*/  MOV R14, 0x2f50 ;  /* 0x00002f50000e7802 */ /* 0x000fe20000000f00 */
[----:B------:R-:W-:-:S07]  /*2f30*/  IMAD.MOV.U32 R9, RZ, RZ, R21 ;  /* 0x000000ffff097224 */ /* 0x000fce00078e0015 */
[----:B------:R-:W-:Y:S05]  /*2f40*/  CALL.REL.NOINC `($__internal_2_$__cuda_sm3x_div_rn_noftz_f32_slowpath) ;  /* 0x0000000000787944 */ /* 0x000fea0003c00000 */
[----:B------:R-:W-:-:S07]  /*2f50*/  IMAD.MOV.U32 R5, RZ, RZ, R15 ;  /* 0x000000ffff057224 */ /* 0x000fce00078e000f */
.L_x_178:
[----:B------:R-:W-:Y:S05]  /*2f60*/  BSYNC.RECONVERGENT B3 ;  /* 0x0000000000037941 */ /* 0x000fea0003800200 */
.L_x_177:
[----:B------:R-:W-:-:S05]  /*2f70*/  IMAD.WIDE.U32 R2, R33, 0x4, R10 ;  /* 0x0000000421027825 */ /* 0x000fca00078e000a */
[----:B------:R0:W-:Y:S02]  /*2f80*/  STG.E desc[UR10][R2.64], R5 ;  /* 0x0000000502007986 */ /* 0x0001e4000c10190a */
.L_x_176:
[----:B------:R-:W-:Y:S05]  /*2f90*/  BSYNC.RECONVERGENT B2 ;  /* 0x0000000000027941 */ /* 0x000fea0003800200 */
.L_x_175:
        /* <DEDUP_REMOVED lines=17> */
.L_x_182:
[----:B------:R-:W-:Y:S05]  /*30b0*/  BSYNC.RECONVERGENT B3 ;  /* 0x0000000000037941 */ /* 0x000fea0003800200 */
.L_x_181:
[----:B------:R-:W-:-:S05]  /*30c0*/  IMAD.WIDE.U32 R2, R35, 0x4, R10 ;  /* 0x0000000423027825 */ /* 0x000fca00078e000a */
[----:B------:R0:W-:Y:S02]  /*30d0*/  STG.E desc[UR10][R2.64], R5 ;  /* 0x0000000502007986 */ /* 0x0001e4000c10190a */
.L_x_180:
[----:B------:R-:W-:Y:S05]  /*30e0*/  BSYNC.RECONVERGENT B2 ;  /* 0x0000000000027941 */ /* 0x000fea0003800200 */
.L_x_179:
[----:B--23--:R-:W-:-:S05]  /*30f0*/  IMAD.IADD R13, R35, 0x1, R12 ;  /* 0x00000001230d7824 */ /* 0x00cfca00078e020c */
[----:B------:R-:W-:-:S13]  /*3100*/  ISETP.GE.AND P0, PT, R13, UR4, PT ;  /* 0x000000040d007c0c */ /* 0x000fda000bf06270 */
[----:B------:R-:W-:Y:S05]  /*3110*/  @!P0 BRA `(.L_x_183) ;  /* 0xfffffff000e08947 */ /* 0x000fea000383ffff */
[----:B------:R-:W-:Y:S05]  /*3120*/  EXIT ;  /* 0x000000000000794d */ /* 0x000fea0003800000 */
        .weak           $__internal_2_$__cuda_sm3x_div_rn_noftz_f32_slowpath
        .type           $__internal_2_$__cuda_sm3x_div_rn_noftz_f32_slowpath,@function
        .size           $__internal_2_$__cuda_sm3x_div_rn_noftz_f32_slowpath,(.L_x_516 - $__internal_2_$__cuda_sm3x_div_rn_noftz_f32_slowpath)
$__internal_2_$__cuda_sm3x_div_rn_noftz_f32_slowpath:
[----:B------:R-:W-:Y:S01]  /*3130*/  SHF.R.U32.HI R15, RZ, 0x17, R9 ;  /* 0x00000017ff0f7819 */ /* 0x000fe20000011609 */
[----:B------:R-:W-:Y:S01]  /*3140*/  BSSY.RECONVERGENT B0, `(.L_x_184) ;  /* 0x0000062000007945 */ /* 0x000fe20003800200 */
[----:B------:R-:W-:Y:S02]  /*3150*/  SHF.R.U32.HI R16, RZ, 0x17, R8 ;  /* 0x00000017ff107819 */ /* 0x000fe40000011608 */
        /* <DEDUP_REMOVED lines=31> */
.L_x_185:
[----:B------:R-:W-:Y:S01]  /*3350*/  LEA R18, R15, 0xc0800000, 0x17 ;  /* 0xc08000000f127811 */ /* 0x000fe200078eb8ff */
[----:B------:R-:W-:Y:S01]  /*3360*/  VIADD R17, R17, 0xffffff81 ;  /* 0xffffff8111117836 */ /* 0x000fe20000000000 */
[----:B------:R-:W-:Y:S03]  /*3370*/  BSSY.RECONVERGENT B1, `(.L_x_190) ;  /* 0x0000035000017945 */ /* 0x000fe60003800200 */
[----:B------:R-:W-:Y:S02]  /*3380*/  IMAD.IADD R19, R9, 0x1, -R18 ;  /* 0x0000000109137824 */ /* 0x000fe400078e0a12 */
[C---:B------:R-:W-:Y:S01]  /*3390*/  IMAD R8, R17.reuse, -0x800000, R8 ;  /* 0xff80000011087824 */ /* 0x040fe200078e0208 */
[----:B------:R-:W-:Y:S01]  /*33a0*/  IADD3 R17, PT, PT, R17, 0x7f, -R15 ;  /* 0x0000007f11117810 */ /* 0x000fe20007ffe80f */
[----:B------:R-:W0:Y:S01]  /*33b0*/  MUFU.RCP R9, R19 ;  /* 0x0000001300097308 */ /* 0x000e220000001000 */
[----:B------:R-:W-:-:S03]  /*33c0*/  FADD.FTZ R37, -R19, -RZ ;  /* 0x800000ff13257221 */ /* 0x000fc60000010100 */
[----:B------:R-:W-:Y:S02]  /*33d0*/  IMAD.IADD R17, R17, 0x1, R16 ;  /* 0x0000000111117824 */ /* 0x000fe400078e0210 */
[----:B0-----:R-:W-:-:S04]  /*33e0*/  FFMA R18, R9, R37, 1 ;  /* 0x3f80000009127423 */ /* 0x001fc80000000025 */
        /* <DEDUP_REMOVED lines=20> */
[----:B------:R-:W-:Y:S01]  /*3530*/  IMAD.MOV R17, RZ, RZ, -R19 ;  /* 0x000000ffff117224 */ /* 0x000fe200078e0a13 */
[C---:B------:R-:W-:Y:S02]  /*3540*/  ISETP.NE.AND P2, PT, R19.reuse, RZ, PT ;  /* 0x000000ff1300720c */ /* 0x040fe40003f45270 */
[----:B------:R-:W-:Y:S02]  /*3550*/  ISETP.NE.AND P1, PT, R19, RZ, PT ;  /* 0x000000ff1300720c */ /* 0x000fe40003f25270 */
[----:B------:R-:W-:Y:S01]  /*3560*/  LOP3.LUT R16, R15, 0x7fffff, RZ, 0xc0, !PT ;  /* 0x007fffff0f107812 */ /* 0x000fe200078ec0ff */
[CCC-:B------:R-:W-:Y:S01]  /*3570*/  FFMA.RP R15, R9.reuse, R37.reuse, R18.reuse ;  /* 0x00000025090f7223 */ /* 0x1c0fe20000008012 */
[----:B------:R-:W-:Y:S01]  /*3580*/  FFMA.RM R18, R9, R37, R18 ;  /* 0x0000002509127223 */ /* 0x000fe20000004012 */
[----:B------:R-:W-:Y:S01]  /*3590*/  VIADD R9, R19, 0x20 ;  /* 0x0000002013097836 */ /* 0x000fe20000000000 */
[----:B------:R-:W-:-:S03]  /*35a0*/  LOP3.LUT R16, R16, 0x800000, RZ, 0xfc, !PT ;  /* 0x0080000010107812 */ /* 0x000fc600078efcff */
        /* <DEDUP_REMOVED lines=9> */
[----:B------:R-:W-:-:S05]  /*3640*/  LOP3.LUT R15, R18, R15, RZ, 0xc0, !PT ;  /* 0x0000000f120f7212 */ /* 0x000fca00078ec0ff */
[----:B------:R-:W-:-:S05]  /*3650*/  IMAD.IADD R15, R16, 0x1, R15 ;  /* 0x00000001100f7824 */ /* 0x000fca00078e020f */
[----:B------:R-:W-:Y:S01]  /*3660*/  LOP3.LUT R8, R15, R8, RZ, 0xfc, !PT ;  /* 0x000000080f087212 */ /* 0x000fe200078efcff */
[----:B------:R-:W-:Y:S06]  /*3670*/  BRA `(.L_x_193) ;  /* 0x0000000000107947 */ /* 0x000fec0003800000 */
.L_x_192:
[----:B------:R-:W-:-:S04]  /*3680*/  LOP3.LUT R8, R8, 0x80000000, RZ, 0xc0, !PT ;  /* 0x8000000008087812 */ /* 0x000fc800078ec0ff */
[----:B------:R-:W-:Y:S01]  /*3690*/  LOP3.LUT R8, R8, 0x7f800000, RZ, 0xfc, !PT ;  /* 0x7f80000008087812 */ /* 0x000fe200078efcff */
[----:B------:R-:W-:Y:S06]  /*36a0*/  BRA `(.L_x_193) ;  /* 0x0000000000047947 */ /* 0x000fec0003800000 */
.L_x_191:
[----:B------:R-:W-:-:S07]  /*36b0*/  IMAD R8, R17, 0x800000, R8 ;  /* 0x0080000011087824 */ /* 0x000fce00078e0208 */
.L_x_193:
[----:B------:R-:W-:Y:S05]  /*36c0*/  BSYNC.RECONVERGENT B1 ;  /* 0x0000000000017941 */ /* 0x000fea0003800200 */
.L_x_190:
[----:B------:R-:W-:Y:S05]  /*36d0*/  BRA `(.L_x_194) ;  /* 0x0000000000207947 */ /* 0x000fea0003800000 */
.L_x_189:
[----:B------:R-:W-:-:S04]  /*36e0*/  LOP3.LUT R8, R9, 0x80000000, R8, 0x48, !PT ;  /* 0x8000000009087812 */ /* 0x000fc800078e4808 */
[----:B------:R-:W-:Y:S01]  /*36f0*/  LOP3.LUT R8, R8, 0x7f800000, RZ, 0xfc, !PT ;  /* 0x7f80000008087812 */ /* 0x000fe200078efcff */
[----:B------:R-:W-:Y:S06]  /*3700*/  BRA `(.L_x_194) ;  /* 0x0000000000147947 */ /* 0x000fec0003800000 */
.L_x_188:
[----:B------:R-:W-:Y:S01]  /*3710*/  LOP3.LUT R8, R9, 0x80000000, R8, 0x48, !PT ;  /* 0x8000000009087812 */ /* 0x000fe200078e4808 */
[----:B------:R-:W-:Y:S06]  /*3720*/  BRA `(.L_x_194) ;  /* 0x00000000000c7947 */ /* 0x000fec0003800000 */
.L_x_187:
[----:B------:R-:W0:Y:S01]  /*3730*/  MUFU.RSQ R8, -QNAN ;  /* 0xffc0000000087908 */ /* 0x000e220000001400 */
[----:B------:R-:W-:Y:S05]  /*3740*/  BRA `(.L_x_194) ;  /* 0x0000000000047947 */ /* 0x000fea0003800000 */
.L_x_186:
[----:B------:R-:W-:-:S07]  /*3750*/  FADD.FTZ R8, R8, R9 ;  /* 0x0000000908087221 */ /* 0x000fce0000010000 */
.L_x_194:
[----:B------:R-:W-:Y:S05]  /*3760*/  BSYNC.RECONVERGENT B0 ;  /* 0x0000000000007941 */ /* 0x000fea0003800200 */
.L_x_184:
[----:B0-----:R-:W-:Y:S02]  /*3770*/  IMAD.MOV.U32 R15, RZ, RZ, R8 ;  /* 0x000000ffff0f7224 */ /* 0x001fe400078e0008 */
[----:B------:R-:W-:Y:S02]  /*3780*/  IMAD.MOV.U32 R8, RZ, RZ, R14 ;  /* 0x000000ffff087224 */ /* 0x000fe400078e000e */
[----:B------:R-:W-:-:S04]  /*3790*/  IMAD.MOV.U32 R9, RZ, RZ, 0x0 ;  /* 0x00000000ff097424 */ /* 0x000fc800078e00ff */
[----:B------:R-:W-:Y:S05]  /*37a0*/  RET.REL.NODEC R8 `(softmax_forward_kernel7) ;  /* 0xffffffc808147950 */ /* 0x000fea0003c3ffff */
.L_x_195:
        /* <DEDUP_REMOVED lines=13> */
.L_x_516:


//--------------------- .text.loss_back_igonre2_idx --------------------------
	.section	.text.loss_back_igonre2_idx,"ax",@progbits
	.align	128
        .global         loss_back_igonre2_idx
        .type           loss_back_igonre2_idx,@function
        .size           loss_back_igonre2_idx,(.L_x_517 - loss_back_igonre2_idx)
        .other          loss_back_igonre2_idx,@"STO_CUDA_ENTRY STV_DEFAULT"
loss_back_igonre2_idx:
.text.loss_back_igonre2_idx:
[----:B------:R-:W-:Y:S01]  /*0000*/  LDC R1, c[0x0][0x37c] ;  /* 0x0000df00ff017b82 */ /* 0x000fe20000000800 */
[----:B------:R-:W0:Y:S07]  /*0010*/  S2R R0, SR_TID.X ;  /* 0x0000000000007919 */ /* 0x000e2e0000002100 */
[----:B------:R-:W-:Y:S01]  /*0020*/  S2UR UR4, SR_CTAID.X ;  /* 0x00000000000479c3 */ /* 0x000fe20000002500 */
[----:B------:R-:W1:Y:S01]  /*0030*/  LDCU UR6, c[0x0][0x370] ;  /* 0x00006e00ff0677ac */ /* 0x000e620008000800 */
[----:B------:R-:W2:Y:S06]  /*0040*/  LDCU UR7, c[0x0][0x398] ;  /* 0x00007300ff0777ac */ /* 0x000eac0008000800 */
[----:B------:R-:W1:Y:S08]  /*0050*/  S2UR UR5, SR_CTAID.Y ;  /* 0x00000000000579c3 */ /* 0x000e700000002600 */
[----:B------:R-:W0:Y:S01]  /*0060*/  LDC R5, c[0x0][0x360] ;  /* 0x0000d800ff057b82 */ /* 0x000e220000000800 */
[----:B-1----:R-:W-:-:S06]  /*0070*/  UIMAD UR4, UR5, UR6, UR4 ;  /* 0x00000006050472a4 */ /* 0x002fcc000f8e0204 */
[----:B0-----:R-:W-:-:S05]  /*0080*/  IMAD R5, R5, UR4, R0 ;  /* 0x0000000405057c24 */ /* 0x001fca000f8e0200 */
[----:B--2---:R-:W-:-:S13]  /*0090*/  ISETP.GE.AND P0, PT, R5, UR7, PT ;  /* 0x0000000705007c0c */ /* 0x004fda000bf06270 */
[----:B------:R-:W-:Y:S05]  /*00a0*/  @P0 EXIT ;  /* 0x000000000000094d */ /* 0x000fea0003800000 */
[----:B------:R-:W0:Y:S01]  /*00b0*/  LDC R0, c[0x0][0x39c] ;  /* 0x0000e700ff007b82 */ /* 0x000e220000000800 */
[----:B------:R-:W1:Y:S01]  /*00c0*/  LDCU UR4, c[0x0][0x3a0] ;  /* 0x00007400ff0477ac */ /* 0x000e620008000800 */
[----:B------:R-:W2:Y:S06]  /*00d0*/  LDCU.64 UR8, c[0x0][0x358] ;  /* 0x00006b00ff0877ac */ /* 0x000eac0008000a00 */
[----:B------:R-:W3:Y:S01]  /*00e0*/  LDC.64 R2, c[0x0][0x388] ;  /* 0x0000e200ff027b82 */ /* 0x000ee20000000a00 */
[----:B0-----:R-:W-:-:S05]  /*00f0*/  IMAD R4, R5, R0, RZ ;  /* 0x0000000005047224 */ /* 0x001fca00078e02ff */
[----:B-1----:R-:W-:-:S05]  /*0100*/  IADD3 R7, PT, PT, R4, UR4, RZ ;  /* 0x0000000404077c10 */ /* 0x002fca000fffe0ff */
[----:B---3--:R-:W-:-:S06]  /*0110*/  IMAD.WIDE R6, R7, 0x4, R2 ;  /* 0x0000000407067825 */ /* 0x008fcc00078e0202 */
[----:B--2---:R-:W2:Y:S01]  /*0120*/  LDG.E R6, desc[UR8][R6.64] ;  /* 0x0000000806067981 */ /* 0x004ea2000c1e1900 */
[----:B------:R-:W-:Y:S01]  /*0130*/  IMAD.WIDE R2, R5, 0x4, R2 ;  /* 0x0000000405027825 */ /* 0x000fe200078e0202 */
[----:B--2---:R-:W-:-:S13]  /*0140*/  FSETP.NEU.AND P0, PT, R6, 1, PT ;  /* 0x3f8000000600780b */ /* 0x004fda0003f0d000 */
[----:B------:R-:W-:Y:S05]  /*0150*/  @!P0 BRA `(.L_x_196) ;  /* 0x0000002c004c8947 */ /* 0x000fea0003800000 */
[----:B------:R-:W2:Y:S01]  /*0160*/  LDG.E R2, desc[UR8][R2.64] ;  /* 0x0000000802027981 */ /* 0x000ea2000c1e1900 */
[----:B------:R-:W-:Y:S01]  /*0170*/  ISETP.GE.AND P0, PT, R0, 0x1, PT ;  /* 0x000000010000780c */ /* 0x000fe20003f06270 */
[----:B------:R-:W-:Y:S01]  /*0180*/  IMAD.MOV.U32 R6, RZ, RZ, -0x800001 ;  /* 0xff7fffffff067424 */ /* 0x000fe200078e00ff */
[----:B--2---:R0:W1:Y:S11]  /*0190*/  F2I.TRUNC.NTZ R5, R2 ;  /* 0x0000000200057305 */ /* 0x004076000020f100 */
[----:B------:R-:W-:Y:S05]  /*01a0*/  @!P0 BRA `(.L_x_197) ;  /* 0x0000000800188947 */ /* 0x000fea0003800000 */
[C---:B------:R-:W-:Y:S01]  /*01b0*/  ISETP.GE.U32.AND P2, PT, R0.reuse, 0x10, PT ;  /* 0x000000100000780c */ /* 0x040fe20003f46070 */
[----:B------:R-:W-:Y:S01]  /*01c0*/  IMAD.MOV.U32 R7, RZ, RZ, RZ ;  /* 0x000000ffff077224 */ /* 0x000fe200078e00ff */
[----:B------:R-:W-:Y:S02]  /*01d0*/  LOP3.LUT R24, R0, 0xf, RZ, 0xc0, !PT ;  /* 0x0000000f00187812 */ /* 0x000fe400078ec0ff */
[----:B------:R-:W-:Y:S02]  /*01e0*/  MOV R6, 0xff7fffff ;  /* 0xff7fffff00067802 */ /* 0x000fe40000000f00 */
[----:B------:R-:W-:-:S07]  /*01f0*/  ISETP.NE.AND P1, PT, R24, RZ, PT ;  /* 0x000000ff1800720c */ /* 0x000fce0003f25270 */
[----:B------:R-:W-:Y:S06]  /*0200*/  @!P2 BRA `(.L_x_198) ;  /* 0x0000000000f8a947 */ /* 0x000fec0003800000 */
[----:B------:R-:W2:Y:S01]  /*0210*/  LDCU.64 UR4, c[0x0][0x380] ;  /* 0x00007000ff0477ac */ /* 0x000ea20008000a00 */
[----:B------:R-:W-:Y:S01]  /*0220*/  LOP3.LUT R7, R0, 0x7ffffff0, RZ, 0xc0, !PT ;  /* 0x7ffffff000077812 */ /* 0x000fe200078ec0ff */
[----:B------:R-:W-:Y:S01]  /*0230*/  IMAD.MOV.U32 R8, RZ, RZ, R4 ;  /* 0x000000ffff087224 */ /* 0x000fe200078e0004 */
[----:B------:R-:W-:Y:S02]  /*0240*/  MOV R6, 0xff7fffff ;  /* 0xff7fffff00067802 */ /* 0x000fe40000000f00 */
[----:B------:R-:W-:Y:S01]  /*0250*/  IADD3 R22, PT, PT, -R7, RZ, RZ ;  /* 0x000000ff07167210 */ /* 0x000fe20007ffe1ff */
[----:B--2---:R-:W-:-:S04]  /*0260*/  UIADD3 UR4, UP0, UPT, UR4, 0x20, URZ ;  /* 0x0000002004047890 */ /* 0x004fc8000ff1e0ff */
[----:B------:R-:W-:-:S12]  /*0270*/  UIADD3.X UR5, UPT, UPT, URZ, UR5, URZ, UP0, !UPT ;  /* 0x00000005ff057290 */ /* 0x000fd800087fe4ff */
.L_x_199:
[----:B------:R-:W-:Y:S01]  /*0280*/  MOV R3, UR5 ;  /* 0x0000000500037c02 */ /* 0x000fe20008000f00 */
[----:B0-----:R-:W-:-:S04]  /*0290*/  IMAD.U32 R2, RZ, RZ, UR4 ;  /* 0x00000004ff027e24 */ /* 0x001fc8000f8e00ff */
[----:B------:R-:W-:-:S05]  /*02a0*/  IMAD.WIDE R2, R8, 0x4, R2 ;  /* 0x0000000408027825 */ /* 0x000fca00078e0202 */
[----:B------:R-:W2:Y:S04]  /*02b0*/  LDG.E R21, desc[UR8][R2.64+-0x20] ;  /* 0xffffe00802157981 */ /* 0x000ea8000c1e1900 */
[----:B------:R-:W3:Y:S04]  /*02c0*/  LDG.E R23, desc[UR8][R2.64+-0x1c] ;  /* 0xffffe40802177981 */ /* 0x000ee8000c1e1900 */
[----:B------:R-:W4:Y:S04]  /*02d0*/  LDG.E R25, desc[UR8][R2.64+-0x18] ;  /* 0xffffe80802197981 */ /* 0x000f28000c1e1900 */
[----:B------:R-:W5:Y:S04]  /*02e0*/  LDG.E R27, desc[UR8][R2.64+-0x14] ;  /* 0xffffec08021b7981 */ /* 0x000f68000c1e1900 */
        /* <DEDUP_REMOVED lines=11> */
[----:B------:R-:W5:Y:S01]  /*03a0*/  LDG.E R20, desc[UR8][R2.64+0x1c] ;  /* 0x00001c0802147981 */ /* 0x000f62000c1e1900 */
[----:B------:R-:W-:Y:S01]  /*03b0*/  VIADD R22, R22, 0x10 ;  /* 0x0000001016167836 */ /* 0x000fe20000000000 */
[----:B------:R-:W-:-:S04]  /*03c0*/  IADD3 R8, PT, PT, R8, 0x10, RZ ;  /* 0x0000001008087810 */ /* 0x000fc80007ffe0ff */
[----:B------:R-:W-:Y:S02]  /*03d0*/  ISETP.NE.AND P3, PT, R22, RZ, PT ;  /* 0x000000ff1600720c */ /* 0x000fe40003f65270 */
[----:B--2---:R-:W-:-:S04]  /*03e0*/  FSETP.GTU.AND P2, PT, R6, R21, PT ;  /* 0x000000150600720b */ /* 0x004fc80003f4c000 */
[----:B------:R-:W-:-:S04]  /*03f0*/  FSEL R6, R21, R6, !P2 ;  /* 0x0000000615067208 */ /* 0x000fc80005000000 */
[----:B---3--:R-:W-:-:S04]  /*0400*/  FSETP.GTU.AND P2, PT, R6, R23, PT ;  /* 0x000000170600720b */ /* 0x008fc80003f4c000 */
[----:B------:R-:W-:-:S04]  /*0410*/  FSEL R6, R23, R6, !P2 ;  /* 0x0000000617067208 */ /* 0x000fc80005000000 */
[----:B----4-:R-:W-:-:S04]  /*0420*/  FSETP.GTU.AND P2, PT, R6, R25, PT ;  /* 0x000000190600720b */ /* 0x010fc80003f4c000 */
[----:B------:R-:W-:-:S04]  /*0430*/  FSEL R6, R25, R6, !P2 ;  /* 0x0000000619067208 */ /* 0x000fc80005000000 */
[----:B-----5:R-:W-:-:S04]  /*0440*/  FSETP.GTU.AND P2, PT, R6, R27, PT ;  /* 0x0000001b0600720b */ /* 0x020fc80003f4c000 */
[----:B------:R-:W-:-:S04]  /*0450*/  FSEL R6, R27, R6, !P2 ;  /* 0x000000061b067208 */ /* 0x000fc80005000000 */
[----:B------:R-:W-:-:S04]  /*0460*/  FSETP.GTU.AND P2, PT, R6, R19, PT ;  /* 0x000000130600720b */ /* 0x000fc80003f4c000 */
        /* <DEDUP_REMOVED lines=22> */
[----:B------:R-:W-:Y:S01]  /*05d0*/  FSEL R6, R20, R9, !P2 ;  /* 0x0000000914067208 */ /* 0x000fe20005000000 */
[----:B------:R-:W-:Y:S08]  /*05e0*/  @P3 BRA `(.L_x_199) ;  /* 0xfffffffc00243947 */ /* 0x000ff0000383ffff */
.L_x_198:
[----:B------:R-:W-:Y:S05]  /*05f0*/  @!P1 BRA `(.L_x_197) ;  /* 0x0000000400049947 */ /* 0x000fea0003800000 */
[----:B------:R-:W-:Y:S02]  /*0600*/  ISETP.GE.U32.AND P2, PT, R24, 0x8, PT ;  /* 0x000000081800780c */ /* 0x000fe40003f46070 */
[----:B------:R-:W-:-:S04]  /*0610*/  LOP3.LUT R8, R0, 0x7, RZ, 0xc0, !PT ;  /* 0x0000000700087812 */ /* 0x000fc800078ec0ff */
[----:B------:R-:W-:-:S07]  /*0620*/  ISETP.NE.AND P1, PT, R8, RZ, PT ;  /* 0x000000ff0800720c */ /* 0x000fce0003f25270 */
[----:B------:R-:W-:Y:S06]  /*0630*/  @!P2 BRA `(.L_x_200) ;  /* 0x000000000070a947 */ /* 0x000fec0003800000 */
[----:B0-----:R-:W0:Y:S01]  /*0640*/  LDC.64 R2, c[0x0][0x380] ;  /* 0x0000e000ff027b82 */ /* 0x001e220000000a00 */
[----:B------:R-:W-:-:S04]  /*0650*/  IMAD.IADD R9, R4, 0x1, R7 ;  /* 0x0000000104097824 */ /* 0x000fc800078e0207 */
[----:B0-----:R-:W-:-:S05]  /*0660*/  IMAD.WIDE R2, R9, 0x4, R2 ;  /* 0x0000000409027825 */ /* 0x001fca00078e0202 */
[----:B------:R-:W2:Y:S04]  /*0670*/  LDG.E R9, desc[UR8][R2.64] ;  /* 0x0000000802097981 */ /* 0x000ea8000c1e1900 */
[----:B------:R-:W3:Y:S04]  /*0680*/  LDG.E R11, desc[UR8][R2.64+0x4] ;  /* 0x00000408020b7981 */ /* 0x000ee8000c1e1900 */
[----:B------:R-:W4:Y:S04]  /*0690*/  LDG.E R13, desc[UR8][R2.64+0x8] ;  /* 0x00000808020d7981 */ /* 0x000f28000c1e1900 */
[----:B------:R-:W5:Y:S04]  /*06a0*/  LDG.E R15, desc[UR8][R2.64+0xc] ;  /* 0x00000c08020f7981 */ /* 0x000f68000c1e1900 */
[----:B------:R-:W5:Y:S04]  /*06b0*/  LDG.E R17, desc[UR8][R2.64+0x10] ;  /* 0x0000100802117981 */ /* 0x000f68000c1e1900 */
[----:B------:R-:W5:Y:S04]  /*06c0*/  LDG.E R19, desc[UR8][R2.64+0x14] ;  /* 0x0000140802137981 */ /* 0x000f68000c1e1900 */
[----:B------:R-:W5:Y:S04]  /*06d0*/  LDG.E R21, desc[UR8][R2.64+0x18] ;  /* 0x0000180802157981 */ /* 0x000f68000c1e1900 */
[----:B------:R-:W5:Y:S01]  /*06e0*/  LDG.E R23, desc[UR8][R2.64+0x1c] ;  /* 0x00001c0802177981 */ /* 0x000f62000c1e1900 */
[----:B------:R-:W-:-:S02]  /*06f0*/  IADD3 R7, PT, PT, R7, 0x8, RZ ;  /* 0x0000000807077810 */ /* 0x000fc40007ffe0ff */
        /* <DEDUP_REMOVED lines=15> */
[----:B------:R-:W-:-:S09]  /*07f0*/  FSEL R6, R23, R6, !P2 ;  /* 0x0000000617067208 */ /* 0x000fd20005000000 */
.L_x_200:
        /* <DEDUP_REMOVED lines=20> */
[----:B------:R-:W-:-:S09]  /*0940*/  FSEL R6, R15, R6, !P2 ;  /* 0x000000060f067208 */ /* 0x000fd20005000000 */
.L_x_201:
[----:B------:R-:W-:Y:S05]  /*0950*/  @!P1 BRA `(.L_x_197) ;  /* 0x00000000002c9947 */ /* 0x000fea0003800000 */
[----:B------:R-:W2:Y:S01]  /*0960*/  LDC.64 R8, c[0x0][0x380] ;  /* 0x0000e000ff087b82 */ /* 0x000ea20000000a00 */
[----:B------:R-:W-:Y:S01]  /*0970*/  IMAD.IADD R7, R4, 0x1, R7 ;  /* 0x0000000104077824 */ /* 0x000fe200078e0207 */
[----:B------:R-:W-:-:S07]  /*0980*/  IADD3 R10, PT, PT, -R10, RZ, RZ ;  /* 0x000000ff0a0a7210 */ /* 0x000fce0007ffe1ff */
.L_x_202:
[----:B0-2---:R-:W-:-:S06]  /*0990*/  IMAD.WIDE R2, R7, 0x4, R8 ;  /* 0x0000000407027825 */ /* 0x005fcc00078e0208 */
[----:B------:R-:W2:Y:S01]  /*09a0*/  LDG.E R3, desc[UR8][R2.64] ;  /* 0x0000000802037981 */ /* 0x000ea2000c1e1900 */
[----:B------:R-:W-:Y:S01]  /*09b0*/  VIADD R10, R10, 0x1 ;  /* 0x000000010a0a7836 */ /* 0x000fe20000000000 */
[----:B------:R-:W-:-:S04]  /*09c0*/  IADD3 R7, PT, PT, R7, 0x1, RZ ;  /* 0x0000000107077810 */ /* 0x000fc80007ffe0ff */
[----:B------:R-:W-:Y:S02]  /*09d0*/  ISETP.NE.AND P2, PT, R10, RZ, PT ;  /* 0x000000ff0a00720c */ /* 0x000fe40003f45270 */
[----:B--2---:R-:W-:-:S04]  /*09e0*/  FSETP.GTU.AND P1, PT, R6, R3, PT ;  /* 0x000000030600720b */ /* 0x004fc80003f2c000 */
[----:B------:R-:W-:-:S07]  /*09f0*/  FSEL R6, R3, R6, !P1 ;  /* 0x0000000603067208 */ /* 0x000fce0004800000 */
[----:B------:R-:W-:Y:S05]  /*0a00*/  @P2 BRA `(.L_x_202) ;  /* 0xfffffffc00e02947 */ /* 0x000fea000383ffff */
.L_x_197:
[----:B------:R-:W-:Y:S01]  /*0a10*/  IMAD.MOV.U32 R3, RZ, RZ, RZ ;  /* 0x000000ffff037224 */ /* 0x000fe200078e00ff */
[----:B------:R-:W-:Y:S06]  /*0a20*/  @!P0 BRA `(.L_x_203) ;  /* 0x0000000c00c88947 */ /* 0x000fec0003800000 */
[C---:B------:R-:W-:Y:S01]  /*0a30*/  ISETP.GE.U32.AND P1, PT, R0.reuse, 0x8, PT ;  /* 0x000000080000780c */ /* 0x040fe20003f26070 */
[----:B------:R-:W-:Y:S01]  /*0a40*/  HFMA2 R3, -RZ, RZ, 0, 0 ;  /* 0x00000000ff037431 */ /* 0x000fe200000001ff */
[----:B------:R-:W-:Y:S01]  /*0a50*/  LOP3.LUT R16, R0, 0x7, RZ, 0xc0, !PT ;  /* 0x0000000700107812 */ /* 0x000fe200078ec0ff */
[----:B------:R-:W-:-:S03]  /*0a60*/  IMAD.MOV.U32 R7, RZ, RZ, RZ ;  /* 0x000000ffff077224 */ /* 0x000fc600078e00ff */
[----:B------:R-:W-:-:S07]  /*0a70*/  ISETP.NE.AND P2, PT, R16, RZ, PT ;  /* 0x000000ff1000720c */ /* 0x000fce0003f45270 */
[----:B------:R-:W-:Y:S06]  /*0a80*/  @!P1 BRA `(.L_x_204) ;  /* 0x0000000400d89947 */ /* 0x000fec0003800000 */
[----:B------:R-:W2:Y:S01]  /*0a90*/  LDCU.64 UR6, c[0x0][0x380] ;  /* 0x00007000ff0677ac */ /* 0x000ea20008000a00 */
[----:B------:R-:W-:Y:S01]  /*0aa0*/  LOP3.LUT R7, R0, 0x7ffffff8, RZ, 0xc0, !PT ;  /* 0x7ffffff800077812 */ /* 0x000fe200078ec0ff */
[----:B0-----:R-:W-:Y:S01]  /*0ab0*/  IMAD.MOV.U32 R2, RZ, RZ, R4 ;  /* 0x000000ffff027224 */ /* 0x001fe200078e0004 */
[----:B------:R-:W-:Y:S01]  /*0ac0*/  MOV R3, RZ ;  /* 0x000000ff00037202 */ /* 0x000fe20000000f00 */
[----:B------:R-:W0:Y:S01]  /*0ad0*/  LDCU.64 UR4, c[0x0][0x390] ;  /* 0x00007200ff0477ac */ /* 0x000e220008000a00 */
[----:B------:R-:W-:Y:S01]  /*0ae0*/  IADD3 R12, PT, PT, -R7, RZ, RZ ;  /* 0x000000ff070c7210 */ /* 0x000fe20007ffe1ff */
[----:B--2---:R-:W-:Y:S02]  /*0af0*/  UIADD3 UR6, UP0, UPT, UR6, 0x10, URZ ;  /* 0x0000001006067890 */ /* 0x004fe4000ff1e0ff */
[----:B0-----:R-:W-:Y:S02]  /*0b00*/  UIADD3 UR4, UP1, UPT, UR4, 0x10, URZ ;  /* 0x0000001004047890 */ /* 0x001fe4000ff3e0ff */
[----:B------:R-:W-:-:S02]  /*0b10*/  UIADD3.X UR7, UPT, UPT, URZ, UR7, URZ, UP0, !UPT ;  /* 0x00000007ff077290 */ /* 0x000fc400087fe4ff */
[----:B------:R-:W-:-:S12]  /*0b20*/  UIADD3.X UR5, UPT, UPT, URZ, UR5, URZ, UP1, !UPT ;  /* 0x00000005ff057290 */ /* 0x000fd80008ffe4ff */
.L_x_205:
[----:B------:R-:W-:Y:S01]  /*0b30*/  MOV R9, UR7 ;  /* 0x0000000700097c02 */ /* 0x000fe20008000f00 */
[----:B------:R-:W-:-:S04]  /*0b40*/  IMAD.U32 R8, RZ, RZ, UR6 ;  /* 0x00000006ff087e24 */ /* 0x000fc8000f8e00ff */
[----:B------:R-:W-:-:S05]  /*0b50*/  IMAD.WIDE R8, R2, 0x4, R8 ;  /* 0x0000000402087825 */ /* 0x000fca00078e0208 */
[----:B--2---:R-:W2:Y:S01]  /*0b60*/  LDG.E R11, desc[UR8][R8.64+-0x10] ;  /* 0xfffff008080b7981 */ /* 0x004ea2000c1e1900 */
[----:B------:R-:W-:Y:S01]  /*0b70*/  IMAD.MOV.U32 R13, RZ, RZ, 0x3bbb989d ;  /* 0x3bbb989dff0d7424 */ /* 0x000fe200078e00ff */
[----:B------:R-:W-:Y:S01]  /*0b80*/  MOV R14, 0x437c0000 ;  /* 0x437c0000000e7802 */ /* 0x000fe20000000f00 */
[----:B--2---:R-:W-:-:S04]  /*0b90*/  FADD R10, R11, -R6 ;  /* 0x800000060b0a7221 */ /* 0x004fc80000000000 */
[----:B------:R-:W-:-:S04]  /*0ba0*/  FFMA.SAT R11, R10, R13, 0.5 ;  /* 0x3f0000000a0b7423 */ /* 0x000fc8000000200d */
[----:B------:R-:W-:-:S04]  /*0bb0*/  FFMA.RM R15, R11, R14, 12582913 ;  /* 0x4b4000010b0f7423 */ /* 0x000fc8000000400e */
[C---:B------:R-:W-:Y:S01]  /*0bc0*/  FADD R11, R15.reuse, -12583039 ;  /* 0xcb40007f0f0b7421 */ /* 0x040fe20000000000 */
[----:B------:R-:W-:-:S03]  /*0bd0*/  SHF.L.U32 R15, R15, 0x17, RZ ;  /* 0x000000170f0f7819 */ /* 0x000fc600000006ff */
[----:B------:R-:W-:-:S04]  /*0be0*/  FFMA R11, R10, 1.4426950216293334961, -R11 ;  /* 0x3fb8aa3b0a0b7823 */ /* 0x000fc8000000080b */
[----:B------:R-:W-:Y:S01]  /*0bf0*/  FFMA R17, R10, 1.925963033500011079e-08, R11 ;  /* 0x32a570600a117823 */ /* 0x000fe2000000000b */
[----:B------:R-:W-:Y:S01]  /*0c00*/  MOV R11, UR5 ;  /* 0x00000005000b7c02 */ /* 0x000fe20008000f00 */
[----:B------:R-:W-:Y:S02]  /*0c10*/  IMAD.U32 R10, RZ, RZ, UR4 ;  /* 0x00000004ff0a7e24 */ /* 0x000fe4000f8e00ff */
[----:B------:R-:W0:Y:S02]  /*0c20*/  MUFU.EX2 R18, R17 ;  /* 0x0000001100127308 */ /* 0x000e240000000800 */
[----:B------:R-:W-:-:S04]  /*0c30*/  IMAD.WIDE R10, R2, 0x4, R10 ;  /* 0x00000004020a7825 */ /* 0x000fc800078e020a */
[----:B0-----:R-:W-:-:S05]  /*0c40*/  FMUL R15, R15, R18 ;  /* 0x000000120f0f7220 */ /* 0x001fca0000400000 */
[----:B------:R2:W-:Y:S04]  /*0c50*/  STG.E desc[UR8][R10.64+-0x10], R15 ;  /* 0xfffff00f0a007986 */ /* 0x0005e8000c101908 */
[----:B------:R-:W3:Y:S02]  /*0c60*/  LDG.E R19, desc[UR8][R8.64+-0xc] ;  /* 0xfffff40808137981 */ /* 0x000ee4000c1e1900 */
[----:B---3--:R-:W-:-:S04]  /*0c70*/  FADD R18, R19, -R6 ;  /* 0x8000000613127221 */ /* 0x008fc80000000000 */
[----:B------:R-:W-:-:S04]  /*0c80*/  FFMA.SAT R19, R18, R13, 0.5 ;  /* 0x3f00000012137423 */ /* 0x000fc8000000200d */
[----:B------:R-:W-:-:S04]  /*0c90*/  FFMA.RM R19, R19, R14, 12582913 ;  /* 0x4b40000113137423 */ /* 0x000fc8000000400e */
[----:B------:R-:W-:-:S04]  /*0ca0*/  FADD R17, R19, -12583039 ;  /* 0xcb40007f13117421 */ /* 0x000fc80000000000 */
[----:B------:R-:W-:-:S04]  /*0cb0*/  FFMA R17, R18, 1.4426950216293334961, -R17 ;  /* 0x3fb8aa3b12117823 */ /* 0x000fc80000000811 */
[----:B------:R-:W-:Y:S01]  /*0cc0*/  FFMA R18, R18, 1.925963033500011079e-08, R17 ;  /* 0x32a5706012127823 */ /* 0x000fe20000000011 */
[----:B------:R-:W-:-:S05]  /*0cd0*/  IMAD.SHL.U32 R17, R19, 0x800000, RZ ;  /* 0x0080000013117824 */ /* 0x000fca00078e00ff */
[----:B------:R-:W0:Y:S02]  /*0ce0*/  MUFU.EX2 R18, R18 ;  /* 0x0000001200127308 */ /* 0x000e240000000800 */
[----:B0-----:R-:W-:-:S05]  /*0cf0*/  FMUL R17, R17, R18 ;  /* 0x0000001211117220 */ /* 0x001fca0000400000 */
[----:B------:R2:W-:Y:S04]  /*0d00*/  STG.E desc[UR8][R10.64+-0xc], R17 ;  /* 0xfffff4110a007986 */ /* 0x0005e8000c101908 */
[----:B------:R-:W3:Y:S02]  /*0d10*/  LDG.E R19, desc[UR8][R8.64+-0x8] ;  /* 0xfffff80808137981 */ /* 0x000ee4000c1e1900 */
[----:B---3--:R-:W-:-:S04]  /*0d20*/  FADD R20, R19, -R6 ;  /* 0x8000000613147221 */ /* 0x008fc80000000000 */
[----:B------:R-:W-:-:S04]  /*0d30*/  FFMA.SAT R19, R20, R13, 0.5 ;  /* 0x3f00000014137423 */ /* 0x000fc8000000200d */
[----:B------:R-:W-:-:S04]  /*0d40*/  FFMA.RM R19, R19, R14, 12582913 ;  /* 0x4b40000113137423 */ /* 0x000fc8000000400e */
[C---:B------:R-:W-:Y:S01]  /*0d50*/  FADD R21, R19.reuse, -12583039 ;  /* 0xcb40007f13157421 */ /* 0x040fe20000000000 */
[----:B------:R-:W-:-:S03]  /*0d60*/  SHF.L.U32 R19, R19, 0x17, RZ ;  /* 0x0000001713137819 */ /* 0x000fc600000006ff */
[----:B------:R-:W-:-:S04]  /*0d70*/  FFMA R21, R20, 1.4426950216293334961, -R21 ;  /* 0x3fb8aa3b14157823 */ /* 0x000fc80000000815 */
[----:B------:R-:W-:-:S04]  /*0d80*/  FFMA R21, R20, 1.925963033500011079e-08, R21 ;  /* 0x32a5706014157823 */ /* 0x000fc80000000015 */
        /* <DEDUP_REMOVED lines=19> */
[----:B------:R-:W-:-:S03]  /*0ec0*/  IMAD.SHL.U32 R23, R23, 0x800000, RZ ;  /* 0x0080000017177824 */ /* 0x000fc600078e00ff */
        /* <DEDUP_REMOVED lines=23> */
[----:B------:R-:W-:-:S06]  /*1040*/  FFMA R20, R18, 1.925963033500011079e-08, R20 ;  /* 0x32a5706012147823 */ /* 0x000fcc0000000014 */
[----:B------:R-:W0:Y:S02]  /*1050*/  MUFU.EX2 R20, R20 ;  /* 0x0000001400147308 */ /* 0x000e240000000800 */
[----:B0-----:R-:W-:-:S05]  /*1060*/  FMUL R27, R27, R20 ;  /* 0x000000141b1b7220 */ /* 0x001fca0000400000 */
[----:B------:R2:W-:Y:S04]  /*1070*/  STG.E desc[UR8][R10.64+0x8], R27 ;  /* 0x0000081b0a007986 */ /* 0x0005e8000c101908 */
[----:B------:R-:W3:Y:S01]  /*1080*/  LDG.E R9, desc[UR8][R8.64+0xc] ;  /* 0x00000c0808097981 */ /* 0x000ee2000c1e1900 */
[----:B------:R-:W-:Y:S02]  /*1090*/  IADD3 R12, PT, PT, R12, 0x8, RZ ;  /* 0x000000080c0c7810 */ /* 0x000fe40007ffe0ff */
[----:B------:R-:W-:Y:S02]  /*10a0*/  IADD3 R2, PT, PT, R2, 0x8, RZ ;  /* 0x0000000802027810 */ /* 0x000fe40007ffe0ff */
[----:B------:R-:W-:Y:S01]  /*10b0*/  ISETP.NE.AND P1, PT, R12, RZ, PT ;  /* 0x000000ff0c00720c */ /* 0x000fe20003f25270 */
[----:B---3--:R-:W-:-:S04]  /*10c0*/  FADD R18, R9, -R6 ;  /* 0x8000000609127221 */ /* 0x008fc80000000000 */
[----:B------:R-:W-:-:S04]  /*10d0*/  FFMA.SAT R13, R18, R13, 0.5 ;  /* 0x3f000000120d7423 */ /* 0x000fc8000000200d */
[----:B------:R-:W-:Y:S01]  /*10e0*/  FFMA.RM R13, R13, R14, 12582913 ;  /* 0x4b4000010d0d7423 */ /* 0x000fe2000000400e */
[----:B------:R-:W-:-:S03]  /*10f0*/  FADD R14, R15, R3 ;  /* 0x000000030f0e7221 */ /* 0x000fc60000000000 */
[C---:B------:R-:W-:Y:S01]  /*1100*/  FADD R29, R13.reuse, -12583039 ;  /* 0xcb40007f0d1d7421 */ /* 0x040fe20000000000 */
[----:B------:R-:W-:Y:S02]  /*1110*/  IMAD.SHL.U32 R13, R13, 0x800000, RZ ;  /* 0x008000000d0d7824 */ /* 0x000fe400078e00ff */
[----:B------:R-:W-:Y:S01]  /*1120*/  FADD R14, R14, R17 ;  /* 0x000000110e0e7221 */ /* 0x000fe20000000000 */
[----:B------:R-:W-:-:S03]  /*1130*/  FFMA R29, R18, 1.4426950216293334961, -R29 ;  /* 0x3fb8aa3b121d7823 */ /* 0x000fc6000000081d */
[----:B------:R-:W-:Y:S01]  /*1140*/  FADD R14, R14, R19 ;  /* 0x000000130e0e7221 */ /* 0x000fe20000000000 */
[----:B------:R-:W-:-:S03]  /*1150*/  FFMA R29, R18, 1.925963033500011079e-08, R29 ;  /* 0x32a57060121d7823 */ /* 0x000fc6000000001d */
[----:B------:R-:W-:Y:S01]  /*1160*/  FADD R14, R14, R21 ;  /* 0x000000150e0e7221 */ /* 0x000fe20000000000 */
[----:B------:R-:W0:Y:S03]  /*1170*/  MUFU.EX2 R18, R29 ;  /* 0x0000001d00127308 */ /* 0x000e260000000800 */
[----:B------:R-:W-:-:S04]  /*1180*/  FADD R14, R14, R23 ;  /* 0x000000170e0e7221 */ /* 0x000fc80000000000 */
[----:B------:R-:W-:-:S04]  /*1190*/  FADD R14, R14, R25 ;  /* 0x000000190e0e7221 */ /* 0x000fc80000000000 */
[----:B------:R-:W-:Y:S01]  /*11a0*/  FADD R14, R14, R27 ;  /* 0x0000001b0e0e7221 */ /* 0x000fe20000000000 */
[----:B0-----:R-:W-:-:S04]  /*11b0*/  FMUL R13, R13, R18 ;  /* 0x000000120d0d7220 */ /* 0x001fc80000400000 */
[----:B------:R-:W-:Y:S01]  /*11c0*/  FADD R3, R14, R13 ;  /* 0x0000000d0e037221 */ /* 0x000fe20000000000 */
[----:B------:R2:W-:Y:S01]  /*11d0*/  STG.E desc[UR8][R10.64+0xc], R13 ;  /* 0x00000c0d0a007986 */ /* 0x0005e2000c101908 */
[----:B------:R-:W-:Y:S05]  /*11e0*/  @P1 BRA `(.L_x_205) ;  /* 0xfffffff800501947 */ /* 0x000fea000383ffff */
.L_x_204:
[----:B------:R-:W-:Y:S05]  /*11f0*/  @!P2 BRA `(.L_x_203) ;  /* 0x0000000400d4a947 */ /* 0x000fea0003800000 */
[----:B------:R-:W-:Y:S02]  /*1200*/  ISETP.GE.U32.AND P1, PT, R16, 0x4, PT ;  /* 0x000000041000780c */ /* 0x000fe40003f26070 */
[----:B--2---:R-:W-:-:S04]  /*1210*/  LOP3.LUT R17, R0, 0x3, RZ, 0xc0, !PT ;  /* 0x0000000300117812 */ /* 0x004fc800078ec0ff */
[----:B------:R-:W-:-:S07]  /*1220*/  ISETP.NE.AND P2, PT, R17, RZ, PT ;  /* 0x000000ff1100720c */ /* 0x000fce0003f45270 */
[----:B------:R-:W-:Y:S06]  /*1230*/  @!P1 BRA `(.L_x_206) ;  /* 0x0000000000e09947 */ /* 0x000fec0003800000 */
[----:B------:R-:W2:Y:S01]  /*1240*/  LDC.64 R8, c[0x0][0x380] ;  /* 0x0000e000ff087b82 */ /* 0x000ea20000000a00 */
[----:B------:R-:W-:-:S04]  /*1250*/  IMAD.IADD R13, R4, 0x1, R7 ;  /* 0x00000001040d7824 */ /* 0x000fc800078e0207 */
[----:B--2---:R-:W-:-:S05]  /*1260*/  IMAD.WIDE R8, R13, 0x4, R8 ;  /* 0x000000040d087825 */ /* 0x004fca00078e0208 */
[----:B------:R-:W2:Y:S01]  /*1270*/  LDG.E R11, desc[UR8][R8.64] ;  /* 0x00000008080b7981 */ /* 0x000ea2000c1e1900 */
[----:B0-----:R-:W-:Y:S01]  /*1280*/  HFMA2 R2, -RZ, RZ, 0.96630859375, -0.0022525787353515625 ;  /* 0x3bbb989dff027431 */ /* 0x001fe200000001ff */
[----:B------:R-:W-:Y:S01]  /*1290*/  MOV R12, 0x437c0000 ;  /* 0x437c0000000c7802 */ /* 0x000fe20000000f00 */
[----:B--2---:R-:W-:-:S04]  /*12a0*/  FADD R15, R11, -R6 ;  /* 0x800000060b0f7221 */ /* 0x004fc80000000000 */
[----:B------:R-:W-:-:S04]  /*12b0*/  FFMA.SAT R11, R15, R2, 0.5 ;  /* 0x3f0000000f0b7423 */ /* 0x000fc80000002002 */
[----:B------:R-:W-:Y:S02]  /*12c0*/  FFMA.RM R14, R11, R12, 12582913 ;  /* 0x4b4000010b0e7423 */ /* 0x000fe4000000400c */
[----:B------:R-:W0:Y:S02]  /*12d0*/  LDC.64 R10, c[0x0][0x390] ;  /* 0x0000e400ff0a7b82 */ /* 0x000e240000000a00 */
[C---:B------:R-:W-:Y:S01]  /*12e0*/  FADD R16, R14.reuse, -12583039 ;  /* 0xcb40007f0e107421 */ /* 0x040fe20000000000 */
[----:B------:R-:W-:-:S03]  /*12f0*/  IMAD.SHL.U32 R14, R14, 0x800000, RZ ;  /* 0x008000000e0e7824 */ /* 0x000fc600078e00ff */
[----:B------:R-:W-:-:S04]  /*1300*/  FFMA R16, R15, 1.4426950216293334961, -R16 ;  /* 0x3fb8aa3b0f107823 */ /* 0x000fc80000000810 */
[----:B------:R-:W-:-:S04]  /*1310*/  FFMA R16, R15, 1.925963033500011079e-08, R16 ;  /* 0x32a570600f107823 */ /* 0x000fc80000000010 */
[----:B------:R-:W2:Y:S01]  /*1320*/  MUFU.EX2 R15, R16 ;  /* 0x00000010000f7308 */ /* 0x000ea20000000800 */
[----:B0-----:R-:W-:-:S04]  /*1330*/  IMAD.WIDE R10, R13, 0x4, R10 ;  /* 0x000000040d0a7825 */ /* 0x001fc800078e020a */
[----:B--2---:R-:W-:-:S05]  /*1340*/  FMUL R13, R14, R15 ;  /* 0x0000000f0e0d7220 */ /* 0x004fca0000400000 */
        /* <DEDUP_REMOVED lines=8> */
[----:B------:R-:W-:-:S05]  /*13d0*/  SHF.L.U32 R15, R19, 0x17, RZ ;  /* 0x00000017130f7819 */ /* 0x000fca00000006ff */
        /* <DEDUP_REMOVED lines=15> */
[----:B------:R-:W-:Y:S01]  /*14d0*/  IADD3 R7, PT, PT, R7, 0x4, RZ ;  /* 0x0000000407077810 */ /* 0x000fe20007ffe0ff */
        /* <DEDUP_REMOVED lines=8> */
[----:B0-----:R-:W-:Y:S01]  /*1560*/  FMUL R23, R23, R2 ;  /* 0x0000000217177220 */ /* 0x001fe20000400000 */
[----:B------:R-:W-:-:S04]  /*1570*/  FADD R2, R3, R13 ;  /* 0x0000000d03027221 */ /* 0x000fc80000000000 */
[----:B------:R2:W-:Y:S01]  /*1580*/  STG.E desc[UR8][R10.64+0xc], R23 ;  /* 0x00000c170a007986 */ /* 0x0005e2000c101908 */
[----:B------:R-:W-:-:S04]  /*1590*/  FADD R2, R2, R15 ;  /* 0x0000000f02027221 */ /* 0x000fc80000000000 */
[----:B------:R-:W-:-:S04]  /*15a0*/  FADD R2, R2, R21 ;  /* 0x0000001502027221 */ /* 0x000fc80000000000 */
[----:B------:R-:W-:-:S07]  /*15b0*/  FADD R3, R2, R23 ;  /* 0x0000001702037221 */ /* 0x000fce0000000000 */
.L_x_206:
[----:B------:R-:W-:Y:S05]  /*15c0*/  @!P2 BRA `(.L_x_203) ;  /* 0x0000000000e0a947 */ /* 0x000fea0003800000 */
[----:B------:R-:W-:Y:S02]  /*15d0*/  ISETP.NE.AND P1, PT, R17, 0x1, PT ;  /* 0x000000011100780c */ /* 0x000fe40003f25270 */
[----:B0-----:R-:W-:-:S04]  /*15e0*/  LOP3.LUT R2, R0, 0x1, RZ, 0xc0, !PT ;  /* 0x0000000100027812 */ /* 0x001fc800078ec0ff */
[----:B------:R-:W-:-:S07]  /*15f0*/  ISETP.NE.U32.AND P2, PT, R2, 0x1, PT ;  /* 0x000000010200780c */ /* 0x000fce0003f45070 */
[----:B------:R-:W-:Y:S06]  /*1600*/  @!P1 BRA `(.L_x_207) ;  /* 0x0000000000809947 */ /* 0x000fec0003800000 */
[----:B------:R-:W0:Y:S01]  /*1610*/  LDC.64 R8, c[0x0][0x380] ;  /* 0x0000e000ff087b82 */ /* 0x000e220000000a00 */
[----:B--2---:R-:W-:-:S05]  /*1620*/  IADD3 R15, PT, PT, R4, R7, RZ ;  /* 0x00000007040f7210 */ /* 0x004fca0007ffe0ff */
[----:B0-----:R-:W-:-:S05]  /*1630*/  IMAD.WIDE R8, R15, 0x4, R8 ;  /* 0x000000040f087825 */ /* 0x001fca00078e0208 */
[----:B------:R-:W2:Y:S01]  /*1640*/  LDG.E R11, desc[UR8][R8.64] ;  /* 0x00000008080b7981 */ /* 0x000ea2000c1e1900 */
[----:B------:R-:W-:Y:S02]  /*1650*/  HFMA2 R19, -RZ, RZ, 3.7421875, 0 ;  /* 0x437c0000ff137431 */ /* 0x000fe400000001ff */
[----:B------:R-:W-:Y:S02]  /*1660*/  IMAD.MOV.U32 R17, RZ, RZ, 0x3bbb989d ;  /* 0x3bbb989dff117424 */ /* 0x000fe400078e00ff */
[----:B--2---:R-:W-:-:S04]  /*1670*/  FADD R2, R11, -R6 ;  /* 0x800000060b027221 */ /* 0x004fc80000000000 */
[----:B------:R-:W-:-:S04]  /*1680*/  FFMA.SAT R10, R2, R17, 0.5 ;  /* 0x3f000000020a7423 */ /* 0x000fc80000002011 */
[----:B------:R-:W-:Y:S02]  /*1690*/  FFMA.RM R12, R10, R19, 12582913 ;  /* 0x4b4000010a0c7423 */ /* 0x000fe40000004013 */
[----:B------:R-:W0:Y:S02]  /*16a0*/  LDC.64 R10, c[0x0][0x390] ;  /* 0x0000e400ff0a7b82 */ /* 0x000e240000000a00 */
[C---:B------:R-:W-:Y:S01]  /*16b0*/  FADD R13, R12.reuse, -12583039 ;  /* 0xcb40007f0c0d7421 */ /* 0x040fe20000000000 */
[----:B------:R-:W-:-:S03]  /*16c0*/  SHF.L.U32 R12, R12, 0x17, RZ ;  /* 0x000000170c0c7819 */ /* 0x000fc600000006ff */
[----:B------:R-:W-:-:S04]  /*16d0*/  FFMA R13, R2, 1.4426950216293334961, -R13 ;  /* 0x3fb8aa3b020d7823 */ /* 0x000fc8000000080d */
[----:B------:R-:W-:-:S06]  /*16e0*/  FFMA R13, R2, 1.925963033500011079e-08, R13 ;  /* 0x32a57060020d7823 */ /* 0x000fcc000000000d */
[----:B------:R-:W2:Y:S01]  /*16f0*/  MUFU.EX2 R13, R13 ;  /* 0x0000000d000d7308 */ /* 0x000ea20000000800 */
[----:B0-----:R-:W-:-:S04]  /*1700*/  IMAD.WIDE R10, R15, 0x4, R10 ;  /* 0x000000040f0a7825 */ /* 0x001fc800078e020a */
[----:B--2---:R-:W-:-:S05]  /*1710*/  FMUL R12, R12, R13 ;  /* 0x0000000d0c0c7220 */ /* 0x004fca0000400000 */
[----:B------:R0:W-:Y:S04]  /*1720*/  STG.E desc[UR8][R10.64], R12 ;  /* 0x0000000c0a007986 */ /* 0x0001e8000c101908 */
[----:B------:R-:W2:Y:S01]  /*1730*/  LDG.E R9, desc[UR8][R8.64+0x4] ;  /* 0x0000040808097981 */ /* 0x000ea2000c1e1900 */
[----:B------:R-:W-:Y:S01]  /*1740*/  FADD R3, R3, R12 ;  /* 0x0000000c03037221 */ /* 0x000fe20000000000 */
[----:B------:R-:W-:Y:S01]  /*1750*/  IADD3 R7, PT, PT, R7, 0x2, RZ ;  /* 0x0000000207077810 */ /* 0x000fe20007ffe0ff */
[----:B--2---:R-:W-:-:S04]  /*1760*/  FADD R2, R9, -R6 ;  /* 0x8000000609027221 */ /* 0x004fc80000000000 */
[----:B------:R-:W-:-:S04]  /*1770*/  FFMA.SAT R14, R2, R17, 0.5 ;  /* 0x3f000000020e7423 */ /* 0x000fc80000002011 */
[----:B------:R-:W-:-:S04]  /*1780*/  FFMA.RM R14, R14, R19, 12582913 ;  /* 0x4b4000010e0e7423 */ /* 0x000fc80000004013 */
[C---:B------:R-:W-:Y:S01]  /*1790*/  FADD R15, R14.reuse, -12583039 ;  /* 0xcb40007f0e0f7421 */ /* 0x040fe20000000000 */
[----:B------:R-:W-:-:S03]  /*17a0*/  IMAD.SHL.U32 R14, R14, 0x800000, RZ ;  /* 0x008000000e0e7824 */ /* 0x000fc600078e00ff */
[----:B------:R-:W-:-:S04]  /*17b0*/  FFMA R15, R2, 1.4426950216293334961, -R15 ;  /* 0x3fb8aa3b020f7823 */ /* 0x000fc8000000080f */
[----:B------:R-:W-:-:S06]  /*17c0*/  FFMA R15, R2, 1.925963033500011079e-08, R15 ;  /* 0x32a57060020f7823 */ /* 0x000fcc000000000f */
[----:B------:R-:W2:Y:S02]  /*17d0*/  MUFU.EX2 R15, R15 ;  /* 0x0000000f000f7308 */ /* 0x000ea40000000800 */
[----:B--2---:R-:W-:-:S04]  /*17e0*/  FMUL R14, R14, R15 ;  /* 0x0000000f0e0e7220 */ /* 0x004fc80000400000 */
[----:B------:R-:W-:Y:S01]  /*17f0*/  FADD R3, R3, R14 ;  /* 0x0000000e03037221 */ /* 0x000fe20000000000 */
[----:B------:R0:W-:Y:S06]  /*1800*/  STG.E desc[UR8][R10.64+0x4], R14 ;  /* 0x0000040e0a007986 */ /* 0x0001ec000c101908 */
.L_x_207:
[----:B------:R-:W-:Y:S05]  /*1810*/  @P2 BRA `(.L_x_203) ;  /* 0x00000000004c2947 */ /* 0x000fea0003800000 */
[----:B------:R-:W3:Y:S01]  /*1820*/  LDC.64 R8, c[0x0][0x380] ;  /* 0x0000e000ff087b82 */ /* 0x000ee20000000a00 */
[----:B0-2---:R-:W-:-:S05]  /*1830*/  IADD3 R11, PT, PT, R4, R7, RZ ;  /* 0x00000007040b7210 */ /* 0x005fca0007ffe0ff */
[----:B---3--:R-:W-:-:S06]  /*1840*/  IMAD.WIDE R8, R11, 0x4, R8 ;  /* 0x000000040b087825 */ /* 0x008fcc00078e0208 */
[----:B------:R-:W2:Y:S01]  /*1850*/  LDG.E R9, desc[UR8][R8.64] ;  /* 0x0000000808097981 */ /* 0x000ea2000c1e1900 */
[----:B------:R-:W-:Y:S01]  /*1860*/  IMAD.MOV.U32 R7, RZ, RZ, 0x3bbb989d ;  /* 0x3bbb989dff077424 */ /* 0x000fe200078e00ff */
[----:B------:R-:W-:Y:S01]  /*1870*/  MOV R13, 0x437c0000 ;  /* 0x437c0000000d7802 */ /* 0x000fe20000000f00 */
        /* <DEDUP_REMOVED lines=10> */
[----:B--2---:R-:W-:-:S04]  /*1920*/  FMUL R10, R10, R13 ;  /* 0x0000000d0a0a7220 */ /* 0x004fc80000400000 */
[----:B------:R-:W-:Y:S01]  /*1930*/  FADD R3, R3, R10 ;  /* 0x0000000a03037221 */ /* 0x000fe20000000000 */
[----:B------:R3:W-:Y:S06]  /*1940*/  STG.E desc[UR8][R6.64], R10 ;  /* 0x0000000a06007986 */ /* 0x0007ec000c101908 */
.L_x_203:
[----:B------:R-:W-:Y:S05]  /*1950*/  @!P0 EXIT ;  /* 0x000000000000894d */ /* 0x000fea0003800000 */
[C---:B------:R-:W-:Y:S01]  /*1960*/  ISETP.GE.U32.AND P0, PT, R0.reuse, 0x8, PT ;  /* 0x000000080000780c */ /* 0x040fe20003f06070 */
[----:B---3--:R-:W-:Y:S01]  /*1970*/  IMAD.MOV.U32 R7, RZ, RZ, RZ ;  /* 0x000000ffff077224 */ /* 0x008fe200078e00ff */
[----:B------:R-:W-:-:S11]  /*1980*/  LOP3.LUT R6, R0, 0x7, RZ, 0xc0, !PT ;  /* 0x0000000700067812 */ /* 0x000fd600078ec0ff */
[----:B------:R-:W-:Y:S05]  /*1990*/  @!P0 BRA `(.L_x_208) ;  /* 0x0000000800b08947 */ /* 0x000fea0003800000 */
[----:B0-2---:R-:W0:Y:S01]  /*19a0*/  LDC.64 R14, c[0x0][0x390] ;  /* 0x0000e400ff0e7b82 */ /* 0x005e220000000a00 */
[----:B------:R-:W-:Y:S01]  /*19b0*/  LOP3.LUT R7, R0, 0x7ffffff8, RZ, 0xc0, !PT ;  /* 0x7ffffff800077812 */ /* 0x000fe200078ec0ff */
[----:B------:R-:W-:Y:S01]  /*19c0*/  IMAD.MOV.U32 R10, RZ, RZ, RZ ;  /* 0x000000ffff0a7224 */ /* 0x000fe200078e00ff */
[----:B-1----:R-:W-:Y:S02]  /*19d0*/  IADD3 R8, PT, PT, -R5, RZ, RZ ;  /* 0x000000ff05087210 */ /* 0x002fe40007ffe1ff */
[----:B------:R-:W-:Y:S02]  /*19e0*/  MOV R9, R4 ;  /* 0x0000000400097202 */ /* 0x000fe40000000f00 */
[----:B0-----:R-:W-:-:S04]  /*19f0*/  IADD3 R14, P0, PT, R14, 0x10, RZ ;  /* 0x000000100e0e7810 */ /* 0x001fc80007f1e0ff */
[----:B------:R-:W-:-:S09]  /*1a00*/  IADD3.X R15, PT, PT, RZ, R15, RZ, P0, !PT ;  /* 0x0000000fff0f7210 */ /* 0x000fd200007fe4ff */
.L_x_225:
[----:B---3--:R-:W-:-:S05]  /*1a10*/  IMAD.WIDE R12, R9, 0x4, R14 ;  /* 0x00000004090c7825 */ /* 0x008fca00078e020e */
[----:B------:R-:W2:Y:S01]  /*1a20*/  LDG.E R0, desc[UR8][R12.64+-0x10] ;  /* 0xfffff0080c007981 */ /* 0x000ea2000c1e1900 */
[----:B------:R-:W0:Y:S01]  /*1a30*/  MUFU.RCP R2, R3 ;  /* 0x0000000300027308 */ /* 0x000e220000001000 */
[----:B------:R-:W-:Y:S01]  /*1a40*/  ISETP.NE.AND P1, PT, R8, RZ, PT ;  /* 0x000000ff0800720c */ /* 0x000fe20003f25270 */
[----:B------:R-:W-:Y:S03]  /*1a50*/  BSSY.RECONVERGENT B2, `(.L_x_209) ;  /* 0x000000c000027945 */ /* 0x000fe60003800200 */
[----:B------:R-:W-:Y:S01]  /*1a60*/  FSEL R17, RZ, 1, P1 ;  /* 0x3f800000ff117808 */ /* 0x000fe20000800000 */
[----:B0-----:R-:W-:-:S04]  /*1a70*/  FFMA R11, R2, -R3, 1 ;  /* 0x3f800000020b7423 */ /* 0x001fc80000000803 */
[----:B------:R-:W-:Y:S01]  /*1a80*/  FFMA R11, R2, R11, R2 ;  /* 0x0000000b020b7223 */ /* 0x000fe20000000002 */
[----:B--2---:R-:W0:Y:S03]  /*1a90*/  FCHK P0, R0, R3 ;  /* 0x0000000300007302 */ /* 0x004e260000000000 */
[----:B------:R-:W-:-:S04]  /*1aa0*/  FFMA R2, R0, R11, RZ ;  /* 0x0000000b00027223 */ /* 0x000fc800000000ff */
[----:B------:R-:W-:-:S04]  /*1ab0*/  FFMA R16, R2, -R3, R0 ;  /* 0x8000000302107223 */ /* 0x000fc80000000000 */
[----:B------:R-:W-:Y:S01]  /*1ac0*/  FFMA R2, R11, R16, R2 ;  /* 0x000000100b027223 */ /* 0x000fe20000000002 */
[----:B0-----:R-:W-:Y:S06]  /*1ad0*/  @!P0 BRA `(.L_x_210) ;  /* 0x00000000000c8947 */ /* 0x001fec0003800000 */
[----:B------:R-:W-:-:S07]  /*1ae0*/  MOV R2, 0x1b00 ;  /* 0x00001b0000027802 */ /* 0x000fce0000000f00 */
[----:B------:R-:W-:Y:S05]  /*1af0*/  CALL.REL.NOINC `($__internal_3_$__cuda_sm3x_div_rn_noftz_f32_slowpath) ;  /* 0x0000001400c87944 */ /* 0x000fea0003c00000 */
[----:B------:R-:W-:-:S07]  /*1b00*/  MOV R2, R0 ;  /* 0x0000000000027202 */ /* 0x000fce0000000f00 */
.L_x_210:
[----:B------:R-:W-:Y:S05]  /*1b10*/  BSYNC.RECONVERGENT B2 ;  /* 0x0000000000027941 */ /* 0x000fea0003800200 */
.L_x_209:
[----:B------:R-:W2:Y:S01]  /*1b20*/  LDG.E R16, desc[UR8][R12.64+-0xc] ;  /* 0xfffff4080c107981 */ /* 0x000ea2000c1e1900 */
[----:B------:R-:W0:Y:S01]  /*1b30*/  MUFU.RCP R0, R3 ;  /* 0x0000000300007308 */ /* 0x000e220000001000 */
[----:B------:R-:W-:Y:S01]  /*1b40*/  FMNMX R2, R2, 9.9999999600419720025e-13, !PT ;  /* 0x2b8cbccc02027809 */ /* 0x000fe20007800000 */
[----:B------:R-:W-:Y:S04]  /*1b50*/  BSSY.RECONVERGENT B2, `(.L_x_211) ;  /* 0x0000010000027945 */ /* 0x000fe80003800200 */
[----:B------:R-:W-:Y:S01]  /*1b60*/  FADD R11, -R17, R2 ;  /* 0x00000002110b7221 */ /* 0x000fe20000000100 */
[----:B------:R-:W-:-:S04]  /*1b70*/  VIADD R2, R10, 0x1 ;  /* 0x000000010a027836 */ /* 0x000fc80000000000 */
[----:B------:R1:W-:Y:S01]  /*1b80*/  STG.E desc[UR8][R12.64+-0x10], R11 ;  /* 0xfffff00b0c007986 */ /* 0x0003e2000c101908 */
[----:B------:R-:W-:Y:S01]  /*1b90*/  ISETP.NE.AND P1, PT, R2, R5, PT ;  /* 0x000000050200720c */ /* 0x000fe20003f25270 */
[----:B0-----:R-:W-:-:S04]  /*1ba0*/  FFMA R17, R0, -R3, 1 ;  /* 0x3f80000000117423 */ /* 0x001fc80000000803 */
[----:B------:R-:W-:Y:S01]  /*1bb0*/  FFMA R0, R0, R17, R0 ;  /* 0x0000001100007223 */ /* 0x000fe20000000000 */
[----:B--2---:R-:W0:Y:S03]  /*1bc0*/  FCHK P0, R16, R3 ;  /* 0x0000000310007302 */ /* 0x004e260000000000 */
[----:B------:R-:W-:-:S04]  /*1bd0*/  FFMA R17, R0, R16, RZ ;  /* 0x0000001000117223 */ /* 0x000fc800000000ff */
[----:B------:R-:W-:-:S04]  /*1be0*/  FFMA R2, R17, -R3, R16 ;  /* 0x8000000311027223 */ /* 0x000fc80000000010 */
[----:B------:R-:W-:Y:S01]  /*1bf0*/  FFMA R0, R0, R2, R17 ;  /* 0x0000000200007223 */ /* 0x000fe20000000011 */
[----:B------:R-:W-:Y:S01]  /*1c00*/  FSEL R17, RZ, 1, P1 ;  /* 0x3f800000ff117808 */ /* 0x000fe20000800000 */
[----:B01----:R-:W-:Y:S06]  /*1c10*/  @!P0 BRA `(.L_x_212) ;  /* 0x00000000000c8947 */ /* 0x003fec0003800000 */
[----:B------:R-:W-:Y:S02]  /*1c20*/  MOV R0, R16 ;  /* 0x0000001000007202 */ /* 0x000fe40000000f00 */
[----:B------:R-:W-:-:S07]  /*1c30*/  MOV R2, 0x1c50 ;  /* 0x00001c5000027802 */ /* 0x000fce0000000f00 */
[----:B------:R-:W-:Y:S05]  /*1c40*/  CALL.REL.NOINC `($__internal_3_$__cuda_sm3x_div_rn_noftz_f32_slowpath) ;  /* 0x0000001400747944 */ /* 0x000fea0003c00000 */
.L_x_212:
[----:B------:R-:W-:Y:S05]  /*1c50*/  BSYNC.RECONVERGENT B2 ;  /* 0x0000000000027941 */ /* 0x000fea0003800200 */
.L_x_211:
[----:B------:R-:W2:Y:S01]  /*1c60*/  LDG.E R16, desc[UR8][R12.64+-0x8] ;  /* 0xfffff8080c107981 */ /* 0x000ea2000c1e1900 */
[----:B------:R-:W0:Y:S01]  /*1c70*/  MUFU.RCP R2, R3 ;  /* 0x0000000300027308 */ /* 0x000e220000001000 */
[----:B------:R-:W-:Y:S01]  /*1c80*/  FMNMX R0, R0, 9.9999999600419720025e-13, !PT ;  /* 0x2b8cbccc00007809 */ /* 0x000fe20007800000 */
[----:B------:R-:W-:Y:S04]  /*1c90*/  BSSY.RECONVERGENT B2, `(.L_x_213) ;  /* 0x0000010000027945 */ /* 0x000fe80003800200 */
[----:B------:R-:W-:-:S05]  /*1ca0*/  FADD R11, -R17, R0 ;  /* 0x00000000110b7221 */ /* 0x000fca0000000100 */
[----:B------:R1:W-:Y:S01]  /*1cb0*/  STG.E desc[UR8][R12.64+-0xc], R11 ;  /* 0xfffff40b0c007986 */ /* 0x0003e2000c101908 */
[----:B0-----:R-:W-:-:S04]  /*1cc0*/  FFMA R17, R2, -R3, 1 ;  /* 0x3f80000002117423 */ /* 0x001fc80000000803 */
[----:B------:R-:W-:Y:S01]  /*1cd0*/  FFMA R0, R2, R17, R2 ;  /* 0x0000001102007223 */ /* 0x000fe20000000002 */
[----:B------:R-:W-:-:S04]  /*1ce0*/  IADD3 R2, PT, PT, R10, 0x2, RZ ;  /* 0x000000020a027810 */ /* 0x000fc80007ffe0ff */
[----:B------:R-:W-:Y:S01]  /*1cf0*/  ISETP.NE.AND P1, PT, R2, R5, PT ;  /* 0x000000050200720c */ /* 0x000fe20003f25270 */
[----:B--2---:R-:W0:Y:S01]  /*1d00*/  FCHK P0, R16, R3 ;  /* 0x0000000310007302 */ /* 0x004e220000000000 */
[----:B------:R-:W-:-:S04]  /*1d10*/  FFMA R17, R0, R16, RZ ;  /* 0x0000001000117223 */ /* 0x000fc800000000ff */
[----:B------:R-:W-:-:S04]  /*1d20*/  FFMA R2, R17, -R3, R16 ;  /* 0x8000000311027223 */ /* 0x000fc80000000010 */
[----:B------:R-:W-:Y:S01]  /*1d30*/  FFMA R0, R0, R2, R17 ;  /* 0x0000000200007223 */ /* 0x000fe20000000011 */
[----:B------:R-:W-:Y:S01]  /*1d40*/  FSEL R17, RZ, 1, P1 ;  /* 0x3f800000ff117808 */ /* 0x000fe20000800000 */
[----:B01----:R-:W-:Y:S06]  /*1d50*/  @!P0 BRA `(.L_x_214) ;  /* 0x00000000000c8947 */ /* 0x003fec0003800000 */
[----:B------:R-:W-:Y:S01]  /*1d60*/  IMAD.MOV.U32 R0, RZ, RZ, R16 ;  /* 0x000000ffff007224 */ /* 0x000fe200078e0010 */
[----:B------:R-:W-:-:S07]  /*1d70*/  MOV R2, 0x1d90 ;  /* 0x00001d9000027802 */ /* 0x000fce0000000f00 */
[----:B------:R-:W-:Y:S05]  /*1d80*/  CALL.REL.NOINC `($__internal_3_$__cuda_sm3x_div_rn_noftz_f32_slowpath) ;  /* 0x0000001400247944 */ /* 0x000fea0003c00000 */
.L_x_214:
[----:B------:R-:W-:Y:S05]  /*1d90*/  BSYNC.RECONVERGENT B2 ;  /* 0x0000000000027941 */ /* 0x000fea0003800200 */
.L_x_213:
        /* <DEDUP_REMOVED lines=19> */
.L_x_216:
[----:B------:R-:W-:Y:S05]  /*1ed0*/  BSYNC.RECONVERGENT B2 ;  /* 0x0000000000027941 */ /* 0x000fea0003800200 */
.L_x_215:
        /* <DEDUP_REMOVED lines=8> */
[----:B------:R-:W-:-:S05]  /*1f60*/  VIADD R2, R10, 0x4 ;  /* 0x000000040a027836 */ /* 0x000fca0000000000 */
        /* <DEDUP_REMOVED lines=10> */
.L_x_218:
[----:B------:R-:W-:Y:S05]  /*2010*/  BSYNC.RECONVERGENT B2 ;  /* 0x0000000000027941 */ /* 0x000fea0003800200 */
.L_x_217:
        /* <DEDUP_REMOVED lines=19> */
.L_x_220:
[----:B------:R-:W-:Y:S05]  /*2150*/  BSYNC.RECONVERGENT B2 ;  /* 0x0000000000027941 */ /* 0x000fea0003800200 */
.L_x_219:
        /* <DEDUP_REMOVED lines=19> */
.L_x_222:
[----:B------:R-:W-:Y:S05]  /*2290*/  BSYNC.RECONVERGENT B2 ;  /* 0x0000000000027941 */ /* 0x000fea0003800200 */
.L_x_221:
        /* <DEDUP_REMOVED lines=19> */
.L_x_224:
[----:B------:R-:W-:Y:S05]  /*23d0*/  BSYNC.RECONVERGENT B2 ;  /* 0x0000000000027941 */ /* 0x000fea0003800200 */
.L_x_223:
[----:B------:R-:W-:Y:S01]  /*23e0*/  FMNMX R0, R0, 9.9999999600419720025e-13, !PT ;  /* 0x2b8cbccc00007809 */ /* 0x000fe20007800000 */
[----:B------:R-:W-:Y:S01]  /*23f0*/  VIADD R8, R8, 0x8 ;  /* 0x0000000808087836 */ /* 0x000fe20000000000 */
[----:B------:R-:W-:Y:S02]  /*2400*/  IADD3 R10, PT, PT, R10, 0x8, RZ ;  /* 0x000000080a0a7810 */ /* 0x000fe40007ffe0ff */
[----:B------:R-:W-:Y:S01]  /*2410*/  IADD3 R9, PT, PT, R9, 0x8, RZ ;  /* 0x0000000809097810 */ /* 0x000fe20007ffe0ff */
[----:B------:R-:W-:Y:S01]  /*2420*/  FADD R17, -R17, R0 ;  /* 0x0000000011117221 */ /* 0x000fe20000000100 */
[----:B------:R-:W-:-:S04]  /*2430*/  ISETP.NE.AND P0, PT, R10, R7, PT ;  /* 0x000000070a00720c */ /* 0x000fc80003f05270 */
[----:B------:R3:W-:Y:S09]  /*2440*/  STG.E desc[UR8][R12.64+0xc], R17 ;  /* 0x00000c110c007986 */ /* 0x0007f2000c101908 */
[----:B------:R-:W-:Y:S05]  /*2450*/  @P0 BRA `(.L_x_225) ;  /* 0xfffffff4006c0947 */ /* 0x000fea000383ffff */
.L_x_208:
[----:B------:R-:W-:-:S13]  /*2460*/  ISETP.NE.AND P0, PT, R6, RZ, PT ;  /* 0x000000ff0600720c */ /* 0x000fda0003f05270 */
[----:B------:R-:W-:Y:S05]  /*2470*/  @!P0 EXIT ;  /* 0x000000000000894d */ /* 0x000fea0003800000 */
[----:B------:R-:W4:Y:S01]  /*2480*/  LDC R0, c[0x0][0x39c] ;  /* 0x0000e700ff007b82 */ /* 0x000f220000000800 */
[----:B------:R-:W-:Y:S02]  /*2490*/  ISETP.GE.U32.AND P0, PT, R6, 0x4, PT ;  /* 0x000000040600780c */ /* 0x000fe40003f06070 */
[----:B----4-:R-:W-:-:S11]  /*24a0*/  LOP3.LUT R6, R0, 0x3, RZ, 0xc0, !PT ;  /* 0x0000000300067812 */ /* 0x010fd600078ec0ff */
[----:B------:R-:W-:Y:S05]  /*24b0*/  @!P0 BRA `(.L_x_226) ;  /* 0x00000004004c8947 */ /* 0x000fea0003800000 */
[----:B0-23--:R-:W0:Y:S01]  /*24c0*/  LDC.64 R12, c[0x0][0x390] ;  /* 0x0000e400ff0c7b82 */ /* 0x00de220000000a00 */
[----:B------:R-:W-:-:S05]  /*24d0*/  IADD3 R9, PT, PT, R4, R7, RZ ;  /* 0x0000000704097210 */ /* 0x000fca0007ffe0ff */
[----:B0-----:R-:W-:-:S05]  /*24e0*/  IMAD.WIDE R12, R9, 0x4, R12 ;  /* 0x00000004090c7825 */ /* 0x001fca00078e020c */
[----:B------:R-:W2:Y:S01]  /*24f0*/  LDG.E R10, desc[UR8][R12.64] ;  /* 0x000000080c0a7981 */ /* 0x000ea2000c1e1900 */
[----:B------:R-:W0:Y:S01]  /*2500*/  MUFU.RCP R0, R3 ;  /* 0x0000000300007308 */ /* 0x000e220000001000 */
[----:B-1----:R-:W-:Y:S01]  /*2510*/  ISETP.NE.AND P1, PT, R7, R5, PT ;  /* 0x000000050700720c */ /* 0x002fe20003f25270 */
        /* <DEDUP_REMOVED lines=9> */
[----:B------:R-:W-:Y:S01]  /*25b0*/  IMAD.MOV.U32 R0, RZ, RZ, R10 ;  /* 0x000000ffff007224 */ /* 0x000fe200078e000a */
[----:B------:R-:W-:-:S07]  /*25c0*/  MOV R2, 0x25e0 ;  /* 0x000025e000027802 */ /* 0x000fce0000000f00 */
[----:B------:R-:W-:Y:S05]  /*25d0*/  CALL.REL.NOINC `($__internal_3_$__cuda_sm3x_div_rn_noftz_f32_slowpath) ;  /* 0x0000000c00107944 */ /* 0x000fea0003c00000 */
.L_x_228:
[----:B------:R-:W-:Y:S05]  /*25e0*/  BSYNC.RECONVERGENT B2 ;  /* 0x0000000000027941 */ /* 0x000fea0003800200 */
.L_x_227:
        /* <DEDUP_REMOVED lines=9> */
[----:B------:R-:W-:-:S04]  /*2680*/  ISETP.NE.AND P1, PT, R2, R5, PT ;  /* 0x000000050200720c */ /* 0x000fc80003f25270 */
[----:B------:R-:W-:Y:S01]  /*2690*/  FSEL R8, RZ, 1, P1 ;  /* 0x3f800000ff087808 */ /* 0x000fe20000800000 */
[----:B--2---:R-:W0:Y:S01]  /*26a0*/  FCHK P0, R10, R3 ;  /* 0x000000030a007302 */ /* 0x004e220000000000 */
[----:B------:R-:W-:-:S04]  /*26b0*/  FFMA R11, R0, R10, RZ ;  /* 0x0000000a000b7223 */ /* 0x000fc800000000ff */
[----:B------:R-:W-:-:S04]  /*26c0*/  FFMA R2, R11, -R3, R10 ;  /* 0x800000030b027223 */ /* 0x000fc8000000000a */
[----:B------:R-:W-:Y:S01]  /*26d0*/  FFMA R0, R0, R2, R11 ;  /* 0x0000000200007223 */ /* 0x000fe2000000000b */
[----:B01----:R-:W-:Y:S06]  /*26e0*/  @!P0 BRA `(.L_x_230) ;  /* 0x00000000000c8947 */ /* 0x003fec0003800000 */
[----:B------:R-:W-:Y:S02]  /*26f0*/  MOV R0, R10 ;  /* 0x0000000a00007202 */ /* 0x000fe40000000f00 */
[----:B------:R-:W-:-:S07]  /*2700*/  MOV R2, 0x2720 ;  /* 0x0000272000027802 */ /* 0x000fce0000000f00 */
[----:B------:R-:W-:Y:S05]  /*2710*/  CALL.REL.NOINC `($__internal_3_$__cuda_sm3x_div_rn_noftz_f32_slowpath) ;  /* 0x0000000800c07944 */ /* 0x000fea0003c00000 */
.L_x_230:
[----:B------:R-:W-:Y:S05]  /*2720*/  BSYNC.RECONVERGENT B2 ;  /* 0x0000000000027941 */ /* 0x000fea0003800200 */
.L_x_229:
        /* <DEDUP_REMOVED lines=19> */
.L_x_232:
[----:B------:R-:W-:Y:S05]  /*2860*/  BSYNC.RECONVERGENT B2 ;  /* 0x0000000000027941 */ /* 0x000fea0003800200 */
.L_x_231:
        /* <DEDUP_REMOVED lines=16> */
[----:B------:R-:W-:Y:S01]  /*2970*/  IMAD.MOV.U32 R0, RZ, RZ, R10 ;  /* 0x000000ffff007224 */ /* 0x000fe200078e000a */
[----:B------:R-:W-:-:S07]  /*2980*/  MOV R2, 0x29a0 ;  /* 0x000029a000027802 */ /* 0x000fce0000000f00 */
[----:B------:R-:W-:Y:S05]  /*2990*/  CALL.REL.NOINC `($__internal_3_$__cuda_sm3x_div_rn_noftz_f32_slowpath) ;  /* 0x0000000800207944 */ /* 0x000fea0003c00000 */
.L_x_234:
[----:B------:R-:W-:Y:S05]  /*29a0*/  BSYNC.RECONVERGENT B2 ;  /* 0x0000000000027941 */ /* 0x000fea0003800200 */
.L_x_233:
[----:B------:R-:W-:Y:S02]  /*29b0*/  FMNMX R9, R0, 9.9999999600419720025e-13, !PT ;  /* 0x2b8cbccc00097809 */ /* 0x000fe40007800000 */
[----:B------:R-:W-:-:S03]  /*29c0*/  IADD3 R7, PT, PT, R7, 0x4, RZ ;  /* 0x0000000407077810 */ /* 0x000fc60007ffe0ff */
[----:B------:R-:W-:-:S05]  /*29d0*/  FADD R9, -R8, R9 ;  /* 0x0000000908097221 */ /* 0x000fca0000000100 */
[----:B------:R4:W-:Y:S02]  /*29e0*/  STG.E desc[UR8][R12.64+0xc], R9 ;  /* 0x00000c090c007986 */ /* 0x0009e4000c101908 */
.L_x_226:
[----:B------:R-:W-:-:S13]  /*29f0*/  ISETP.NE.AND P0, PT, R6, RZ, PT ;  /* 0x000000ff0600720c */ /* 0x000fda0003f05270 */
[----:B------:R-:W-:Y:S05]  /*2a00*/  @!P0 EXIT ;  /* 0x000000000000894d */ /* 0x000fea0003800000 */
[----:B------:R-:W-:-:S13]  /*2a10*/  ISETP.NE.AND P0, PT, R6, 0x1, PT ;  /* 0x000000010600780c */ /* 0x000fda0003f05270 */
[----:B------:R-:W-:Y:S05]  /*2a20*/  @!P0 BRA `(.L_x_235) ;  /* 0x0000000000ac8947 */ /* 0x000fea0003800000 */
[----:B----4-:R-:W4:Y:S01]  /*2a30*/  LDC.64 R8, c[0x0][0x390] ;  /* 0x0000e400ff087b82 */ /* 0x010f220000000a00 */
[----:B0-2---:R-:W-:-:S05]  /*2a40*/  IADD3 R11, PT, PT, R4, R7, RZ ;  /* 0x00000007040b7210 */ /* 0x005fca0007ffe0ff */
[----:B----4-:R-:W-:-:S05]  /*2a50*/  IMAD.WIDE R8, R11, 0x4, R8 ;  /* 0x000000040b087825 */ /* 0x010fca00078e0208 */
        /* <DEDUP_REMOVED lines=14> */
[----:B---3--:R-:W-:Y:S05]  /*2b40*/  CALL.REL.NOINC `($__internal_3_$__cuda_sm3x_div_rn_noftz_f32_slowpath) ;  /* 0x0000000400b47944 */ /* 0x008fea0003c00000 */
.L_x_237:
[----:B------:R-:W-:Y:S05]  /*2b50*/  BSYNC.RECONVERGENT B2 ;  /* 0x0000000000027941 */ /* 0x000fea0003800200 */
.L_x_236:
[----:B------:R-:W2:Y:S01]  /*2b60*/  LDG.E R10, desc[UR8][R8.64+0x4] ;  /* 0x00000408080a7981 */ /* 0x000ea2000c1e1900 */
[----:B------:R-:W3:Y:S01]  /*2b70*/  MUFU.RCP R2, R3 ;  /* 0x0000000300027308 */ /* 0x000ee20000001000 */
[----:B------:R-:W-:Y:S01]  /*2b80*/  FMNMX R11, R0, 9.9999999600419720025e-13, !PT ;  /* 0x2b8cbccc000b7809 */ /* 0x000fe20007800000 */
[----:B------:R-:W-:Y:S04]  /*2b90*/  BSSY.RECONVERGENT B2, `(.L_x_238) ;  /* 0x0000010000027945 */ /* 0x000fe80003800200 */
[----:B------:R-:W-:-:S05]  /*2ba0*/  FADD R11, -R6, R11 ;  /* 0x0000000b060b7221 */ /* 0x000fca0000000100 */
[----:B------:R0:W-:Y:S01]  /*2bb0*/  STG.E desc[UR8][R8.64], R11 ;  /* 0x0000000b08007986 */ /* 0x0001e2000c101908 */
[----:B---3--:R-:W-:-:S04]  /*2bc0*/  FFMA R13, R2, -R3, 1 ;  /* 0x3f800000020d7423 */ /* 0x008fc80000000803 */
[----:B------:R-:W-:Y:S01]  /*2bd0*/  FFMA R0, R2, R13, R2 ;  /* 0x0000000d02007223 */ /* 0x000fe20000000002 */
[----:B------:R-:W-:-:S04]  /*2be0*/  IADD3 R2, PT, PT, R7, 0x1, RZ ;  /* 0x0000000107027810 */ /* 0x000fc80007ffe0ff */
[----:B------:R-:W-:-:S04]  /*2bf0*/  ISETP.NE.AND P1, PT, R2, R5, PT ;  /* 0x000000050200720c */ /* 0x000fc80003f25270 */
[----:B------:R-:W-:Y:S01]  /*2c00*/  FSEL R6, RZ, 1, P1 ;  /* 0x3f800000ff067808 */ /* 0x000fe20000800000 */
[----:B--2---:R-:W1:Y:S01]  /*2c10*/  FCHK P0, R10, R3 ;  /* 0x000000030a007302 */ /* 0x004e620000000000 */
[----:B------:R-:W-:-:S04]  /*2c20*/  FFMA R13, R0, R10, RZ ;  /* 0x0000000a000d7223 */ /* 0x000fc800000000ff */
[----:B------:R-:W-:-:S04]  /*2c30*/  FFMA R2, R13, -R3, R10 ;  /* 0x800000030d027223 */ /* 0x000fc8000000000a */
[----:B------:R-:W-:Y:S01]  /*2c40*/  FFMA R0, R0, R2, R13 ;  /* 0x0000000200007223 */ /* 0x000fe2000000000d */
[----:B01----:R-:W-:Y:S06]  /*2c50*/  @!P0 BRA `(.L_x_239) ;  /* 0x00000000000c8947 */ /* 0x003fec0003800000 */
[----:B------:R-:W-:Y:S02]  /*2c60*/  MOV R0, R10 ;  /* 0x0000000a00007202 */ /* 0x000fe40000000f00 */
[----:B------:R-:W-:-:S07]  /*2c70*/  MOV R2, 0x2c90 ;  /* 0x00002c9000027802 */ /* 0x000fce0000000f00 */
[----:B------:R-:W-:Y:S05]  /*2c80*/  CALL.REL.NOINC `($__internal_3_$__cuda_sm3x_div_rn_noftz_f32_slowpath) ;  /* 0x0000000400647944 */ /* 0x000fea0003c00000 */
.L_x_239:
[----:B------:R-:W-:Y:S05]  /*2c90*/  BSYNC.RECONVERGENT B2 ;  /* 0x0000000000027941 */ /* 0x000fea0003800200 */
.L_x_238:
[----:B------:R-:W-:Y:S01]  /*2ca0*/  FMNMX R11, R0, 9.9999999600419720025e-13, !PT ;  /* 0x2b8cbccc000b7809 */ /* 0x000fe20007800000 */
[----:B------:R-:W-:-:S04]  /*2cb0*/  VIADD R7, R7, 0x2 ;  /* 0x0000000207077836 */ /* 0x000fc80000000000 */
[----:B------:R-:W-:-:S05]  /*2cc0*/  FADD R11, -R6, R11 ;  /* 0x0000000b060b7221 */ /* 0x000fca0000000100 */
[----:B------:R0:W-:Y:S02]  /*2cd0*/  STG.E desc[UR8][R8.64+0x4], R11 ;  /* 0x0000040b08007986 */ /* 0x0001e4000c101908 */
.L_x_235:
[----:B------:R-:W5:Y:S02]  /*2ce0*/  LDC R0, c[0x0][0x39c] ;  /* 0x0000e700ff007b82 */ /* 0x000f640000000800 */
[----:B-----5:R-:W-:-:S04]  /*2cf0*/  LOP3.LUT R0, R0, 0x1, RZ, 0xc0, !PT ;  /* 0x0000000100007812 */ /* 0x020fc800078ec0ff */
[----:B------:R-:W-:-:S13]  /*2d00*/  ISETP.NE.U32.AND P0, PT, R0, 0x1, PT ;  /* 0x000000010000780c */ /* 0x000fda0003f05070 */
[----:B------:R-:W-:Y:S05]  /*2d10*/  @P0 EXIT ;  /* 0x000000000000094d */ /* 0x000fea0003800000 */
[----:B0---4-:R-:W0:Y:S01]  /*2d20*/  LDC.64 R8, c[0x0][0x390] ;  /* 0x0000e400ff087b82 */ /* 0x011e220000000a00 */
[----:B--2---:R-:W-:-:S05]  /*2d30*/  IADD3 R11, PT, PT, R4, R7, RZ ;  /* 0x00000007040b7210 */ /* 0x004fca0007ffe0ff */
        /* <DEDUP_REMOVED lines=13> */
[----:B------:R-:W-:Y:S02]  /*2e10*/  MOV R0, R6 ;  /* 0x0000000600007202 */ /* 0x000fe40000000f00 */
[----:B------:R-:W-:-:S07]  /*2e20*/  MOV R2, 0x2e40 ;  /* 0x00002e4000027802 */ /* 0x000fce0000000f00 */
[----:B---3--:R-:W-:Y:S05]  /*2e30*/  CALL.REL.NOINC `($__internal_3_$__cuda_sm3x_div_rn_noftz_f32_slowpath) ;  /* 0x0000000000f87944 */ /* 0x008fea0003c00000 */
.L_x_241:
[----:B------:R-:W-:Y:S05]  /*2e40*/  BSYNC.RECONVERGENT B2 ;  /* 0x0000000000027941 */ /* 0x000fea0003800200 */
.L_x_240:
[----:B------:R-:W-:-:S05]  /*2e50*/  FMNMX R3, R0, 9.9999999600419720025e-13, !PT ;  /* 0x2b8cbccc00037809 */ /* 0x000fca0007800000 */
[----:B------:R-:W-:-:S05]  /*2e60*/  FADD R3, -R4, R3 ;  /* 0x0000000304037221 */ /* 0x000fca0000000100 */
[----:B------:R-:W-:Y:S01]  /*2e70*/  STG.E desc[UR8][R8.64], R3 ;  /* 0x0000000308007986 */ /* 0x000fe2000c101908 */
[----:B------:R-:W-:Y:S05]  /*2e80*/  EXIT ;  /* 0x000000000000794d */ /* 0x000fea0003800000 */
.L_x_196:
[----:B------:R-:W-:-:S13]  /*2e90*/  ISETP.GE.AND P0, PT, R0, 0x1, PT ;  /* 0x000000010000780c */ /* 0x000fda0003f06270 */
[----:B------:R-:W-:Y:S05]  /*2ea0*/  @!P0 EXIT ;  /* 0x000000000000894d */ /* 0x000fea0003800000 */
[C---:B------:R-:W-:Y:S01]  /*2eb0*/  ISETP.GE.U32.AND P0, PT, R0.reuse, 0x8, PT ;  /* 0x000000080000780c */ /* 0x040fe20003f06070 */
[----:B------:R-:W-:Y:S01]  /*2ec0*/  IMAD.MOV.U32 R5, RZ, RZ, RZ ;  /* 0x000000ffff057224 */ /* 0x000fe200078e00ff */
[----:B------:R-:W-:-:S04]  /*2ed0*/  LOP3.LUT R8, R0, 0x7, RZ, 0xc0, !PT ;  /* 0x0000000700087812 */ /* 0x000fc800078ec0ff */
[----:B------:R-:W-:-:S07]  /*2ee0*/  ISETP.NE.AND P1, PT, R8, RZ, PT ;  /* 0x000000ff0800720c */ /* 0x000fce0003f25270 */
[----:B------:R-:W-:Y:S06]  /*2ef0*/  @!P0 BRA `(.L_x_242) ;  /* 0x0000000000548947 */ /* 0x000fec0003800000 */
[----:B------:R-:W0:Y:S01]  /*2f00*/  LDCU.64 UR4, c[0x0][0x390] ;  /* 0x00007200ff0477ac */ /* 0x000e220008000a00 */
[----:B------:R-:W-:Y:S02]  /*2f10*/  LOP3.LUT R5, R0, 0x7ffffff8, RZ, 0xc0, !PT ;  /* 0x7ffffff800057812 */ /* 0x000fe400078ec0ff */
[----:B------:R-:W-:Y:S02]  /*2f20*/  MOV R7, R4 ;  /* 0x0000000400077202 */ /* 0x000fe40000000f00 */
[----:B------:R-:W-:Y:S01]  /*2f30*/  IADD3 R6, PT, PT, -R5, RZ, RZ ;  /* 0x000000ff05067210 */ /* 0x000fe20007ffe1ff */
[----:B0-----:R-:W-:-:S04]  /*2f40*/  UIADD3 UR4, UP0, UPT, UR4, 0x10, URZ ;  /* 0x0000001004047890 */ /* 0x001fc8000ff1e0ff */
[----:B------:R-:W-:-:S12]  /*2f50*/  UIADD3.X UR5, UPT, UPT, URZ, UR5, URZ, UP0, !UPT ;  /* 0x00000005ff057290 */ /* 0x000fd800087fe4ff */
.L_x_243:
[----:B0-----:R-:W-:Y:S01]  /*2f60*/  MOV R3, UR5 ;  /* 0x0000000500037c02 */ /* 0x001fe20008000f00 */
[----:B------:R-:W-:Y:S01]  /*2f70*/  IMAD.U32 R2, RZ, RZ, UR4 ;  /* 0x00000004ff027e24 */ /* 0x000fe2000f8e00ff */
[----:B------:R-:W-:-:S03]  /*2f80*/  IADD3 R6, PT, PT, R6, 0x8, RZ ;  /* 0x0000000806067810 */ /* 0x000fc60007ffe0ff */
[----:B------:R-:W-:Y:S01]  /*2f90*/  IMAD.WIDE R2, R7, 0x4, R2 ;  /* 0x0000000407027825 */ /* 0x000fe200078e0202 */
[----:B------:R-:W-:-:S03]  /*2fa0*/  ISETP.NE.AND P0, PT, R6, RZ, PT ;  /* 0x000000ff0600720c */ /* 0x000fc60003f05270 */
[----:B------:R-:W-:Y:S01]  /*2fb0*/  VIADD R7, R7, 0x8 ;  /* 0x0000000807077836 */ /* 0x000fe20000000000 */
[----:B------:R0:W-:Y:S04]  /*2fc0*/  STG.E desc[UR8][R2.64+-0x10], RZ ;  /* 0xfffff0ff02007986 */ /* 0x0001e8000c101908 */
[----:B------:R0:W-:Y:S04]  /*2fd0*/  STG.E desc[UR8][R2.64+-0xc], RZ ;  /* 0xfffff4ff02007986 */ /* 0x0001e8000c101908 */
[----:B------:R0:W-:Y:S04]  /*2fe0*/  STG.E desc[UR8][R2.64+-0x8], RZ ;  /* 0xfffff8ff02007986 */ /* 0x0001e8000c101908 */
[----:B------:R0:W-:Y:S04]  /*2ff0*/  STG.E desc[UR8][R2.64+-0x4], RZ ;  /* 0xfffffcff02007986 */ /* 0x0001e8000c101908 */
[----:B------:R0:W-:Y:S04]  /*3000*/  STG.E desc[UR8][R2.64], RZ ;  /* 0x000000ff02007986 */ /* 0x0001e8000c101908 */
[----:B------:R0:W-:Y:S04]  /*3010*/  STG.E desc[UR8][R2.64+0x4], RZ ;  /* 0x000004ff02007986 */ /* 0x0001e8000c101908 */
[----:B------:R0:W-:Y:S04]  /*3020*/  STG.E desc[UR8][R2.64+0x8], RZ ;  /* 0x000008ff02007986 */ /* 0x0001e8000c101908 */
[----:B------:R0:W-:Y:S01]  /*3030*/  STG.E desc[UR8][R2.64+0xc], RZ ;  /* 0x00000cff02007986 */ /* 0x0001e2000c101908 */
[----:B------:R-:W-:Y:S05]  /*3040*/  @P0 BRA `(.L_x_243) ;  /* 0xfffffffc00c40947 */ /* 0x000fea000383ffff */
.L_x_242:
[----:B------:R-:W-:Y:S05]  /*3050*/  @!P1 EXIT ;  /* 0x000000000000994d */ /* 0x000fea0003800000 */
[----:B------:R-:W-:Y:S02]  /*3060*/  ISETP.GE.U32.AND P0, PT, R8, 0x4, PT ;  /* 0x000000040800780c */ /* 0x000fe40003f06070 */
[----:B------:R-:W-:-:S04]  /*3070*/  LOP3.LUT R6, R0, 0x3, RZ, 0xc0, !PT ;  /* 0x0000000300067812 */ /* 0x000fc800078ec0ff */
[----:B------:R-:W-:-:S07]  /*3080*/  ISETP.NE.AND P1, PT, R6, RZ, PT ;  /* 0x000000ff0600720c */ /* 0x000fce0003f25270 */
[----:B------:R-:W-:Y:S06]  /*3090*/  @!P0 BRA `(.L_x_244) ;  /* 0x0000000000208947 */ /* 0x000fec0003800000 */
[----:B0-----:R-:W0:Y:S01]  /*30a0*/  LDC.64 R2, c[0x0][0x390] ;  /* 0x0000e400ff027b82 */ /* 0x001e220000000a00 */
[----:B------:R-:W-:Y:S02]  /*30b0*/  IADD3 R7, PT, PT, R4, R5, RZ ;  /* 0x0000000504077210 */ /* 0x000fe40007ffe0ff */
[----:B------:R-:W-:-:S03]  /*30c0*/  IADD3 R5, PT, PT, R5, 0x4, RZ ;  /* 0x0000000405057810 */ /* 0x000fc60007ffe0ff */
[----:B0-----:R-:W-:-:S05]  /*30d0*/  IMAD.WIDE R2, R7, 0x4, R2 ;  /* 0x0000000407027825 */ /* 0x001fca00078e0202 */
[----:B------:R1:W-:Y:S04]  /*30e0*/  STG.E desc[UR8][R2.64], RZ ;  /* 0x000000ff02007986 */ /* 0x0003e8000c101908 */
[----:B------:R1:W-:Y:S04]  /*30f0*/  STG.E desc[UR8][R2.64+0x4], RZ ;  /* 0x000004ff02007986 */ /* 0x0003e8000c101908 */
[----:B------:R1:W-:Y:S04]  /*3100*/  STG.E desc[UR8][R2.64+0x8], RZ ;  /* 0x000008ff02007986 */ /* 0x0003e8000c101908 */
[----:B------:R1:W-:Y:S02]  /*3110*/  STG.E desc[UR8][R2.64+0xc], RZ ;  /* 0x00000cff02007986 */ /* 0x0003e4000c101908 */
.L_x_244:
[----:B------:R-:W-:Y:S05]  /*3120*/  @!P1 EXIT ;  /* 0x000000000000994d */ /* 0x000fea0003800000 */
[----:B------:R-:W-:Y:S02]  /*3130*/  ISETP.NE.AND P0, PT, R6, 0x1, PT ;  /* 0x000000010600780c */ /* 0x000fe40003f05270 */
[----:B------:R-:W-:-:S04]  /*3140*/  LOP3.LUT R0, R0, 0x1, RZ, 0xc0, !PT ;  /* 0x0000000100007812 */ /* 0x000fc800078ec0ff */
[----:B------:R-:W-:-:S07]  /*3150*/  ISETP.NE.U32.AND P1, PT, R0, 0x1, PT ;  /* 0x000000010000780c */ /* 0x000fce0003f25070 */
[----:B01----:R-:W0:Y:S01]  /*3160*/  @P0 LDC.64 R2, c[0x0][0x390] ;  /* 0x0000e400ff020b82 */ /* 0x003e220000000a00 */
[----:B------:R-:W-:-:S04]  /*3170*/  @P0 IMAD.IADD R7, R4, 0x1, R5 ;  /* 0x0000000104070824 */ /* 0x000fc800078e0205 */
[----:B0-----:R-:W-:-:S05]  /*3180*/  @P0 IMAD.WIDE R2, R7, 0x4, R2 ;  /* 0x0000000407020825 */ /* 0x001fca00078e0202 */
[----:B------:R0:W-:Y:S04]  /*3190*/  @P0 STG.E desc[UR8][R2.64], RZ ;  /* 0x000000ff02000986 */ /* 0x0001e8000c101908 */
[----:B------:R0:W-:Y:S01]  /*31a0*/  @P0 STG.E desc[UR8][R2.64+0x4], RZ ;  /* 0x000004ff02000986 */ /* 0x0001e2000c101908 */
[----:B------:R-:W-:Y:S05]  /*31b0*/  @P1 EXIT ;  /* 0x000000000000194d */ /* 0x000fea0003800000 */
[----:B0-----:R-:W0:Y:S01]  /*31c0*/  LDC.64 R2, c[0x0][0x390] ;  /* 0x0000e400ff027b82 */ /* 0x001e220000000a00 */
[----:B------:R-:W-:-:S04]  /*31d0*/  @P0 IADD3 R5, PT, PT, R5, 0x2, RZ ;  /* 0x0000000205050810 */ /* 0x000fc80007ffe0ff */
[----:B------:R-:W-:-:S05]  /*31e0*/  IADD3 R5, PT, PT, R4, R5, RZ ;  /* 0x0000000504057210 */ /* 0x000fca0007ffe0ff */
[----:B0-----:R-:W-:-:S05]  /*31f0*/  IMAD.WIDE R2, R5, 0x4, R2 ;  /* 0x0000000405027825 */ /* 0x001fca00078e0202 */
[----:B------:R-:W-:Y:S01]  /*3200*/  STG.E desc[UR8][R2.64], RZ ;  /* 0x000000ff02007986 */ /* 0x000fe2000c101908 */
[----:B------:R-:W-:Y:S05]  /*3210*/  EXIT ;  /* 0x000000000000794d */ /* 0x000fea0003800000 */
        .weak           $__internal_3_$__cuda_sm3x_div_rn_noftz_f32_slowpath
        .type           $__internal_3_$__cuda_sm3x_div_rn_noftz_f32_slowpath,@function
        .size           $__internal_3_$__cuda_sm3x_div_rn_noftz_f32_slowpath,(.L_x_517 - $__internal_3_$__cuda_sm3x_div_rn_noftz_f32_slowpath)
$__internal_3_$__cuda_sm3x_div_rn_noftz_f32_slowpath:
[----:B------:R-:W-:Y:S01]  /*3220*/  SHF.R.U32.HI R11, RZ, 0x17, R3 ;  /* 0x00000017ff0b7819 */ /* 0x000fe20000011603 */
[----:B------:R-:W-:Y:S01]  /*3230*/  BSSY.RECONVERGENT B0, `(.L_x_245) ;  /* 0x0000063000007945 */ /* 0x000fe20003800200 */
[----:B------:R-:W-:Y:S02]  /*3240*/  SHF.R.U32.HI R18, RZ, 0x17, R0 ;  /* 0x00000017ff127819 */ /* 0x000fe40000011600 */
[----:B------:R-:W-:Y:S02]  /*3250*/  LOP3.LUT R11, R11, 0xff, RZ, 0xc0, !PT ;  /* 0x000000ff0b0b7812 */ /* 0x000fe400078ec0ff */
[----:B------:R-:W-:Y:S02]  /*3260*/  LOP3.LUT R18, R18, 0xff, RZ, 0xc0, !PT ;  /* 0x000000ff12127812 */ /* 0x000fe400078ec0ff */
[----:B------:R-:W-:Y:S01]  /*3270*/  MOV R21, R3 ;  /* 0x0000000300157202 */ /* 0x000fe20000000f00 */
[----:B------:R-:W-:Y:S01]  /*3280*/  VIADD R19, R11, 0xffffffff ;  /* 0xffffffff0b137836 */ /* 0x000fe20000000000 */
[----:B------:R-:W-:-:S04]  /*3290*/  IADD3 R20, PT, PT, R18, -0x1, RZ ;  /* 0xffffffff12147810 */ /* 0x000fc80007ffe0ff */
        /* <DEDUP_REMOVED lines=23> */
[----:B------:R-:W-:Y:S01]  /*3410*/  @!P0 FFMA R0, R0, 1.84467440737095516160e+19, RZ ;  /* 0x5f80000000008823 */ /* 0x000fe200000000ff */
[----:B------:R-:W-:Y:S01]  /*3420*/  @!P0 MOV R16, 0xffffffc0 ;  /* 0xffffffc000108802 */ /* 0x000fe20000000f00 */
[----:B------:R-:W-:-:S04]  /*3430*/  @!P1 FFMA R21, R3, 1.84467440737095516160e+19, RZ ;  /* 0x5f80000003159823 */ /* 0x000fc800000000ff */
[----:B------:R-:W-:-:S07]  /*3440*/  @!P1 VIADD R16, R16, 0x40 ;  /* 0x0000004010109836 */ /* 0x000fce0000000000 */
.L_x_246:
[----:B------:R-:W-:Y:S01]  /*3450*/  LEA R20, R11, 0xc0800000, 0x17 ;  /* 0xc08000000b147811 */ /* 0x000fe200078eb8ff */
[----:B------:R-:W-:Y:S01]  /*3460*/  BSSY.RECONVERGENT B1, `(.L_x_251) ;  /* 0x0000036000017945 */ /* 0x000fe20003800200 */
[----:B------:R-:W-:Y:S02]  /*3470*/  IADD3 R18, PT, PT, R18, -0x7f, RZ ;  /* 0xffffff8112127810 */ /* 0x000fe40007ffe0ff */
[----:B------:R-:W-:-:S03]  /*3480*/  IADD3 R23, PT, PT, -R20, R21, RZ ;  /* 0x0000001514177210 */ /* 0x000fc60007ffe1ff */
[C---:B------:R-:W-:Y:S01]  /*3490*/  IMAD R0, R18.reuse, -0x800000, R0 ;  /* 0xff80000012007824 */ /* 0x040fe200078e0200 */
        /* <DEDUP_REMOVED lines=12> */
[----:B------:R-:W-:-:S04]  /*3560*/  LOP3.LUT R16, R11, 0xff, RZ, 0xc0, !PT ;  /* 0x000000ff0b107812 */ /* 0x000fc800078ec0ff */
[----:B------:R-:W-:-:S04]  /*3570*/  IADD3 R11, PT, PT, R16, R23, RZ ;  /* 0x00000017100b7210 */ /* 0x000fc80007ffe0ff */
[----:B------:R-:W-:-:S04]  /*3580*/  IADD3 R16, PT, PT, R11, -0x1, RZ ;  /* 0xffffffff0b107810 */ /* 0x000fc80007ffe0ff */
        /* <DEDUP_REMOVED lines=9> */
[CCC-:B------:R-:W-:Y:S01]  /*3620*/  FFMA.RZ R16, R19.reuse, R21.reuse, R22.reuse ;  /* 0x0000001513107223 */ /* 0x1c0fe2000000c016 */
[CCC-:B------:R-:W-:Y:S01]  /*3630*/  FFMA.RP R18, R19.reuse, R21.reuse, R22.reuse ;  /* 0x0000001513127223 */ /* 0x1c0fe20000008016 */
[----:B------:R-:W-:Y:S01]  /*3640*/  FFMA.RM R21, R19, R21, R22 ;  /* 0x0000001513157223 */ /* 0x000fe20000004016 */
[C---:B------:R-:W-:Y:S01]  /*3650*/  VIADD R19, R11.reuse, 0x20 ;  /* 0x000000200b137836 */ /* 0x040fe20000000000 */
[C---:B------:R-:W-:Y:S02]  /*3660*/  ISETP.NE.AND P2, PT, R11.reuse, RZ, PT ;  /* 0x000000ff0b00720c */ /* 0x040fe40003f45270 */
[----:B------:R-:W-:Y:S02]  /*3670*/  LOP3.LUT R16, R16, 0x7fffff, RZ, 0xc0, !PT ;  /* 0x007fffff10107812 */ /* 0x000fe400078ec0ff */
[----:B------:R-:W-:Y:S02]  /*3680*/  ISETP.NE.AND P1, PT, R11, RZ, PT ;  /* 0x000000ff0b00720c */ /* 0x000fe40003f25270 */
[----:B------:R-:W-:-:S02]  /*3690*/  LOP3.LUT R16, R16, 0x800000, RZ, 0xfc, !PT ;  /* 0x0080000010107812 */ /* 0x000fc400078efcff */
[----:B------:R-:W-:Y:S02]  /*36a0*/  IADD3 R11, PT, PT, -R11, RZ, RZ ;  /* 0x000000ff0b0b7210 */ /* 0x000fe40007ffe1ff */
[----:B------:R-:W-:Y:S02]  /*36b0*/  SHF.L.U32 R19, R16, R19, RZ ;  /* 0x0000001310137219 */ /* 0x000fe400000006ff */
[----:B------:R-:W-:Y:S02]  /*36c0*/  FSETP.NEU.FTZ.AND P0, PT, R18, R21, PT ;  /* 0x000000151200720b */ /* 0x000fe40003f1d000 */
[----:B------:R-:W-:Y:S02]  /*36d0*/  SEL R11, R11, RZ, P2 ;  /* 0x000000ff0b0b7207 */ /* 0x000fe40001000000 */
[----:B------:R-:W-:Y:S02]  /*36e0*/  ISETP.NE.AND P1, PT, R19, RZ, P1 ;  /* 0x000000ff1300720c */ /* 0x000fe40000f25270 */
[----:B------:R-:W-:-:S02]  /*36f0*/  SHF.R.U32.HI R18, RZ, R11, R16 ;  /* 0x0000000bff127219 */ /* 0x000fc40000011610 */
[----:B------:R-:W-:Y:S02]  /*3700*/  PLOP3.LUT P0, PT, P0, P1, PT, 0xf8, 0x8f ;  /* 0x00000000008f781c */ /* 0x000fe40000703f70 */
[----:B------:R-:W-:Y:S02]  /*3710*/  SHF.R.U32.HI R16, RZ, 0x1, R18 ;  /* 0x00000001ff107819 */ /* 0x000fe40000011612 */
[----:B------:R-:W-:-:S04]  /*3720*/  SEL R11, RZ, 0x1, !P0 ;  /* 0x00000001ff0b7807 */ /* 0x000fc80004000000 */
[----:B------:R-:W-:-:S04]  /*3730*/  LOP3.LUT R11, R11, 0x1, R16, 0xf8, !PT ;  /* 0x000000010b0b7812 */ /* 0x000fc800078ef810 */
[----:B------:R-:W-:-:S04]  /*3740*/  LOP3.LUT R11, R11, R18, RZ, 0xc0, !PT ;  /* 0x000000120b0b7212 */ /* 0x000fc800078ec0ff */
[----:B------:R-:W-:-:S04]  /*3750*/  IADD3 R11, PT, PT, R16, R11, RZ ;  /* 0x0000000b100b7210 */ /* 0x000fc80007ffe0ff */
[----:B------:R-:W-:Y:S01]  /*3760*/  LOP3.LUT R0, R11, R0, RZ, 0xfc, !PT ;  /* 0x000000000b007212 */ /* 0x000fe200078efcff */
[----:B------:R-:W-:Y:S06]  /*3770*/  BRA `(.L_x_254) ;  /* 0x0000000000107947 */ /* 0x000fec0003800000 */
.L_x_253:
[----:B------:R-:W-:-:S04]  /*3780*/  LOP3.LUT R0, R0, 0x80000000, RZ, 0xc0, !PT ;  /* 0x8000000000007812 */ /* 0x000fc800078ec0ff */
[----:B------:R-:W-:Y:S01]  /*3790*/  LOP3.LUT R0, R0, 0x7f800000, RZ, 0xfc, !PT ;  /* 0x7f80000000007812 */ /* 0x000fe200078efcff */
[----:B------:R-:W-:Y:S06]  /*37a0*/  BRA `(.L_x_254) ;  /* 0x0000000000047947 */ /* 0x000fec0003800000 */
.L_x_252:
[----:B------:R-:W-:-:S07]  /*37b0*/  IMAD R0, R23, 0x800000, R0 ;  /* 0x0080000017007824 */ /* 0x000fce00078e0200 */
.L_x_254:
[----:B------:R-:W-:Y:S05]  /*37c0*/  BSYNC.RECONVERGENT B1 ;  /* 0x0000000000017941 */ /* 0x000fea0003800200 */
.L_x_251:
[----:B------:R-:W-:Y:S05]  /*37d0*/  BRA `(.L_x_255) ;  /* 0x0000000000207947 */ /* 0x000fea0003800000 */
.L_x_250:
[----:B------:R-:W-:-:S04]  /*37e0*/  LOP3.LUT R0, R21, 0x80000000, R0, 0x48, !PT ;  /* 0x8000000015007812 */ /* 0x000fc800078e4800 */
[----:B------:R-:W-:Y:S01]  /*37f0*/  LOP3.LUT R0, R0, 0x7f800000, RZ, 0xfc, !PT ;  /* 0x7f80000000007812 */ /* 0x000fe200078efcff */
[----:B------:R-:W-:Y:S06]  /*3800*/  BRA `(.L_x_255) ;  /* 0x0000000000147947 */ /* 0x000fec0003800000 */
.L_x_249:
[----:B------:R-:W-:Y:S01]  /*3810*/  LOP3.LUT R0, R21, 0x80000000, R0, 0x48, !PT ;  /* 0x8000000015007812 */ /* 0x000fe200078e4800 */
[----:B------:R-:W-:Y:S06]  /*3820*/  BRA `(.L_x_255) ;  /* 0x00000000000c7947 */ /* 0x000fec0003800000 */
.L_x_248:
[----:B------:R-:W0:Y:S01]  /*3830*/  MUFU.RSQ R0, -QNAN ;  /* 0xffc0000000007908 */ /* 0x000e220000001400 */
[----:B------:R-:W-:Y:S05]  /*3840*/  BRA `(.L_x_255) ;  /* 0x0000000000047947 */ /* 0x000fea0003800000 */
.L_x_247:
[----:B------:R-:W-:-:S07]  /*3850*/  FADD.FTZ R0, R0, R3 ;  /* 0x0000000300007221 */ /* 0x000fce0000010000 */
.L_x_255:
[----:B------:R-:W-:Y:S05]  /*3860*/  BSYNC.RECONVERGENT B0 ;  /* 0x0000000000007941 */ /* 0x000fea0003800200 */
.L_x_245:
[----:B------:R-:W-:Y:S01]  /*3870*/  HFMA2 R19, -RZ, RZ, 0, 0 ;  /* 0x00000000ff137431 */ /* 0x000fe200000001ff */
[----:B------:R-:W-:-:S04]  /*3880*/  MOV R18, R2 ;  /* 0x0000000200127202 */ /* 0x000fc80000000f00 */
[----:B0-----:R-:W-:Y:S05]  /*3890*/  RET.REL.NODEC R18 `(loss_back_igonre2_idx) ;  /* 0xffffffc412d87950 */ /* 0x001fea0003c3ffff */
.L_x_256:
        /* <DEDUP_REMOVED lines=14> */
.L_x_517:


//--------------------- .text.loss_back_igonre2   --------------------------
	.section	.text.loss_back_igonre2,"ax",@progbits
	.align	128
        .global         loss_back_igonre2
        .type           loss_back_igonre2,@function
        .size           loss_back_igonre2,(.L_x_518 - loss_back_igonre2)
        .other          loss_back_igonre2,@"STO_CUDA_ENTRY STV_DEFAULT"
loss_back_igonre2:
.text.loss_back_igonre2:
        /* <DEDUP_REMOVED lines=18> */
[----:B--2---:R-:W2:Y:S02]  /*0120*/  LDG.E R2, desc[UR8][R2.64] ;  /* 0x0000000802027981 */ /* 0x004ea4000c1e1900 */
[----:B--2---:R-:W-:-:S13]  /*0130*/  FSETP.NEU.AND P0, PT, R2, 1, PT ;  /* 0x3f8000000200780b */ /* 0x004fda0003f0d000 */
[----:B------:R-:W-:Y:S05]  /*0140*/  @!P0 BRA `(.L_x_257) ;  /* 0x0000002800fc8947 */ /* 0x000fea0003800000 */
[----:B------:R-:W-:Y:S02]  /*0150*/  ISETP.GE.AND P0, PT, R0, 0x1, PT ;  /* 0x000000010000780c */ /* 0x000fe40003f06270 */
[----:B------:R-:W-:-:S11]  /*0160*/  MOV R5, 0xff7fffff ;  /* 0xff7fffff00057802 */ /* 0x000fd60000000f00 */
[----:B------:R-:W-:Y:S05]  /*0170*/  @!P0 BRA `(.L_x_258) ;  /* 0x0000000800188947 */ /* 0x000fea0003800000 */
[C---:B------:R-:W-:Y:S01]  /*0180*/  ISETP.GE.U32.AND P2, PT, R0.reuse, 0x10, PT ;  /* 0x000000100000780c */ /* 0x040fe20003f46070 */
[----:B------:R-:W-:Y:S01]  /*0190*/  IMAD.MOV.U32 R7, RZ, RZ, RZ ;  /* 0x000000ffff077224 */ /* 0x000fe200078e00ff */
[----:B------:R-:W-:Y:S02]  /*01a0*/  LOP3.LUT R21, R0, 0xf, RZ, 0xc0, !PT ;  /* 0x0000000f00157812 */ /* 0x000fe400078ec0ff */
[----:B------:R-:W-:Y:S02]  /*01b0*/  MOV R5, 0xff7fffff ;  /* 0xff7fffff00057802 */ /* 0x000fe40000000f00 */
[----:B------:R-:W-:-:S07]  /*01c0*/  ISETP.NE.AND P1, PT, R21, RZ, PT ;  /* 0x000000ff1500720c */ /* 0x000fce0003f25270 */
[----:B------:R-:W-:Y:S06]  /*01d0*/  @!P2 BRA `(.L_x_259) ;  /* 0x0000000000f8a947 */ /* 0x000fec0003800000 */
[----:B------:R-:W0:Y:S01]  /*01e0*/  LDCU.64 UR4, c[0x0][0x380] ;  /* 0x00007000ff0477ac */ /* 0x000e220008000a00 */
[----:B------:R-:W-:Y:S02]  /*01f0*/  LOP3.LUT R7, R0, 0x7ffffff0, RZ, 0xc0, !PT ;  /* 0x7ffffff000077812 */ /* 0x000fe400078ec0ff */
[----:B------:R-:W-:Y:S02]  /*0200*/  MOV R5, 0xff7fffff ;  /* 0xff7fffff00057802 */ /* 0x000fe40000000f00 */
[----:B------:R-:W-:Y:S02]  /*0210*/  MOV R6, R4 ;  /* 0x0000000400067202 */ /* 0x000fe40000000f00 */
[----:B------:R-:W-:Y:S01]  /*0220*/  IADD3 R19, PT, PT, -R7, RZ, RZ ;  /* 0x000000ff07137210 */ /* 0x000fe20007ffe1ff */
[----:B0-----:R-:W-:-:S04]  /*0230*/  UIADD3 UR4, UP0, UPT, UR4, 0x20, URZ ;  /* 0x0000002004047890 */ /* 0x001fc8000ff1e0ff */
[----:B------:R-:W-:-:S12]  /*0240*/  UIADD3.X UR5, UPT, UPT, URZ, UR5, URZ, UP0, !UPT ;  /* 0x00000005ff057290 */ /* 0x000fd800087fe4ff */
.L_x_260:
[----:B------:R-:W-:Y:S01]  /*0250*/  MOV R3, UR5 ;  /* 0x0000000500037c02 */ /* 0x000fe20008000f00 */
[----:B------:R-:W-:-:S04]  /*0260*/  IMAD.U32 R2, RZ, RZ, UR4 ;  /* 0x00000004ff027e24 */ /* 0x000fc8000f8e00ff */
        /* <DEDUP_REMOVED lines=17> */
[----:B------:R-:W-:-:S02]  /*0380*/  IADD3 R19, PT, PT, R19, 0x10, RZ ;  /* 0x0000001013137810 */ /* 0x000fc40007ffe0ff */
[----:B------:R-:W-:Y:S02]  /*0390*/  IADD3 R6, PT, PT, R6, 0x10, RZ ;  /* 0x0000001006067810 */ /* 0x000fe40007ffe0ff */
        /* <DEDUP_REMOVED lines=34> */
.L_x_259:
[----:B------:R-:W-:Y:S05]  /*05c0*/  @!P1 BRA `(.L_x_258) ;  /* 0x0000000400049947 */ /* 0x000fea0003800000 */
[----:B------:R-:W-:Y:S02]  /*05d0*/  ISETP.GE.U32.AND P2, PT, R21, 0x8, PT ;  /* 0x000000081500780c */ /* 0x000fe40003f46070 */
[----:B------:R-:W-:-:S04]  /*05e0*/  LOP3.LUT R11, R0, 0x7, RZ, 0xc0, !PT ;  /* 0x00000007000b7812 */ /* 0x000fc800078ec0ff */
[----:B------:R-:W-:-:S07]  /*05f0*/  ISETP.NE.AND P1, PT, R11, RZ, PT ;  /* 0x000000ff0b00720c */ /* 0x000fce0003f25270 */
[----:B------:R-:W-:Y:S06]  /*0600*/  @!P2 BRA `(.L_x_261) ;  /* 0x000000000070a947 */ /* 0x000fec0003800000 */
[----:B------:R-:W0:Y:S01]  /*0610*/  LDC.64 R2, c[0x0][0x380] ;  /* 0x0000e000ff027b82 */ /* 0x000e220000000a00 */
        /* <DEDUP_REMOVED lines=27> */
.L_x_261:
[----:B------:R-:W-:Y:S05]  /*07d0*/  @!P1 BRA `(.L_x_258) ;  /* 0x0000000000809947 */ /* 0x000fea0003800000 */
[----:B------:R-:W-:Y:S02]  /*07e0*/  ISETP.GE.U32.AND P2, PT, R11, 0x4, PT ;  /* 0x000000040b00780c */ /* 0x000fe40003f46070 */
[----:B------:R-:W-:-:S04]  /*07f0*/  LOP3.LUT R6, R0, 0x3, RZ, 0xc0, !PT ;  /* 0x0000000300067812 */ /* 0x000fc800078ec0ff */
[----:B------:R-:W-:-:S07]  /*0800*/  ISETP.NE.AND P1, PT, R6, RZ, PT ;  /* 0x000000ff0600720c */ /* 0x000fce0003f25270 */
[----:B------:R-:W-:Y:S06]  /*0810*/  @!P2 BRA `(.L_x_262) ;  /* 0x000000000040a947 */ /* 0x000fec0003800000 */
[----:B------:R-:W0:Y:S01]  /*0820*/  LDC.64 R2, c[0x0][0x380] ;  /* 0x0000e000ff027b82 */ /* 0x000e220000000a00 */
[----:B------:R-:W-:-:S05]  /*0830*/  IADD3 R9, PT, PT, R4, R7, RZ ;  /* 0x0000000704097210 */ /* 0x000fca0007ffe0ff */
        /* <DEDUP_REMOVED lines=14> */
.L_x_262:
[----:B------:R-:W-:Y:S05]  /*0920*/  @!P1 BRA `(.L_x_258) ;  /* 0x00000000002c9947 */ /* 0x000fea0003800000 */
[----:B------:R-:W0:Y:S01]  /*0930*/  LDC.64 R8, c[0x0][0x380] ;  /* 0x0000e000ff087b82 */ /* 0x000e220000000a00 */
[----:B------:R-:W-:Y:S01]  /*0940*/  IMAD.IADD R7, R4, 0x1, R7 ;  /* 0x0000000104077824 */ /* 0x000fe200078e0207 */
[----:B------:R-:W-:-:S07]  /*0950*/  IADD3 R6, PT, PT, -R6, RZ, RZ ;  /* 0x000000ff06067210 */ /* 0x000fce0007ffe1ff */
.L_x_263:
[----:B0-----:R-:W-:-:S06]  /*0960*/  IMAD.WIDE R2, R7, 0x4, R8 ;  /* 0x0000000407027825 */ /* 0x001fcc00078e0208 */
[----:B------:R-:W2:Y:S01]  /*0970*/  LDG.E R2, desc[UR8][R2.64] ;  /* 0x0000000802027981 */ /* 0x000ea2000c1e1900 */
[----:B------:R-:W-:Y:S02]  /*0980*/  IADD3 R6, PT, PT, R6, 0x1, RZ ;  /* 0x0000000106067810 */ /* 0x000fe40007ffe0ff */
[----:B------:R-:W-:Y:S02]  /*0990*/  IADD3 R7, PT, PT, R7, 0x1, RZ ;  /* 0x0000000107077810 */ /* 0x000fe40007ffe0ff */
[----:B------:R-:W-:Y:S02]  /*09a0*/  ISETP.NE.AND P2, PT, R6, RZ, PT ;  /* 0x000000ff0600720c */ /* 0x000fe40003f45270 */
[----:B--2---:R-:W-:-:S04]  /*09b0*/  FSETP.GTU.AND P1, PT, R5, R2, PT ;  /* 0x000000020500720b */ /* 0x004fc80003f2c000 */
[----:B------:R-:W-:-:S07]  /*09c0*/  FSEL R5, R2, R5, !P1 ;  /* 0x0000000502057208 */ /* 0x000fce0004800000 */
[----:B------:R-:W-:Y:S05]  /*09d0*/  @P2 BRA `(.L_x_263) ;  /* 0xfffffffc00e02947 */ /* 0x000fea000383ffff */
.L_x_258:
[----:B------:R-:W-:Y:S01]  /*09e0*/  IMAD.MOV.U32 R3, RZ, RZ, RZ ;  /* 0x000000ffff037224 */ /* 0x000fe200078e00ff */
[----:B------:R-:W-:Y:S06]  /*09f0*/  @!P0 BRA `(.L_x_264) ;  /* 0x0000000c00c88947 */ /* 0x000fec0003800000 */
[C---:B------:R-:W-:Y:S01]  /*0a00*/  ISETP.GE.U32.AND P1, PT, R0.reuse, 0x8, PT ;  /* 0x000000080000780c */ /* 0x040fe20003f26070 */
[----:B------:R-:W-:Y:S01]  /*0a10*/  HFMA2 R3, -RZ, RZ, 0, 0 ;  /* 0x00000000ff037431 */ /* 0x000fe200000001ff */
[----:B------:R-:W-:Y:S02]  /*0a20*/  LOP3.LUT R16, R0, 0x7, RZ, 0xc0, !PT ;  /* 0x0000000700107812 */ /* 0x000fe400078ec0ff */
[----:B------:R-:W-:Y:S02]  /*0a30*/  MOV R11, RZ ;  /* 0x000000ff000b7202 */ /* 0x000fe40000000f00 */
[----:B------:R-:W-:-:S07]  /*0a40*/  ISETP.NE.AND P2, PT, R16, RZ, PT ;  /* 0x000000ff1000720c */ /* 0x000fce0003f45270 */
[----:B------:R-:W-:Y:S06]  /*0a50*/  @!P1 BRA `(.L_x_265) ;  /* 0x0000000400d89947 */ /* 0x000fec0003800000 */
[----:B------:R-:W0:Y:S01]  /*0a60*/  LDCU.64 UR6, c[0x0][0x380] ;  /* 0x00007000ff0677ac */ /* 0x000e220008000a00 */
[----:B------:R-:W-:Y:S01]  /*0a70*/  LOP3.LUT R11, R0, 0x7ffffff8, RZ, 0xc0, !PT ;  /* 0x7ffffff8000b7812 */ /* 0x000fe200078ec0ff */
[----:B------:R-:W-:Y:S01]  /*0a80*/  IMAD.MOV.U32 R2, RZ, RZ, R4 ;  /* 0x000000ffff027224 */ /* 0x000fe200078e0004 */
[----:B------:R-:W-:Y:S01]  /*0a90*/  MOV R3, RZ ;  /* 0x000000ff00037202 */ /* 0x000fe20000000f00 */
[----:B------:R-:W1:Y:S01]  /*0aa0*/  LDCU.64 UR4, c[0x0][0x390] ;  /* 0x00007200ff0477ac */ /* 0x000e620008000a00 */
[----:B------:R-:W-:Y:S01]  /*0ab0*/  IADD3 R10, PT, PT, -R11, RZ, RZ ;  /* 0x000000ff0b0a7210 */ /* 0x000fe20007ffe1ff */
[----:B0-----:R-:W-:Y:S02]  /*0ac0*/  UIADD3 UR6, UP0, UPT, UR6, 0x10, URZ ;  /* 0x0000001006067890 */ /* 0x001fe4000ff1e0ff */
[----:B-1----:R-:W-:Y:S02]  /*0ad0*/  UIADD3 UR4, UP1, UPT, UR4, 0x10, URZ ;  /* 0x0000001004047890 */ /* 0x002fe4000ff3e0ff */
[----:B------:R-:W-:-:S02]  /*0ae0*/  UIADD3.X UR7, UPT, UPT, URZ, UR7, URZ, UP0, !UPT ;  /* 0x00000007ff077290 */ /* 0x000fc400087fe4ff */
[----:B------:R-:W-:-:S12]  /*0af0*/  UIADD3.X UR5, UPT, UPT, URZ, UR5, URZ, UP1, !UPT ;  /* 0x00000005ff057290 */ /* 0x000fd80008ffe4ff */
.L_x_266:
[----:B------:R-:W-:Y:S02]  /*0b00*/  MOV R6, UR6 ;  /* 0x0000000600067c02 */ /* 0x000fe40008000f00 */
[----:B------:R-:W-:-:S03]  /*0b10*/  MOV R7, UR7 ;  /* 0x0000000700077c02 */ /* 0x000fc60008000f00 */
[----:B------:R-:W-:-:S05]  /*0b20*/  IMAD.WIDE R6, R2, 0x4, R6 ;  /* 0x0000000402067825 */ /* 0x000fca00078e0206 */
[----:B-1----:R-:W2:Y:S01]  /*0b30*/  LDG.E R8, desc[UR8][R6.64+-0x10] ;  /* 0xfffff00806087981 */ /* 0x002ea2000c1e1900 */
[----:B------:R-:W-:Y:S02]  /*0b40*/  HFMA2 R13, -RZ, RZ, 3.7421875, 0 ;  /* 0x437c0000ff0d7431 */ /* 0x000fe400000001ff */
[----:B------:R-:W-:Y:S02]  /*0b50*/  IMAD.MOV.U32 R12, RZ, RZ, 0x3bbb989d ;  /* 0x3bbb989dff0c7424 */ /* 0x000fe400078e00ff */
[----:B--2---:R-:W-:-:S04]  /*0b60*/  FADD R9, R8, -R5 ;  /* 0x8000000508097221 */ /* 0x004fc80000000000 */
[----:B------:R-:W-:-:S04]  /*0b70*/  FFMA.SAT R8, R9, R12, 0.5 ;  /* 0x3f00000009087423 */ /* 0x000fc8000000200c */
[----:B------:R-:W-:-:S04]  /*0b80*/  FFMA.RM R14, R8, R13, 12582913 ;  /* 0x4b400001080e7423 */ /* 0x000fc8000000400d */
[C---:B------:R-:W-:Y:S01]  /*0b90*/  FADD R8, R14.reuse, -12583039 ;  /* 0xcb40007f0e087421 */ /* 0x040fe20000000000 */
[----:B------:R-:W-:-:S03]  /*0ba0*/  IMAD.SHL.U32 R14, R14, 0x800000, RZ ;  /* 0x008000000e0e7824 */ /* 0x000fc600078e00ff */
[----:B------:R-:W-:-:S04]  /*0bb0*/  FFMA R8, R9, 1.4426950216293334961, -R8 ;  /* 0x3fb8aa3b09087823 */ /* 0x000fc80000000808 */
[----:B------:R-:W-:Y:S01]  /*0bc0*/  FFMA R15, R9, 1.925963033500011079e-08, R8 ;  /* 0x32a57060090f7823 */ /* 0x000fe20000000008 */
[----:B------:R-:W-:Y:S02]  /*0bd0*/  MOV R8, UR4 ;  /* 0x0000000400087c02 */ /* 0x000fe40008000f00 */
[----:B------:R-:W-:-:S03]  /*0be0*/  MOV R9, UR5 ;  /* 0x0000000500097c02 */ /* 0x000fc60008000f00 */
[----:B------:R-:W0:Y:S01]  /*0bf0*/  MUFU.EX2 R15, R15 ;  /* 0x0000000f000f7308 */ /* 0x000e220000000800 */
[----:B------:R-:W-:-:S04]  /*0c00*/  IMAD.WIDE R8, R2, 0x4, R8 ;  /* 0x0000000402087825 */ /* 0x000fc800078e0208 */
[----:B0-----:R-:W-:-:S05]  /*0c10*/  FMUL R14, R14, R15 ;  /* 0x0000000f0e0e7220 */ /* 0x001fca0000400000 */
[----:B------:R0:W-:Y:S04]  /*0c20*/  STG.E desc[UR8][R8.64+-0x10], R14 ;  /* 0xfffff00e08007986 */ /* 0x0001e8000c101908 */
[----:B------:R-:W2:Y:S02]  /*0c30*/  LDG.E R18, desc[UR8][R6.64+-0xc] ;  /* 0xfffff40806127981 */ /* 0x000ea4000c1e1900 */
[----:B--2---:R-:W-:-:S04]  /*0c40*/  FADD R17, R18, -R5 ;  /* 0x8000000512117221 */ /* 0x004fc80000000000 */
[----:B------:R-:W-:-:S04]  /*0c50*/  FFMA.SAT R18, R17, R12, 0.5 ;  /* 0x3f00000011127423 */ /* 0x000fc8000000200c */
[----:B------:R-:W-:-:S04]  /*0c60*/  FFMA.RM R18, R18, R13, 12582913 ;  /* 0x4b40000112127423 */ /* 0x000fc8000000400d */
[C---:B------:R-:W-:Y:S01]  /*0c70*/  FADD R20, R18.reuse, -12583039 ;  /* 0xcb40007f12147421 */ /* 0x040fe20000000000 */
[----:B------:R-:W-:-:S03]  /*0c80*/  SHF.L.U32 R15, R18, 0x17, RZ ;  /* 0x00000017120f7819 */ /* 0x000fc600000006ff */
[----:B------:R-:W-:-:S04]  /*0c90*/  FFMA R20, R17, 1.4426950216293334961, -R20 ;  /* 0x3fb8aa3b11147823 */ /* 0x000fc80000000814 */
[----:B------:R-:W-:-:S06]  /*0ca0*/  FFMA R20, R17, 1.925963033500011079e-08, R20 ;  /* 0x32a5706011147823 */ /* 0x000fcc0000000014 */
[----:B------:R-:W1:Y:S02]  /*0cb0*/  MUFU.EX2 R20, R20 ;  /* 0x0000001400147308 */ /* 0x000e640000000800 */
[----:B-1----:R-:W-:-:S05]  /*0cc0*/  FMUL R15, R15, R20 ;  /* 0x000000140f0f7220 */ /* 0x002fca0000400000 */
[----:B------:R1:W-:Y:S04]  /*0cd0*/  STG.E desc[UR8][R8.64+-0xc], R15 ;  /* 0xfffff40f08007986 */ /* 0x0003e8000c101908 */
[----:B------:R-:W2:Y:S02]  /*0ce0*/  LDG.E R18, desc[UR8][R6.64+-0x8] ;  /* 0xfffff80806127981 */ /* 0x000ea4000c1e1900 */
[----:B--2---:R-:W-:-:S04]  /*0cf0*/  FADD R17, R18, -R5 ;  /* 0x8000000512117221 */ /* 0x004fc80000000000 */
[----:B------:R-:W-:-:S04]  /*0d00*/  FFMA.SAT R18, R17, R12, 0.5 ;  /* 0x3f00000011127423 */ /* 0x000fc8000000200c */
[----:B------:R-:W-:-:S04]  /*0d10*/  FFMA.RM R18, R18, R13, 12582913 ;  /* 0x4b40000112127423 */ /* 0x000fc8000000400d */
[----:B------:R-:W-:-:S04]  /*0d20*/  FADD R22, R18, -12583039 ;  /* 0xcb40007f12167421 */ /* 0x000fc80000000000 */
[----:B------:R-:W-:-:S04]  /*0d30*/  FFMA R22, R17, 1.4426950216293334961, -R22 ;  /* 0x3fb8aa3b11167823 */ /* 0x000fc80000000816 */
[----:B------:R-:W-:Y:S01]  /*0d40*/  FFMA R22, R17, 1.925963033500011079e-08, R22 ;  /* 0x32a5706011167823 */ /* 0x000fe20000000016 */
[----:B------:R-:W-:-:S05]  /*0d50*/  SHF.L.U32 R17, R18, 0x17, RZ ;  /* 0x0000001712117819 */ /* 0x000fca00000006ff */
[----:B------:R-:W2:Y:S02]  /*0d60*/  MUFU.EX2 R22, R22 ;  /* 0x0000001600167308 */ /* 0x000ea40000000800 */
[----:B--2---:R-:W-:-:S05]  /*0d70*/  FMUL R17, R17, R22 ;  /* 0x0000001611117220 */ /* 0x004fca0000400000 */
        /* <DEDUP_REMOVED lines=19> */
[----:B------:R-:W-:-:S05]  /*0eb0*/  IMAD.SHL.U32 R21, R18, 0x800000, RZ ;  /* 0x0080000012157824 */ /* 0x000fca00078e00ff */
        /* <DEDUP_REMOVED lines=25> */
[----:B------:R-:W2:Y:S01]  /*1050*/  LDG.E R6, desc[UR8][R6.64+0xc] ;  /* 0x00000c0806067981 */ /* 0x000ea2000c1e1900 */
[----:B0-----:R-:W-:Y:S01]  /*1060*/  FADD R14, R14, R3 ;  /* 0x000000030e0e7221 */ /* 0x001fe20000000000 */
[----:B------:R-:W-:Y:S01]  /*1070*/  VIADD R10, R10, 0x8 ;  /* 0x000000080a0a7836 */ /* 0x000fe20000000000 */
[----:B------:R-:W-:Y:S02]  /*1080*/  IADD3 R2, PT, PT, R2, 0x8, RZ ;  /* 0x0000000802027810 */ /* 0x000fe40007ffe0ff */
[----:B------:R-:W-:Y:S02]  /*1090*/  FADD R14, R14, R15 ;  /* 0x0000000f0e0e7221 */ /* 0x000fe40000000000 */
[----:B------:R-:W-:-:S02]  /*10a0*/  ISETP.NE.AND P1, PT, R10, RZ, PT ;  /* 0x000000ff0a00720c */ /* 0x000fc40003f25270 */
[----:B------:R-:W-:-:S04]  /*10b0*/  FADD R14, R14, R17 ;  /* 0x000000110e0e7221 */ /* 0x000fc80000000000 */
[----:B------:R-:W-:-:S04]  /*10c0*/  FADD R14, R14, R19 ;  /* 0x000000130e0e7221 */ /* 0x000fc80000000000 */
[----:B------:R-:W-:-:S04]  /*10d0*/  FADD R14, R14, R21 ;  /* 0x000000150e0e7221 */ /* 0x000fc80000000000 */
[----:B------:R-:W-:-:S04]  /*10e0*/  FADD R14, R14, R23 ;  /* 0x000000170e0e7221 */ /* 0x000fc80000000000 */
[----:B------:R-:W-:Y:S01]  /*10f0*/  FADD R14, R14, R25 ;  /* 0x000000190e0e7221 */ /* 0x000fe20000000000 */
[----:B--2---:R-:W-:-:S04]  /*1100*/  FADD R27, R6, -R5 ;  /* 0x80000005061b7221 */ /* 0x004fc80000000000 */
[----:B------:R-:W-:-:S04]  /*1110*/  FFMA.SAT R12, R27, R12, 0.5 ;  /* 0x3f0000001b0c7423 */ /* 0x000fc8000000200c */
[----:B------:R-:W-:-:S04]  /*1120*/  FFMA.RM R12, R12, R13, 12582913 ;  /* 0x4b4000010c0c7423 */ /* 0x000fc8000000400d */
[C---:B------:R-:W-:Y:S01]  /*1130*/  FADD R18, R12.reuse, -12583039 ;  /* 0xcb40007f0c127421 */ /* 0x040fe20000000000 */
[----:B------:R-:W-:-:S03]  /*1140*/  SHF.L.U32 R12, R12, 0x17, RZ ;  /* 0x000000170c0c7819 */ /* 0x000fc600000006ff */
[----:B------:R-:W-:-:S04]  /*1150*/  FFMA R18, R27, 1.4426950216293334961, -R18 ;  /* 0x3fb8aa3b1b127823 */ /* 0x000fc80000000812 */
[----:B------:R-:W-:-:S04]  /*1160*/  FFMA R18, R27, 1.925963033500011079e-08, R18 ;  /* 0x32a570601b127823 */ /* 0x000fc80000000012 */
[----:B------:R-:W0:Y:S02]  /*1170*/  MUFU.EX2 R13, R18 ;  /* 0x00000012000d7308 */ /* 0x000e240000000800 */
[----:B0-----:R-:W-:-:S04]  /*1180*/  FMUL R13, R12, R13 ;  /* 0x0000000d0c0d7220 */ /* 0x001fc80000400000 */
[----:B------:R-:W-:Y:S01]  /*1190*/  FADD R3, R14, R13 ;  /* 0x0000000d0e037221 */ /* 0x000fe20000000000 */
[----:B------:R1:W-:Y:S01]  /*11a0*/  STG.E desc[UR8][R8.64+0xc], R13 ;  /* 0x00000c0d08007986 */ /* 0x0003e2000c101908 */
[----:B------:R-:W-:Y:S05]  /*11b0*/  @P1 BRA `(.L_x_266) ;  /* 0xfffffff800501947 */ /* 0x000fea000383ffff */
.L_x_265:
[----:B------:R-:W-:Y:S05]  /*11c0*/  @!P2 BRA `(.L_x_264) ;  /* 0x0000000400d4a947 */ /* 0x000fea0003800000 */
[----:B------:R-:W-:Y:S02]  /*11d0*/  ISETP.GE.U32.AND P1, PT, R16, 0x4, PT ;  /* 0x000000041000780c */ /* 0x000fe40003f26070 */
[----:B-1----:R-:W-:-:S04]  /*11e0*/  LOP3.LUT R17, R0, 0x3, RZ, 0xc0, !PT ;  /* 0x0000000300117812 */ /* 0x002fc800078ec0ff */
[----:B------:R-:W-:-:S07]  /*11f0*/  ISETP.NE.AND P2, PT, R17, RZ, PT ;  /* 0x000000ff1100720c */ /* 0x000fce0003f45270 */
[----:B------:R-:W-:Y:S06]  /*1200*/  @!P1 BRA `(.L_x_267) ;  /* 0x0000000000e09947 */ /* 0x000fec0003800000 */
[----:B------:R-:W0:Y:S01]  /*1210*/  LDC.64 R6, c[0x0][0x380] ;  /* 0x0000e000ff067b82 */ /* 0x000e220000000a00 */
[----:B------:R-:W-:-:S05]  /*1220*/  IADD3 R13, PT, PT, R4, R11, RZ ;  /* 0x0000000b040d7210 */ /* 0x000fca0007ffe0ff */
[----:B0-----:R-:W-:-:S05]  /*1230*/  IMAD.WIDE R6, R13, 0x4, R6 ;  /* 0x000000040d067825 */ /* 0x001fca00078e0206 */
[----:B------:R-:W2:Y:S01]  /*1240*/  LDG.E R8, desc[UR8][R6.64] ;  /* 0x0000000806087981 */ /* 0x000ea2000c1e1900 */
[----:B------:R-:W-:Y:S01]  /*1250*/  MOV R2, 0x3bbb989d ;  /* 0x3bbb989d00027802 */ /* 0x000fe20000000f00 */
        /* <DEDUP_REMOVED lines=8> */
[----:B------:R-:W-:-:S04]  /*12e0*/  FFMA R14, R15, 1.925963033500011079e-08, R14 ;  /* 0x32a570600f0e7823 */ /* 0x000fc8000000000e */
[----:B------:R-:W1:Y:S01]  /*12f0*/  MUFU.EX2 R15, R14 ;  /* 0x0000000e000f7308 */ /* 0x000e620000000800 */
[----:B0-----:R-:W-:-:S04]  /*1300*/  IMAD.WIDE R8, R13, 0x4, R8 ;  /* 0x000000040d087825 */ /* 0x001fc800078e0208 */
        /* <DEDUP_REMOVED lines=10> */
[----:B------:R-:W1:Y:S02]  /*13b0*/  MUFU.EX2 R16, R16 ;  /* 0x0000001000107308 */ /* 0x000e640000000800 */
[----:B-1----:R-:W-:-:S05]  /*13c0*/  FMUL R13, R13, R16 ;  /* 0x000000100d0d7220 */ /* 0x002fca0000400000 */
        /* <DEDUP_REMOVED lines=9> */
[----:B------:R-:W2:Y:S02]  /*1460*/  MUFU.EX2 R14, R14 ;  /* 0x0000000e000e7308 */ /* 0x000ea40000000800 */
[----:B--2---:R-:W-:-:S05]  /*1470*/  FMUL R19, R19, R14 ;  /* 0x0000000e13137220 */ /* 0x004fca0000400000 */
[----:B------:R1:W-:Y:S04]  /*1480*/  STG.E desc[UR8][R8.64+0x8], R19 ;  /* 0x0000081308007986 */ /* 0x0003e8000c101908 */
[----:B------:R-:W2:Y:S01]  /*1490*/  LDG.E R6, desc[UR8][R6.64+0xc] ;  /* 0x00000c0806067981 */ /* 0x000ea2000c1e1900 */
[----:B0-----:R-:W-:Y:S01]  /*14a0*/  FADD R12, R3, R12 ;  /* 0x0000000c030c7221 */ /* 0x001fe20000000000 */
[----:B------:R-:W-:-:S03]  /*14b0*/  IADD3 R11, PT, PT, R11, 0x4, RZ ;  /* 0x000000040b0b7810 */ /* 0x000fc60007ffe0ff */
[----:B------:R-:W-:-:S04]  /*14c0*/  FADD R12, R12, R13 ;  /* 0x0000000d0c0c7221 */ /* 0x000fc80000000000 */
[----:B------:R-:W-:Y:S01]  /*14d0*/  FADD R12, R12, R19 ;  /* 0x000000130c0c7221 */ /* 0x000fe20000000000 */
[----:B--2---:R-:W-:-:S04]  /*14e0*/  FADD R15, R6, -R5 ;  /* 0x80000005060f7221 */ /* 0x004fc80000000000 */
[----:B------:R-:W-:-:S04]  /*14f0*/  FFMA.SAT R21, R15, R2, 0.5 ;  /* 0x3f0000000f157423 */ /* 0x000fc80000002002 */
[----:B------:R-:W-:-:S04]  /*1500*/  FFMA.RM R21, R21, R10, 12582913 ;  /* 0x4b40000115157423 */ /* 0x000fc8000000400a */
[C---:B------:R-:W-:Y:S01]  /*1510*/  FADD R2, R21.reuse, -12583039 ;  /* 0xcb40007f15027421 */ /* 0x040fe20000000000 */
[----:B------:R-:W-:-:S03]  /*1520*/  IMAD.SHL.U32 R21, R21, 0x800000, RZ ;  /* 0x0080000015157824 */ /* 0x000fc600078e00ff */
[----:B------:R-:W-:-:S04]  /*1530*/  FFMA R2, R15, 1.4426950216293334961, -R2 ;  /* 0x3fb8aa3b0f027823 */ /* 0x000fc80000000802 */
[----:B------:R-:W-:-:S06]  /*1540*/  FFMA R2, R15, 1.925963033500011079e-08, R2 ;  /* 0x32a570600f027823 */ /* 0x000fcc0000000002 */
[----:B------:R-:W0:Y:S02]  /*1550*/  MUFU.EX2 R2, R2 ;  /* 0x0000000200027308 */ /* 0x000e240000000800 */
[----:B0-----:R-:W-:-:S04]  /*1560*/  FMUL R21, R21, R2 ;  /* 0x0000000215157220 */ /* 0x001fc80000400000 */
[----:B------:R-:W-:Y:S01]  /*1570*/  FADD R3, R12, R21 ;  /* 0x000000150c037221 */ /* 0x000fe20000000000 */
[----:B------:R1:W-:Y:S06]  /*1580*/  STG.E desc[UR8][R8.64+0xc], R21 ;  /* 0x00000c1508007986 */ /* 0x0003ec000c101908 */
.L_x_267:
[----:B------:R-:W-:Y:S05]  /*1590*/  @!P2 BRA `(.L_x_264) ;  /* 0x0000000000e0a947 */ /* 0x000fea0003800000 */
[----:B------:R-:W-:Y:S02]  /*15a0*/  ISETP.NE.AND P1, PT, R17, 0x1, PT ;  /* 0x000000011100780c */ /* 0x000fe40003f25270 */
[----:B------:R-:W-:-:S04]  /*15b0*/  LOP3.LUT R2, R0, 0x1, RZ, 0xc0, !PT ;  /* 0x0000000100027812 */ /* 0x000fc800078ec0ff */
[----:B------:R-:W-:-:S07]  /*15c0*/  ISETP.NE.U32.AND P2, PT, R2, 0x1, PT ;  /* 0x000000010200780c */ /* 0x000fce0003f45070 */
[----:B------:R-:W-:Y:S06]  /*15d0*/  @!P1 BRA `(.L_x_268) ;  /* 0x0000000000809947 */ /* 0x000fec0003800000 */
[----:B------:R-:W0:Y:S01]  /*15e0*/  LDC.64 R6, c[0x0][0x380] ;  /* 0x0000e000ff067b82 */ /* 0x000e220000000a00 */
[----:B------:R-:W-:-:S05]  /*15f0*/  IADD3 R15, PT, PT, R4, R11, RZ ;  /* 0x0000000b040f7210 */ /* 0x000fca0007ffe0ff */
[----:B0-----:R-:W-:-:S05]  /*1600*/  IMAD.WIDE R6, R15, 0x4, R6 ;  /* 0x000000040f067825 */ /* 0x001fca00078e0206 */
[----:B------:R-:W2:Y:S01]  /*1610*/  LDG.E R2, desc[UR8][R6.64] ;  /* 0x0000000806027981 */ /* 0x000ea2000c1e1900 */
[----:B------:R-:W-:Y:S02]  /*1620*/  HFMA2 R17, -RZ, RZ, 0.96630859375, -0.0022525787353515625 ;  /* 0x3bbb989dff117431 */ /* 0x000fe400000001ff */
[----:B-1----:R-:W-:Y:S02]  /*1630*/  IMAD.MOV.U32 R19, RZ, RZ, 0x437c0000 ;  /* 0x437c0000ff137424 */ /* 0x002fe400078e00ff */
        /* <DEDUP_REMOVED lines=8> */
[----:B------:R-:W1:Y:S01]  /*16c0*/  MUFU.EX2 R13, R13 ;  /* 0x0000000d000d7308 */ /* 0x000e620000000800 */
[----:B0-----:R-:W-:-:S04]  /*16d0*/  IMAD.WIDE R8, R15, 0x4, R8 ;  /* 0x000000040f087825 */ /* 0x001fc800078e0208 */
[----:B-1----:R-:W-:-:S05]  /*16e0*/  FMUL R10, R10, R13 ;  /* 0x0000000d0a0a7220 */ /* 0x002fca0000400000 */
        /* <DEDUP_REMOVED lines=12> */
[----:B-1----:R-:W-:-:S04]  /*17b0*/  FMUL R12, R12, R15 ;  /* 0x0000000f0c0c7220 */ /* 0x002fc80000400000 */
[----:B------:R-:W-:Y:S01]  /*17c0*/  FADD R3, R3, R12 ;  /* 0x0000000c03037221 */ /* 0x000fe20000000000 */
[----:B------:R0:W-:Y:S06]  /*17d0*/  STG.E desc[UR8][R8.64+0x4], R12 ;  /* 0x0000040c08007986 */ /* 0x0001ec000c101908 */
.L_x_268:
[----:B------:R-:W-:Y:S05]  /*17e0*/  @P2 BRA `(.L_x_264) ;  /* 0x00000000004c2947 */ /* 0x000fea0003800000 */
[----:B------:R-:W2:Y:S01]  /*17f0*/  LDC.64 R6, c[0x0][0x380] ;  /* 0x0000e000ff067b82 */ /* 0x000ea20000000a00 */
[----:B------:R-:W-:-:S05]  /*1800*/  IADD3 R11, PT, PT, R4, R11, RZ ;  /* 0x0000000b040b7210 */ /* 0x000fca0007ffe0ff */
[----:B--2---:R-:W-:-:S06]  /*1810*/  IMAD.WIDE R6, R11, 0x4, R6 ;  /* 0x000000040b067825 */ /* 0x004fcc00078e0206 */
[----:B------:R-:W2:Y:S01]  /*1820*/  LDG.E R6, desc[UR8][R6.64] ;  /* 0x0000000806067981 */ /* 0x000ea2000c1e1900 */
[----:B------:R-:W-:Y:S01]  /*1830*/  IMAD.MOV.U32 R2, RZ, RZ, 0x3bbb989d ;  /* 0x3bbb989dff027424 */ /* 0x000fe200078e00ff */
[----:B01----:R-:W-:Y:S01]  /*1840*/  MOV R9, 0x437c0000 ;  /* 0x437c000000097802 */ /* 0x003fe20000000f00 */
        /* <DEDUP_REMOVED lines=10> */
[----:B-1----:R-:W-:-:S04]  /*18f0*/  FMUL R2, R2, R5 ;  /* 0x0000000502027220 */ /* 0x002fc80000400000 */
[----:B------:R-:W-:Y:S01]  /*1900*/  FADD R3, R3, R2 ;  /* 0x0000000203037221 */ /* 0x000fe20000000000 */
[----:B------:R2:W-:Y:S06]  /*1910*/  STG.E desc[UR8][R6.64], R2 ;  /* 0x0000000206007986 */ /* 0x0005ec000c101908 */
.L_x_264:
[----:B------:R-:W-:Y:S05]  /*1920*/  @!P0 EXIT ;  /* 0x000000000000894d */ /* 0x000fea0003800000 */
[C---:B------:R-:W-:Y:S01]  /*1930*/  ISETP.GE.U32.AND P0, PT, R0.reuse, 0x8, PT ;  /* 0x000000080000780c */ /* 0x040fe20003f06070 */
[----:B------:R-:W-:Y:S01]  /*1940*/  HFMA2 R5, -RZ, RZ, 0, 0 ;  /* 0x00000000ff057431 */ /* 0x000fe200000001ff */
[----:B------:R-:W-:-:S11]  /*1950*/  LOP3.LUT R22, R0, 0x7, RZ, 0xc0, !PT ;  /* 0x0000000700167812 */ /* 0x000fd600078ec0ff */
[----:B------:R-:W-:Y:S05]  /*1960*/  @!P0 BRA `(.L_x_269) ;  /* 0x00000008007c8947 */ /* 0x000fea0003800000 */
[----:B-1----:R-:W1:Y:S01]  /*1970*/  LDC.64 R14, c[0x0][0x388] ;  /* 0x0000e200ff0e7b82 */ /* 0x002e620000000a00 */
[----:B------:R-:W-:Y:S02]  /*1980*/  LOP3.LUT R5, R0, 0x7ffffff8, RZ, 0xc0, !PT ;  /* 0x7ffffff800057812 */ /* 0x000fe400078ec0ff */
[----:B------:R-:W-:Y:S02]  /*1990*/  MOV R21, R4 ;  /* 0x0000000400157202 */ /* 0x000fe40000000f00 */
[----:B------:R-:W-:-:S03]  /*19a0*/  IADD3 R20, PT, PT, -R5, RZ, RZ ;  /* 0x000000ff05147210 */ /* 0x000fc60007ffe1ff */
[----:B------:R-:W3:Y:S01]  /*19b0*/  LDC.64 R16, c[0x0][0x390] ;  /* 0x0000e400ff107b82 */ /* 0x000ee20000000a00 */
[----:B-1----:R-:W-:-:S05]  /*19c0*/  IADD3 R14, P0, PT, R14, 0x10, RZ ;  /* 0x000000100e0e7810 */ /* 0x002fca0007f1e0ff */
[----:B------:R-:W-:Y:S01]  /*19d0*/  IMAD.X R15, RZ, RZ, R15, P0 ;  /* 0x000000ffff0f7224 */ /* 0x000fe200000e060f */
[----:B---3--:R-:W-:-:S04]  /*19e0*/  IADD3 R16, P1, PT, R16, 0x10, RZ ;  /* 0x0000001010107810 */ /* 0x008fc80007f3e0ff */
[----:B------:R-:W-:-:S09]  /*19f0*/  IADD3.X R17, PT, PT, RZ, R17, RZ, P1, !PT ;  /* 0x00000011ff117210 */ /* 0x000fd20000ffe4ff */
.L_x_286:
[----:B0--3--:R-:W-:-:S05]  /*1a00*/  IMAD.WIDE R12, R21, 0x4, R16 ;  /* 0x00000004150c7825 */ /* 0x009fca00078e0210 */
[----:B------:R-:W3:Y:S01]  /*1a10*/  LDG.E R0, desc[UR8][R12.64+-0x10] ;  /* 0xfffff0080c007981 */ /* 0x000ee2000c1e1900 */
[----:B--2---:R-:W0:Y:S01]  /*1a20*/  MUFU.RCP R2, R3 ;  /* 0x0000000300027308 */ /* 0x004e220000001000 */
[----:B------:R-:W-:Y:S01]  /*1a30*/  BSSY.RECONVERGENT B2, `(.L_x_270) ;  /* 0x000000c000027945 */ /* 0x000fe20003800200 */
[----:B------:R-:W-:-:S04]  /*1a40*/  IMAD.WIDE R8, R21, 0x4, R14 ;  /* 0x0000000415087825 */ /* 0x000fc800078e020e */
[----:B0-----:R-:W-:-:S04]  /*1a50*/  FFMA R7, R2, -R3, 1 ;  /* 0x3f80000002077423 */ /* 0x001fc80000000803 */
[----:B------:R-:W-:Y:S01]  /*1a60*/  FFMA R7, R2, R7, R2 ;  /* 0x0000000702077223 */ /* 0x000fe20000000002 */
[----:B---3--:R-:W0:Y:S03]  /*1a70*/  FCHK P0, R0, R3 ;  /* 0x0000000300007302 */ /* 0x008e260000000000 */
[----:B------:R-:W-:-:S04]  /*1a80*/  FFMA R2, R0, R7, RZ ;  /* 0x0000000700027223 */ /* 0x000fc800000000ff */
[----:B------:R-:W-:-:S04]  /*1a90*/  FFMA R6, R2, -R3, R0 ;  /* 0x8000000302067223 */ /* 0x000fc80000000000 */
[----:B------:R-:W-:Y:S01]  /*1aa0*/  FFMA R2, R7, R6, R2 ;  /* 0x0000000607027223 */ /* 0x000fe20000000002 */
[----:B0-----:R-:W-:Y:S06]  /*1ab0*/  @!P0 BRA `(.L_x_271) ;  /* 0x00000000000c8947 */ /* 0x001fec0003800000 */
[----:B------:R-:W-:-:S07]  /*1ac0*/  MOV R2, 0x1ae0 ;  /* 0x00001ae000027802 */ /* 0x000fce0000000f00 */
[----:B------:R-:W-:Y:S05]  /*1ad0*/  CALL.REL.NOINC `($__internal_4_$__cuda_sm3x_div_rn_noftz_f32_slowpath) ;  /* 0x00000014007c7944 */ /* 0x000fea0003c00000 */
[----:B------:R-:W-:-:S07]  /*1ae0*/  MOV R2, R0 ;  /* 0x0000000000027202 */ /* 0x000fce0000000f00 */
.L_x_271:
[----:B------:R-:W-:Y:S05]  /*1af0*/  BSYNC.RECONVERGENT B2 ;  /* 0x0000000000027941 */ /* 0x000fea0003800200 */
.L_x_270:
[----:B------:R-:W2:Y:S04]  /*1b00*/  LDG.E R7, desc[UR8][R8.64+-0x10] ;  /* 0xfffff00808077981 */ /* 0x000ea8000c1e1900 */
[----:B------:R-:W3:Y:S01]  /*1b10*/  LDG.E R19, desc[UR8][R12.64+-0xc] ;  /* 0xfffff4080c137981 */ /* 0x000ee2000c1e1900 */
[----:B------:R-:W0:Y:S01]  /*1b20*/  MUFU.RCP R0, R3 ;  /* 0x0000000300007308 */ /* 0x000e220000001000 */
[----:B------:R-:W-:Y:S01]  /*1b30*/  FMNMX R2, R2, 9.9999999600419720025e-13, !PT ;  /* 0x2b8cbccc02027809 */ /* 0x000fe20007800000 */
[----:B------:R-:W-:Y:S01]  /*1b40*/  BSSY.RECONVERGENT B2, `(.L_x_272) ;  /* 0x000000d000027945 */ /* 0x000fe20003800200 */
[----:B0-----:R-:W-:-:S04]  /*1b50*/  FFMA R11, R0, -R3, 1 ;  /* 0x3f800000000b7423 */ /* 0x001fc80000000803 */
[----:B------:R-:W-:Y:S01]  /*1b60*/  FFMA R0, R0, R11, R0 ;  /* 0x0000000b00007223 */ /* 0x000fe20000000000 */
[----:B--2---:R-:W-:Y:S01]  /*1b70*/  FADD R7, R2, -R7 ;  /* 0x8000000702077221 */ /* 0x004fe20000000000 */
[----:B---3--:R-:W0:Y:S04]  /*1b80*/  FCHK P0, R19, R3 ;  /* 0x0000000313007302 */ /* 0x008e280000000000 */
[----:B------:R1:W-:Y:S01]  /*1b90*/  STG.E desc[UR8][R12.64+-0x10], R7 ;  /* 0xfffff0070c007986 */ /* 0x0003e2000c101908 */
[----:B------:R-:W-:-:S04]  /*1ba0*/  FFMA R2, R0, R19, RZ ;  /* 0x0000001300027223 */ /* 0x000fc800000000ff */
[----:B------:R-:W-:-:S04]  /*1bb0*/  FFMA R11, R2, -R3, R19 ;  /* 0x80000003020b7223 */ /* 0x000fc80000000013 */
[----:B------:R-:W-:Y:S01]  /*1bc0*/  FFMA R0, R0, R11, R2 ;  /* 0x0000000b00007223 */ /* 0x000fe20000000002 */
[----:B01----:R-:W-:Y:S06]  /*1bd0*/  @!P0 BRA `(.L_x_273) ;  /* 0x00000000000c8947 */ /* 0x003fec0003800000 */
[----:B------:R-:W-:Y:S02]  /*1be0*/  MOV R0, R19 ;  /* 0x0000001300007202 */ /* 0x000fe40000000f00 */
[----:B------:R-:W-:-:S07]  /*1bf0*/  MOV R2, 0x1c10 ;  /* 0x00001c1000027802 */ /* 0x000fce0000000f00 */
[----:B------:R-:W-:Y:S05]  /*1c00*/  CALL.REL.NOINC `($__internal_4_$__cuda_sm3x_div_rn_noftz_f32_slowpath) ;  /* 0x0000001400307944 */ /* 0x000fea0003c00000 */
.L_x_273:
[----:B------:R-:W-:Y:S05]  /*1c10*/  BSYNC.RECONVERGENT B2 ;  /* 0x0000000000027941 */ /* 0x000fea0003800200 */
.L_x_272:
[----:B------:R-:W2:Y:S04]  /*1c20*/  LDG.E R7, desc[UR8][R8.64+-0xc] ;  /* 0xfffff40808077981 */ /* 0x000ea8000c1e1900 */
[----:B------:R-:W3:Y:S01]  /*1c30*/  LDG.E R19, desc[UR8][R12.64+-0x8] ;  /* 0xfffff8080c137981 */ /* 0x000ee2000c1e1900 */
[----:B------:R-:W0:Y:S01]  /*1c40*/  MUFU.RCP R2, R3 ;  /* 0x0000000300027308 */ /* 0x000e220000001000 */
[----:B------:R-:W-:Y:S01]  /*1c50*/  FMNMX R0, R0, 9.9999999600419720025e-13, !PT ;  /* 0x2b8cbccc00007809 */ /* 0x000fe20007800000 */
[----:B------:R-:W-:Y:S01]  /*1c60*/  BSSY.RECONVERGENT B2, `(.L_x_274) ;  /* 0x000000d000027945 */ /* 0x000fe20003800200 */
[----:B0-----:R-:W-:-:S03]  /*1c70*/  FFMA R11, R2, -R3, 1 ;  /* 0x3f800000020b7423 */ /* 0x001fc60000000803 */
[----:B--2---:R-:W-:Y:S01]  /*1c80*/  FADD R7, R0, -R7 ;  /* 0x8000000700077221 */ /* 0x004fe20000000000 */
[----:B------:R-:W-:Y:S01]  /*1c90*/  FFMA R0, R2, R11, R2 ;  /* 0x0000000b02007223 */ /* 0x000fe20000000002 */
[----:B---3--:R-:W0:Y:S03]  /*1ca0*/  FCHK P0, R19, R3 ;  /* 0x0000000313007302 */ /* 0x008e260000000000 */
[----:B------:R1:W-:Y:S01]  /*1cb0*/  STG.E desc[UR8][R12.64+-0xc], R7 ;  /* 0xfffff4070c007986 */ /* 0x0003e2000c101908 */
[----:B------:R-:W-:-:S04]  /*1cc0*/  FFMA R2, R0, R19, RZ ;  /* 0x0000001300027223 */ /* 0x000fc800000000ff */
[----:B------:R-:W-:-:S04]  /*1cd0*/  FFMA R11, R2, -R3, R19 ;  /* 0x80000003020b7223 */ /* 0x000fc80000000013 */
[----:B------:R-:W-:Y:S01]  /*1ce0*/  FFMA R0, R0, R11, R2 ;  /* 0x0000000b00007223 */ /* 0x000fe20000000002 */
[----:B01----:R-:W-:Y:S06]  /*1cf0*/  @!P0 BRA `(.L_x_275) ;  /* 0x00000000000c8947 */ /* 0x003fec0003800000 */
[----:B------:R-:W-:Y:S01]  /*1d00*/  IMAD.MOV.U32 R0, RZ, RZ, R19 ;  /* 0x000000ffff007224 */ /* 0x000fe200078e0013 */
[----:B------:R-:W-:-:S07]  /*1d10*/  MOV R2, 0x1d30 ;  /* 0x00001d3000027802 */ /* 0x000fce0000000f00 */
[----:B------:R-:W-:Y:S05]  /*1d20*/  CALL.REL.NOINC `($__internal_4_$__cuda_sm3x_div_rn_noftz_f32_slowpath) ;  /* 0x0000001000e87944 */ /* 0x000fea0003c00000 */
.L_x_275:
[----:B------:R-:W-:Y:S05]  /*1d30*/  BSYNC.RECONVERGENT B2 ;  /* 0x0000000000027941 */ /* 0x000fea0003800200 */
.L_x_274:
        /* <DEDUP_REMOVED lines=17> */
.L_x_277:
[----:B------:R-:W-:Y:S05]  /*1e50*/  BSYNC.RECONVERGENT B2 ;  /* 0x0000000000027941 */ /* 0x000fea0003800200 */
.L_x_276:
        /* <DEDUP_REMOVED lines=17> */
.L_x_279:
[----:B------:R-:W-:Y:S05]  /*1f70*/  BSYNC.RECONVERGENT B2 ;  /* 0x0000000000027941 */ /* 0x000fea0003800200 */
.L_x_278:
        /* <DEDUP_REMOVED lines=17> */
.L_x_281:
[----:B------:R-:W-:Y:S05]  /*2090*/  BSYNC.RECONVERGENT B2 ;  /* 0x0000000000027941 */ /* 0x000fea0003800200 */
.L_x_280:
        /* <DEDUP_REMOVED lines=17> */
.L_x_283:
[----:B------:R-:W-:Y:S05]  /*21b0*/  BSYNC.RECONVERGENT B2 ;  /* 0x0000000000027941 */ /* 0x000fea0003800200 */
.L_x_282:
        /* <DEDUP_REMOVED lines=17> */
.L_x_285:
[----:B------:R-:W-:Y:S05]  /*22d0*/  BSYNC.RECONVERGENT B2 ;  /* 0x0000000000027941 */ /* 0x000fea0003800200 */
.L_x_284:
[----:B------:R-:W2:Y:S01]  /*22e0*/  LDG.E R9, desc[UR8][R8.64+0xc] ;  /* 0x00000c0808097981 */ /* 0x000ea2000c1e1900 */
[----:B------:R-:W-:Y:S02]  /*22f0*/  FMNMX R0, R0, 9.9999999600419720025e-13, !PT ;  /* 0x2b8cbccc00007809 */ /* 0x000fe40007800000 */
[----:B------:R-:W-:Y:S02]  /*2300*/  IADD3 R20, PT, PT, R20, 0x8, RZ ;  /* 0x0000000814147810 */ /* 0x000fe40007ffe0ff */
[----:B------:R-:W-:Y:S02]  /*2310*/  IADD3 R21, PT, PT, R21, 0x8, RZ ;  /* 0x0000000815157810 */ /* 0x000fe40007ffe0ff */
[----:B------:R-:W-:Y:S01]  /*2320*/  ISETP.NE.AND P0, PT, R20, RZ, PT ;  /* 0x000000ff1400720c */ /* 0x000fe20003f05270 */
[----:B--2---:R-:W-:-:S05]  /*2330*/  FADD R7, R0, -R9 ;  /* 0x8000000900077221 */ /* 0x004fca0000000000 */
[----:B------:R3:W-:Y:S07]  /*2340*/  STG.E desc[UR8][R12.64+0xc], R7 ;  /* 0x00000c070c007986 */ /* 0x0007ee000c101908 */
[----:B------:R-:W-:Y:S05]  /*2350*/  @P0 BRA `(.L_x_286) ;  /* 0xfffffff400a80947 */ /* 0x000fea000383ffff */
.L_x_269:
        /* <DEDUP_REMOVED lines=9> */
[----:B------:R-:W3:Y:S01]  /*23f0*/  LDG.E R9, desc[UR8][R12.64] ;  /* 0x000000080c097981 */ /* 0x000ee2000c1e1900 */
[----:B------:R-:W2:Y:S01]  /*2400*/  MUFU.RCP R0, R3 ;  /* 0x0000000300007308 */ /* 0x000ea20000001000 */
[----:B------:R-:W-:Y:S01]  /*2410*/  BSSY.RECONVERGENT B2, `(.L_x_288) ;  /* 0x000000b000027945 */ /* 0x000fe20003800200 */
[----:B--2---:R-:W-:-:S04]  /*2420*/  FFMA R7, R0, -R3, 1 ;  /* 0x3f80000000077423 */ /* 0x004fc80000000803 */
[----:B------:R-:W-:Y:S02]  /*2430*/  FFMA R0, R0, R7, R0 ;  /* 0x0000000700007223 */ /* 0x000fe40000000000 */
[----:B---3--:R-:W0:Y:S02]  /*2440*/  FCHK P0, R9, R3 ;  /* 0x0000000309007302 */ /* 0x008e240000000000 */
[----:B------:R-:W-:-:S04]  /*2450*/  FFMA R2, R0, R9, RZ ;  /* 0x0000000900027223 */ /* 0x000fc800000000ff */
[----:B------:R-:W-:-:S04]  /*2460*/  FFMA R7, R2, -R3, R9 ;  /* 0x8000000302077223 */ /* 0x000fc80000000009 */
[----:B------:R-:W-:Y:S01]  /*2470*/  FFMA R0, R0, R7, R2 ;  /* 0x0000000700007223 */ /* 0x000fe20000000002 */
[----:B0-----:R-:W-:Y:S06]  /*2480*/  @!P0 BRA `(.L_x_289) ;  /* 0x00000000000c8947 */ /* 0x001fec0003800000 */
[----:B------:R-:W-:Y:S02]  /*2490*/  MOV R0, R9 ;  /* 0x0000000900007202 */ /* 0x000fe40000000f00 */
[----:B------:R-:W-:-:S07]  /*24a0*/  MOV R2, 0x24c0 ;  /* 0x000024c000027802 */ /* 0x000fce0000000f00 */
[----:B------:R-:W-:Y:S05]  /*24b0*/  CALL.REL.NOINC `($__internal_4_$__cuda_sm3x_div_rn_noftz_f32_slowpath) ;  /* 0x0000000c00047944 */ /* 0x000fea0003c00000 */
.L_x_289:
[----:B------:R-:W-:Y:S05]  /*24c0*/  BSYNC.RECONVERGENT B2 ;  /* 0x0000000000027941 */ /* 0x000fea0003800200 */
.L_x_288:
[----:B------:R-:W0:Y:S01]  /*24d0*/  LDC.64 R6, c[0x0][0x388] ;  /* 0x0000e200ff067b82 */ /* 0x000e220000000a00 */
[----:B------:R-:W2:Y:S01]  /*24e0*/  LDG.E R15, desc[UR8][R12.64+0x4] ;  /* 0x000004080c0f7981 */ /* 0x000ea2000c1e1900 */
[----:B0-----:R-:W-:-:S05]  /*24f0*/  IMAD.WIDE R8, R8, 0x4, R6 ;  /* 0x0000000408087825 */ /* 0x001fca00078e0206 */
[----:B------:R-:W3:Y:S01]  /*2500*/  LDG.E R7, desc[UR8][R8.64] ;  /* 0x0000000808077981 */ /* 0x000ee2000c1e1900 */
[----:B------:R-:W0:Y:S01]  /*2510*/  MUFU.RCP R2, R3 ;  /* 0x0000000300027308 */ /* 0x000e220000001000 */
[----:B------:R-:W-:Y:S01]  /*2520*/  FMNMX R0, R0, 9.9999999600419720025e-13, !PT ;  /* 0x2b8cbccc00007809 */ /* 0x000fe20007800000 */
[----:B------:R-:W-:Y:S01]  /*2530*/  BSSY.RECONVERGENT B2, `(.L_x_290) ;  /* 0x000000d000027945 */ /* 0x000fe20003800200 */
[----:B0-----:R-:W-:-:S05]  /*2540*/  FFMA R11, R2, -R3, 1 ;  /* 0x3f800000020b7423 */ /* 0x001fca0000000803 */
[----:B--2---:R-:W0:Y:S01]  /*2550*/  FCHK P0, R15, R3 ;  /* 0x000000030f007302 */ /* 0x004e220000000000 */
[----:B---3--:R-:W-:-:S05]  /*2560*/  FADD R7, R0, -R7 ;  /* 0x8000000700077221 */ /* 0x008fca0000000000 */
[----:B------:R1:W-:Y:S01]  /*2570*/  STG.E desc[UR8][R12.64], R7 ;  /* 0x000000070c007986 */ /* 0x0003e2000c101908 */
[----:B------:R-:W-:-:S04]  /*2580*/  FFMA R0, R2, R11, R2 ;  /* 0x0000000b02007223 */ /* 0x000fc80000000002 */
[----:B------:R-:W-:-:S04]  /*2590*/  FFMA R2, R0, R15, RZ ;  /* 0x0000000f00027223 */ /* 0x000fc800000000ff */
[----:B------:R-:W-:-:S04]  /*25a0*/  FFMA R11, R2, -R3, R15 ;  /* 0x80000003020b7223 */ /* 0x000fc8000000000f */
[----:B------:R-:W-:Y:S01]  /*25b0*/  FFMA R0, R0, R11, R2 ;  /* 0x0000000b00007223 */ /* 0x000fe20000000002 */
[----:B01----:R-:W-:Y:S06]  /*25c0*/  @!P0 BRA `(.L_x_291) ;  /* 0x00000000000c8947 */ /* 0x003fec0003800000 */
[----:B------:R-:W-:Y:S01]  /*25d0*/  IMAD.MOV.U32 R0, RZ, RZ, R15 ;  /* 0x000000ffff007224 */ /* 0x000fe200078e000f */
[----:B------:R-:W-:-:S07]  /*25e0*/  MOV R2, 0x2600 ;  /* 0x0000260000027802 */ /* 0x000fce0000000f00 */
[----:B------:R-:W-:Y:S05]  /*25f0*/  CALL.REL.NOINC `($__internal_4_$__cuda_sm3x_div_rn_noftz_f32_slowpath) ;  /* 0x0000000800b47944 */ /* 0x000fea0003c00000 */
.L_x_291:
[----:B------:R-:W-:Y:S05]  /*2600*/  BSYNC.RECONVERGENT B2 ;  /* 0x0000000000027941 */ /* 0x000fea0003800200 */
.L_x_290:
        /* <DEDUP_REMOVED lines=17> */
.L_x_293:
[----:B------:R-:W-:Y:S05]  /*2720*/  BSYNC.RECONVERGENT B2 ;  /* 0x0000000000027941 */ /* 0x000fea0003800200 */
.L_x_292:
        /* <DEDUP_REMOVED lines=17> */
.L_x_295:
[----:B------:R-:W-:Y:S05]  /*2840*/  BSYNC.RECONVERGENT B2 ;  /* 0x0000000000027941 */ /* 0x000fea0003800200 */
.L_x_294:
[----:B------:R-:W2:Y:S01]  /*2850*/  LDG.E R9, desc[UR8][R8.64+0xc] ;  /* 0x00000c0808097981 */ /* 0x000ea2000c1e1900 */
[----:B------:R-:W-:Y:S02]  /*2860*/  FMNMX R0, R0, 9.9999999600419720025e-13, !PT ;  /* 0x2b8cbccc00007809 */ /* 0x000fe40007800000 */
[----:B------:R-:W-:-:S03]  /*2870*/  IADD3 R5, PT, PT, R5, 0x4, RZ ;  /* 0x0000000405057810 */ /* 0x000fc60007ffe0ff */
[----:B--2---:R-:W-:-:S05]  /*2880*/  FADD R7, R0, -R9 ;  /* 0x8000000900077221 */ /* 0x004fca0000000000 */
[----:B------:R4:W-:Y:S02]  /*2890*/  STG.E desc[UR8][R12.64+0xc], R7 ;  /* 0x00000c070c007986 */ /* 0x0009e4000c101908 */
.L_x_287:
[----:B------:R-:W-:-:S13]  /*28a0*/  ISETP.NE.AND P0, PT, R14, RZ, PT ;  /* 0x000000ff0e00720c */ /* 0x000fda0003f05270 */
[----:B------:R-:W-:Y:S05]  /*28b0*/  @!P0 EXIT ;  /* 0x000000000000894d */ /* 0x000fea0003800000 */
[----:B------:R-:W-:-:S13]  /*28c0*/  ISETP.NE.AND P0, PT, R14, 0x1, PT ;  /* 0x000000010e00780c */ /* 0x000fda0003f05270 */
[----:B------:R-:W-:Y:S05]  /*28d0*/  @!P0 BRA `(.L_x_296) ;  /* 0x0000000000a88947 */ /* 0x000fea0003800000 */
[----:B01-34-:R-:W0:Y:S01]  /*28e0*/  LDC.64 R12, c[0x0][0x390] ;  /* 0x0000e400ff0c7b82 */ /* 0x01be220000000a00 */
        /* <DEDUP_REMOVED lines=12> */
[----:B------:R-:W-:Y:S01]  /*29b0*/  IMAD.MOV.U32 R0, RZ, RZ, R9 ;  /* 0x000000ffff007224 */ /* 0x000fe200078e0009 */
[----:B------:R-:W-:-:S07]  /*29c0*/  MOV R2, 0x29e0 ;  /* 0x000029e000027802 */ /* 0x000fce0000000f00 */
[----:B------:R-:W-:Y:S05]  /*29d0*/  CALL.REL.NOINC `($__internal_4_$__cuda_sm3x_div_rn_noftz_f32_slowpath) ;  /* 0x0000000400bc7944 */ /* 0x000fea0003c00000 */
.L_x_298:
[----:B------:R-:W-:Y:S05]  /*29e0*/  BSYNC.RECONVERGENT B2 ;  /* 0x0000000000027941 */ /* 0x000fea0003800200 */
.L_x_297:
        /* <DEDUP_REMOVED lines=16> */
[----:B------:R-:W-:Y:S02]  /*2af0*/  MOV R0, R15 ;  /* 0x0000000f00007202 */ /* 0x000fe40000000f00 */
[----:B------:R-:W-:-:S07]  /*2b00*/  MOV R2, 0x2b20 ;  /* 0x00002b2000027802 */ /* 0x000fce0000000f00 */
[----:B------:R-:W-:Y:S05]  /*2b10*/  CALL.REL.NOINC `($__internal_4_$__cuda_sm3x_div_rn_noftz_f32_slowpath) ;  /* 0x00000004006c7944 */ /* 0x000fea0003c00000 */
.L_x_300:
[----:B------:R-:W-:Y:S05]  /*2b20*/  BSYNC.RECONVERGENT B2 ;  /* 0x0000000000027941 */ /* 0x000fea0003800200 */
.L_x_299:
[----:B------:R-:W2:Y:S01]  /*2b30*/  LDG.E R9, desc[UR8][R8.64+0x4] ;  /* 0x0000040808097981 */ /* 0x000ea2000c1e1900 */
[----:B------:R-:W-:Y:S02]  /*2b40*/  FMNMX R0, R0, 9.9999999600419720025e-13, !PT ;  /* 0x2b8cbccc00007809 */ /* 0x000fe40007800000 */
[----:B------:R-:W-:-:S03]  /*2b50*/  IADD3 R5, PT, PT, R5, 0x2, RZ ;  /* 0x0000000205057810 */ /* 0x000fc60007ffe0ff */
[----:B--2---:R-:W-:-:S05]  /*2b60*/  FADD R7, R0, -R9 ;  /* 0x8000000900077221 */ /* 0x004fca0000000000 */
[----:B------:R0:W-:Y:S02]  /*2b70*/  STG.E desc[UR8][R12.64+0x4], R7 ;  /* 0x000004070c007986 */ /* 0x0001e4000c101908 */
.L_x_296:
[----:B------:R-:W5:Y:S02]  /*2b80*/  LDC R0, c[0x0][0x39c] ;  /* 0x0000e700ff007b82 */ /* 0x000f640000000800 */
[----:B-----5:R-:W-:-:S04]  /*2b90*/  LOP3.LUT R0, R0, 0x1, RZ, 0xc0, !PT ;  /* 0x0000000100007812 */ /* 0x020fc800078ec0ff */
[----:B------:R-:W-:-:S13]  /*2ba0*/  ISETP.NE.U32.AND P0, PT, R0, 0x1, PT ;  /* 0x000000010000780c */ /* 0x000fda0003f05070 */
[----:B------:R-:W-:Y:S05]  /*2bb0*/  @P0 EXIT ;  /* 0x000000000000094d */ /* 0x000fea0003800000 */
[----:B01----:R-:W0:Y:S01]  /*2bc0*/  LDC.64 R8, c[0x0][0x390] ;  /* 0x0000e400ff087b82 */ /* 0x003e220000000a00 */
[----:B------:R-:W-:-:S05]  /*2bd0*/  IADD3 R4, PT, PT, R4, R5, RZ ;  /* 0x0000000504047210 */ /* 0x000fca0007ffe0ff */
[----:B0-----:R-:W-:-:S05]  /*2be0*/  IMAD.WIDE R8, R4, 0x4, R8 ;  /* 0x0000000404087825 */ /* 0x001fca00078e0208 */
[----:B--234-:R-:W2:Y:S01]  /*2bf0*/  LDG.E R7, desc[UR8][R8.64] ;  /* 0x0000000808077981 */ /* 0x01cea2000c1e1900 */
[----:B------:R-:W0:Y:S01]  /*2c00*/  MUFU.RCP R0, R3 ;  /* 0x0000000300007308 */ /* 0x000e220000001000 */
[----:B------:R-:W-:Y:S01]  /*2c10*/  BSSY.RECONVERGENT B2, `(.L_x_301) ;  /* 0x000000b000027945 */ /* 0x000fe20003800200 */
[----:B0-----:R-:W-:-:S04]  /*2c20*/  FFMA R5, R0, -R3, 1 ;  /* 0x3f80000000057423 */ /* 0x001fc80000000803 */
[----:B------:R-:W-:Y:S02]  /*2c30*/  FFMA R0, R0, R5, R0 ;  /* 0x0000000500007223 */ /* 0x000fe40000000000 */
[----:B--2---:R-:W0:Y:S02]  /*2c40*/  FCHK P0, R7, R3 ;  /* 0x0000000307007302 */ /* 0x004e240000000000 */
[----:B------:R-:W-:-:S04]  /*2c50*/  FFMA R2, R0, R7, RZ ;  /* 0x0000000700027223 */ /* 0x000fc800000000ff */
[----:B------:R-:W-:-:S04]  /*2c60*/  FFMA R5, R2, -R3, R7 ;  /* 0x8000000302057223 */ /* 0x000fc80000000007 */
[----:B------:R-:W-:Y:S01]  /*2c70*/  FFMA R0, R0, R5, R2 ;  /* 0x0000000500007223 */ /* 0x000fe20000000002 */
[----:B0-----:R-:W-:Y:S06]  /*2c80*/  @!P0 BRA `(.L_x_302) ;  /* 0x00000000000c8947 */ /* 0x001fec0003800000 */
[----:B------:R-:W-:Y:S02]  /*2c90*/  MOV R0, R7 ;  /* 0x0000000700007202 */ /* 0x000fe40000000f00 */
[----:B------:R-:W-:-:S07]  /*2ca0*/  MOV R2, 0x2cc0 ;  /* 0x00002cc000027802 */ /* 0x000fce0000000f00 */
[----:B------:R-:W-:Y:S05]  /*2cb0*/  CALL.REL.NOINC `($__internal_4_$__cuda_sm3x_div_rn_noftz_f32_slowpath) ;  /* 0x0000000400047944 */ /* 0x000fea0003c00000 */
.L_x_302:
[----:B------:R-:W-:Y:S05]  /*2cc0*/  BSYNC.RECONVERGENT B2 ;  /* 0x0000000000027941 */ /* 0x000fea0003800200 */
.L_x_301:
[----:B------:R-:W0:Y:S02]  /*2cd0*/  LDC.64 R2, c[0x0][0x388] ;  /* 0x0000e200ff027b82 */ /* 0x000e240000000a00 */
[----:B0-----:R-:W-:-:S06]  /*2ce0*/  IMAD.WIDE R4, R4, 0x4, R2 ;  /* 0x0000000404047825 */ /* 0x001fcc00078e0202 */
[----:B------:R-:W2:Y:S01]  /*2cf0*/  LDG.E R5, desc[UR8][R4.64] ;  /* 0x0000000804057981 */ /* 0x000ea2000c1e1900 */
[----:B------:R-:W-:-:S05]  /*2d00*/  FMNMX R0, R0, 9.9999999600419720025e-13, !PT ;  /* 0x2b8cbccc00007809 */ /* 0x000fca0007800000 */
[----:B--2---:R-:W-:-:S05]  /*2d10*/  FADD R3, R0, -R5 ;  /* 0x8000000500037221 */ /* 0x004fca0000000000 */
[----:B------:R-:W-:Y:S01]  /*2d20*/  STG.E desc[UR8][R8.64], R3 ;  /* 0x0000000308007986 */ /* 0x000fe2000c101908 */
[----:B------:R-:W-:Y:S05]  /*2d30*/  EXIT ;  /* 0x000000000000794d */ /* 0x000fea0003800000 */
.L_x_257:
        /* <DEDUP_REMOVED lines=13> */
.L_x_304:
[----:B0-----:R-:W-:Y:S01]  /*2e10*/  MOV R2, UR4 ;  /* 0x0000000400027c02 */ /* 0x001fe20008000f00 */
[----:B------:R-:W-:Y:S01]  /*2e20*/  VIADD R6, R6, 0x8 ;  /* 0x0000000806067836 */ /* 0x000fe20000000000 */
[----:B------:R-:W-:-:S04]  /*2e30*/  MOV R3, UR5 ;  /* 0x0000000500037c02 */ /* 0x000fc80008000f00 */
[----:B------:R-:W-:Y:S01]  /*2e40*/  ISETP.NE.AND P0, PT, R6, RZ, PT ;  /* 0x000000ff0600720c */ /* 0x000fe20003f05270 */
[C---:B------:R-:W-:Y:S01]  /*2e50*/  IMAD.WIDE R2, R7.reuse, 0x4, R2 ;  /* 0x0000000407027825 */ /* 0x040fe200078e0202 */
[----:B------:R-:W-:-:S04]  /*2e60*/  IADD3 R7, PT, PT, R7, 0x8, RZ ;  /* 0x0000000807077810 */ /* 0x000fc80007ffe0ff */
        /* <DEDUP_REMOVED lines=9> */
.L_x_303:
        /* <DEDUP_REMOVED lines=13> */
.L_x_305:
[----:B------:R-:W-:Y:S05]  /*2fd0*/  @!P1 EXIT ;  /* 0x000000000000994d */ /* 0x000fea0003800000 */
[----:B------:R-:W-:Y:S02]  /*2fe0*/  ISETP.NE.AND P0, PT, R6, 0x1, PT ;  /* 0x000000010600780c */ /* 0x000fe40003f05270 */
[----:B------:R-:W-:-:S04]  /*2ff0*/  LOP3.LUT R0, R0, 0x1, RZ, 0xc0, !PT ;  /* 0x0000000100007812 */ /* 0x000fc800078ec0ff */
[----:B------:R-:W-:-:S07]  /*3000*/  ISETP.NE.U32.AND P1, PT, R0, 0x1, PT ;  /* 0x000000010000780c */ /* 0x000fce0003f25070 */
[----:B01----:R-:W0:Y:S01]  /*3010*/  @P0 LDC.64 R2, c[0x0][0x390] ;  /* 0x0000e400ff020b82 */ /* 0x003e220000000a00 */
[----:B------:R-:W-:-:S05]  /*3020*/  @P0 IADD3 R7, PT, PT, R4, R5, RZ ;  /* 0x0000000504070210 */ /* 0x000fca0007ffe0ff */
[----:B0-----:R-:W-:-:S05]  /*3030*/  @P0 IMAD.WIDE R2, R7, 0x4, R2 ;  /* 0x0000000407020825 */ /* 0x001fca00078e0202 */
[----:B------:R0:W-:Y:S04]  /*3040*/  @P0 STG.E desc[UR8][R2.64], RZ ;  /* 0x000000ff02000986 */ /* 0x0001e8000c101908 */
[----:B------:R0:W-:Y:S01]  /*3050*/  @P0 STG.E desc[UR8][R2.64+0x4], RZ ;  /* 0x000004ff02000986 */ /* 0x0001e2000c101908 */
[----:B------:R-:W-:Y:S05]  /*3060*/  @P1 EXIT ;  /* 0x000000000000194d */ /* 0x000fea0003800000 */
[----:B0-----:R-:W0:Y:S01]  /*3070*/  LDC.64 R2, c[0x0][0x390] ;  /* 0x0000e400ff027b82 */ /* 0x001e220000000a00 */
[----:B------:R-:W-:-:S05]  /*3080*/  @P0 VIADD R5, R5, 0x2 ;  /* 0x0000000205050836 */ /* 0x000fca0000000000 */
[----:B------:R-:W-:-:S05]  /*3090*/  IADD3 R5, PT, PT, R4, R5, RZ ;  /* 0x0000000504057210 */ /* 0x000fca0007ffe0ff */
[----:B0-----:R-:W-:-:S05]  /*30a0*/  IMAD.WIDE R2, R5, 0x4, R2 ;  /* 0x0000000405027825 */ /* 0x001fca00078e0202 */
[----:B------:R-:W-:Y:S01]  /*30b0*/  STG.E desc[UR8][R2.64], RZ ;  /* 0x000000ff02007986 */ /* 0x000fe2000c101908 */
[----:B------:R-:W-:Y:S05]  /*30c0*/  EXIT ;  /* 0x000000000000794d */ /* 0x000fea0003800000 */
        .weak           $__internal_4_$__cuda_sm3x_div_rn_noftz_f32_slowpath
        .type           $__internal_4_$__cuda_sm3x_div_rn_noftz_f32_slowpath,@function
        .size           $__internal_4_$__cuda_sm3x_div_rn_noftz_f32_slowpath,(.L_x_518 - $__internal_4_$__cuda_sm3x_div_rn_noftz_f32_slowpath)
$__internal_4_$__cuda_sm3x_div_rn_noftz_f32_slowpath:
[----:B------:R-:W-:Y:S01]  /*30d0*/  SHF.R.U32.HI R6, RZ, 0x17, R3 ;  /* 0x00000017ff067819 */ /* 0x000fe20000011603 */
[----:B------:R-:W-:Y:S01]  /*30e0*/  BSSY.RECONVERGENT B0, `(.L_x_306) ;  /* 0x0000063000007945 */ /* 0x000fe20003800200 */
[----:B------:R-:W-:Y:S02]  /*30f0*/  SHF.R.U32.HI R10, RZ, 0x17, R0 ;  /* 0x00000017ff0a7819 */ /* 0x000fe40000011600 */
[----:B------:R-:W-:Y:S02]  /*3100*/  LOP3.LUT R6, R6, 0xff, RZ, 0xc0, !PT ;  /* 0x000000ff06067812 */ /* 0x000fe400078ec0ff */
[----:B------:R-:W-:Y:S02]  /*3110*/  LOP3.LUT R10, R10, 0xff, RZ, 0xc0, !PT ;  /* 0x000000ff0a0a7812 */ /* 0x000fe400078ec0ff */
[----:B------:R-:W-:Y:S02]  /*3120*/  IADD3 R11, PT, PT, R6, -0x1, RZ ;  /* 0xffffffff060b7810 */ /* 0x000fe40007ffe0ff */
[----:B------:R-:W-:-:S02]  /*3130*/  IADD3 R18, PT, PT, R10, -0x1, RZ ;  /* 0xffffffff0a127810 */ /* 0x000fc40007ffe0ff */
[----:B------:R-:W-:Y:S02]  /*3140*/  ISETP.GT.U32.AND P0, PT, R11, 0xfd, PT ;  /* 0x000000fd0b00780c */ /* 0x000fe40003f04070 */
[----:B------:R-:W-:Y:S02]  /*3150*/  MOV R19, R3 ;  /* 0x0000000300137202 */ /* 0x000fe40000000f00 */
        /* <DEDUP_REMOVED lines=24> */
[----:B------:R-:W-:-:S03]  /*32e0*/  @!P1 FFMA R19, R3, 1.84467440737095516160e+19, RZ ;  /* 0x5f80000003139823 */ /* 0x000fc600000000ff */
[----:B------:R-:W-:-:S07]  /*32f0*/  @!P1 IADD3 R7, PT, PT, R7, 0x40, RZ ;  /* 0x0000004007079810 */ /* 0x000fce0007ffe0ff */
.L_x_307:
[----:B------:R-:W-:Y:S01]  /*3300*/  LEA R24, R6, 0xc0800000, 0x17 ;  /* 0xc080000006187811 */ /* 0x000fe200078eb8ff */
[----:B------:R-:W-:Y:S03]  /*3310*/  BSSY.RECONVERGENT B1, `(.L_x_312) ;  /* 0x0000036000017945 */ /* 0x000fe60003800200 */
[----:B------:R-:W-:Y:S01]  /*3320*/  IADD3 R24, PT, PT, -R24, R19, RZ ;  /* 0x0000001318187210 */ /* 0x000fe20007ffe1ff */
[----:B------:R-:W-:-:S03]  /*3330*/  VIADD R19, R10, 0xffffff81 ;  /* 0xffffff810a137836 */ /* 0x000fc60000000000 */
[----:B------:R-:W0:Y:S01]  /*3340*/  MUFU.RCP R18, R24 ;  /* 0x0000001800127308 */ /* 0x000e220000001000 */
[----:B------:R-:W-:Y:S01]  /*3350*/  FADD.FTZ R11, -R24, -RZ ;  /* 0x800000ff180b7221 */ /* 0x000fe20000010100 */
[----:B------:R-:W-:-:S03]  /*3360*/  IMAD R0, R19, -0x800000, R0 ;  /* 0xff80000013007824 */ /* 0x000fc600078e0200 */
[----:B0-----:R-:W-:-:S04]  /*3370*/  FFMA R23, R18, R11, 1 ;  /* 0x3f80000012177423 */ /* 0x001fc8000000000b */
[----:B------:R-:W-:-:S04]  /*3380*/  FFMA R23, R18, R23, R18 ;  /* 0x0000001712177223 */ /* 0x000fc80000000012 */
[----:B------:R-:W-:-:S04]  /*3390*/  FFMA R10, R0, R23, RZ ;  /* 0x00000017000a7223 */ /* 0x000fc800000000ff */
[----:B------:R-:W-:-:S04]  /*33a0*/  FFMA R18, R11, R10, R0 ;  /* 0x0000000a0b127223 */ /* 0x000fc80000000000 */
[----:B------:R-:W-:Y:S01]  /*33b0*/  FFMA R18, R23, R18, R10 ;  /* 0x0000001217127223 */ /* 0x000fe2000000000a */
[----:B------:R-:W-:-:S03]  /*33c0*/  IADD3 R10, PT, PT, R19, 0x7f, -R6 ;  /* 0x0000007f130a7810 */ /* 0x000fc60007ffe806 */
[----:B------:R-:W-:Y:S01]  /*33d0*/  FFMA R11, R11, R18, R0 ;  /* 0x000000120b0b7223 */ /* 0x000fe20000000000 */
[----:B------:R-:W-:-:S03]  /*33e0*/  IADD3 R7, PT, PT, R10, R7, RZ ;  /* 0x000000070a077210 */ /* 0x000fc60007ffe0ff */
        /* <DEDUP_REMOVED lines=17> */
[C---:B------:R-:W-:Y:S02]  /*3500*/  IADD3 R11, PT, PT, R6.reuse, 0x20, RZ ;  /* 0x00000020060b7810 */ /* 0x040fe40007ffe0ff */
[----:B------:R-:W-:Y:S02]  /*3510*/  LOP3.LUT R7, R7, 0x7fffff, RZ, 0xc0, !PT ;  /* 0x007fffff07077812 */ /* 0x000fe400078ec0ff */
[C---:B------:R-:W-:Y:S02]  /*3520*/  ISETP.NE.AND P2, PT, R6.reuse, RZ, PT ;  /* 0x000000ff0600720c */ /* 0x040fe40003f45270 */
[----:B------:R-:W-:Y:S02]  /*3530*/  LOP3.LUT R18, R7, 0x800000, RZ, 0xfc, !PT ;  /* 0x0080000007127812 */ /* 0x000fe400078efcff */
[----:B------:R-:W-:Y:S01]  /*3540*/  ISETP.NE.AND P1, PT, R6, RZ, PT ;  /* 0x000000ff0600720c */ /* 0x000fe20003f25270 */
[----:B------:R-:W-:Y:S01]  /*3550*/  IMAD.MOV R6, RZ, RZ, -R6 ;  /* 0x000000ffff067224 */ /* 0x000fe200078e0a06 */
[----:B------:R-:W-:-:S02]  /*3560*/  SHF.L.U32 R11, R18, R11, RZ ;  /* 0x0000000b120b7219 */ /* 0x000fc400000006ff */
[----:B------:R-:W-:Y:S02]  /*3570*/  FSETP.NEU.FTZ.AND P0, PT, R10, R23, PT ;  /* 0x000000170a00720b */ /* 0x000fe40003f1d000 */
[----:B------:R-:W-:Y:S02]  /*3580*/  SEL R7, R6, RZ, P2 ;  /* 0x000000ff06077207 */ /* 0x000fe40001000000 */
[----:B------:R-:W-:Y:S02]  /*3590*/  ISETP.NE.AND P1, PT, R11, RZ, P1 ;  /* 0x000000ff0b00720c */ /* 0x000fe40000f25270 */
[----:B------:R-:W-:Y:S02]  /*35a0*/  SHF.R.U32.HI R11, RZ, R7, R18 ;  /* 0x00000007ff0b7219 */ /* 0x000fe40000011612 */
[----:B------:R-:W-:Y:S02]  /*35b0*/  PLOP3.LUT P0, PT, P0, P1, PT, 0xf8, 0x8f ;  /* 0x00000000008f781c */ /* 0x000fe40000703f70 */
[----:B------:R-:W-:-:S02]  /*35c0*/  SHF.R.U32.HI R7, RZ, 0x1, R11 ;  /* 0x00000001ff077819 */ /* 0x000fc4000001160b */
[----:B------:R-:W-:-:S04]  /*35d0*/  SEL R6, RZ, 0x1, !P0 ;  /* 0x00000001ff067807 */ /* 0x000fc80004000000 */
[----:B------:R-:W-:-:S04]  /*35e0*/  LOP3.LUT R6, R6, 0x1, R7, 0xf8, !PT ;  /* 0x0000000106067812 */ /* 0x000fc800078ef807 */
[----:B------:R-:W-:-:S04]  /*35f0*/  LOP3.LUT R6, R6, R11, RZ, 0xc0, !PT ;  /* 0x0000000b06067212 */ /* 0x000fc800078ec0ff */
[----:B------:R-:W-:-:S04]  /*3600*/  IADD3 R7, PT, PT, R7, R6, RZ ;  /* 0x0000000607077210 */ /* 0x000fc80007ffe0ff */
[----:B------:R-:W-:Y:S01]  /*3610*/  LOP3.LUT R0, R7, R0, RZ, 0xfc, !PT ;  /* 0x0000000007007212 */ /* 0x000fe200078efcff */
[----:B------:R-:W-:Y:S06]  /*3620*/  BRA `(.L_x_315) ;  /* 0x0000000000107947 */ /* 0x000fec0003800000 */
.L_x_314:
[----:B------:R-:W-:-:S04]  /*3630*/  LOP3.LUT R0, R0, 0x80000000, RZ, 0xc0, !PT ;  /* 0x8000000000007812 */ /* 0x000fc800078ec0ff */
[----:B------:R-:W-:Y:S01]  /*3640*/  LOP3.LUT R0, R0, 0x7f800000, RZ, 0xfc, !PT ;  /* 0x7f80000000007812 */ /* 0x000fe200078efcff */
[----:B------:R-:W-:Y:S06]  /*3650*/  BRA `(.L_x_315) ;  /* 0x0000000000047947 */ /* 0x000fec0003800000 */
.L_x_313:
[----:B------:R-:W-:-:S07]  /*3660*/  LEA R0, R7, R0, 0x17 ;  /* 0x0000000007007211 */ /* 0x000fce00078eb8ff */
.L_x_315:
[----:B------:R-:W-:Y:S05]  /*3670*/  BSYNC.RECONVERGENT B1 ;  /* 0x0000000000017941 */ /* 0x000fea0003800200 */
.L_x_312:
[----:B------:R-:W-:Y:S05]  /*3680*/  BRA `(.L_x_316) ;  /* 0x0000000000207947 */ /* 0x000fea0003800000 */
.L_x_311:
[----:B------:R-:W-:-:S04]  /*3690*/  LOP3.LUT R0, R19, 0x80000000, R0, 0x48, !PT ;  /* 0x8000000013007812 */ /* 0x000fc800078e4800 */
[----:B------:R-:W-:Y:S01]  /*36a0*/  LOP3.LUT R0, R0, 0x7f800000, RZ, 0xfc, !PT ;  /* 0x7f80000000007812 */ /* 0x000fe200078efcff */
[----:B------:R-:W-:Y:S06]  /*36b0*/  BRA `(.L_x_316) ;  /* 0x0000000000147947 */ /* 0x000fec0003800000 */
.L_x_310:
[----:B------:R-:W-:Y:S01]  /*36c0*/  LOP3.LUT R0, R19, 0x80000000, R0, 0x48, !PT ;  /* 0x8000000013007812 */ /* 0x000fe200078e4800 */
[----:B------:R-:W-:Y:S06]  /*36d0*/  BRA `(.L_x_316) ;  /* 0x00000000000c7947 */ /* 0x000fec0003800000 */
.L_x_309:
[----:B------:R-:W0:Y:S01]  /*36e0*/  MUFU.RSQ R0, -QNAN ;  /* 0xffc0000000007908 */ /* 0x000e220000001400 */
[----:B------:R-:W-:Y:S05]  /*36f0*/  BRA `(.L_x_316) ;  /* 0x0000000000047947 */ /* 0x000fea0003800000 */
.L_x_308:
[----:B------:R-:W-:-:S07]  /*3700*/  FADD.FTZ R0, R0, R3 ;  /* 0x0000000300007221 */ /* 0x000fce0000010000 */
.L_x_316:
[----:B------:R-:W-:Y:S05]  /*3710*/  BSYNC.RECONVERGENT B0 ;  /* 0x0000000000007941 */ /* 0x000fea0003800200 */
.L_x_306:
[----:B------:R-:W-:Y:S01]  /*3720*/  HFMA2 R7, -RZ, RZ, 0, 0 ;  /* 0x00000000ff077431 */ /* 0x000fe200000001ff */
[----:B------:R-:W-:-:S04]  /*3730*/  MOV R6, R2 ;  /* 0x0000000200067202 */ /* 0x000fc80000000f00 */
[----:B0-----:R-:W-:Y:S05]  /*3740*/  RET.REL.NODEC R6 `(loss_back_igonre2) ;  /* 0xffffffc8062c7950 */ /* 0x001fea0003c3ffff */
.L_x_317:
        /* <DEDUP_REMOVED lines=11> */
.L_x_518:


//--------------------- .text.loss_back2          --------------------------
	.section	.text.loss_back2,"ax",@progbits
	.align	128
        .global         loss_back2
        .type           loss_back2,@function
        .size           loss_back2,(.L_x_519 - loss_back2)
        .other          loss_back2,@"STO_CUDA_ENTRY STV_DEFAULT"
loss_back2:
.text.loss_back2:
        /* <DEDUP_REMOVED lines=11> */
[----:B------:R-:W0:Y:S01]  /*00b0*/  LDCU UR5, c[0x0][0x39c] ;  /* 0x00007380ff0577ac */ /* 0x000e220008000800 */
[----:B------:R-:W-:Y:S01]  /*00c0*/  MOV R2, 0xff7fffff ;  /* 0xff7fffff00027802 */ /* 0x000fe20000000f00 */
[----:B------:R-:W1:Y:S01]  /*00d0*/  LDCU.64 UR12, c[0x0][0x358] ;  /* 0x00006b00ff0c77ac */ /* 0x000e620008000a00 */
[----:B0-----:R-:W-:-:S09]  /*00e0*/  UISETP.GE.AND UP0, UPT, UR5, 0x1, UPT ;  /* 0x000000010500788c */ /* 0x001fd2000bf06270 */
[----:B-1----:R-:W-:Y:S05]  /*00f0*/  BRA.U !UP0, `(.L_x_318) ;  /* 0x0000000908207547 */ /* 0x002fea000b800000 */
[----:B------:R-:W-:Y:S02]  /*0100*/  UISETP.GE.U32.AND UP1, UPT, UR5, 0x10, UPT ;  /* 0x000000100500788c */ /* 0x000fe4000bf26070 */
[----:B------:R-:W-:Y:S01]  /*0110*/  IMAD R3, R0, UR5, RZ ;  /* 0x0000000500037c24 */ /* 0x000fe2000f8e02ff */
[----:B------:R-:W-:Y:S01]  /*0120*/  ULOP3.LUT UR8, UR5, 0xf, URZ, 0xc0, !UPT ;  /* 0x0000000f05087892 */ /* 0x000fe2000f8ec0ff */
[----:B------:R-:W-:Y:S01]  /*0130*/  MOV R2, 0xff7fffff ;  /* 0xff7fffff00027802 */ /* 0x000fe20000000f00 */
[----:B------:R-:W-:Y:S02]  /*0140*/  UMOV UR4, URZ ;  /* 0x000000ff00047c82 */ /* 0x000fe40008000000 */
[----:B------:R-:W-:Y:S02]  /*0150*/  UISETP.NE.AND UP0, UPT, UR8, URZ, UPT ;  /* 0x000000ff0800728c */ /* 0x000fe4000bf05270 */
[----:B------:R-:W-:Y:S09]  /*0160*/  BRA.U !UP1, `(.L_x_319) ;  /* 0x0000000109f87547 */ /* 0x000ff2000b800000 */
[----:B------:R-:W0:Y:S01]  /*0170*/  LDCU.64 UR6, c[0x0][0x380] ;  /* 0x00007000ff0677ac */ /* 0x000e220008000a00 */
[----:B------:R-:W-:Y:S02]  /*0180*/  MOV R2, 0xff7fffff ;  /* 0xff7fffff00027802 */ /* 0x000fe40000000f00 */
[----:B------:R-:W-:Y:S01]  /*0190*/  MOV R6, R3 ;  /* 0x0000000300067202 */ /* 0x000fe20000000f00 */
[----:B------:R-:W-:-:S04]  /*01a0*/  ULOP3.LUT UR4, UR5, 0x7ffffff0, URZ, 0xc0, !UPT ;  /* 0x7ffffff005047892 */ /* 0x000fc8000f8ec0ff */
[----:B------:R-:W-:Y:S02]  /*01b0*/  UIADD3 UR9, UPT, UPT, -UR4, URZ, URZ ;  /* 0x000000ff04097290 */ /* 0x000fe4000fffe1ff */
[----:B0-----:R-:W-:-:S04]  /*01c0*/  UIADD3 UR5, UP1, UPT, UR6, 0x20, URZ ;  /* 0x0000002006057890 */ /* 0x001fc8000ff3e0ff */
[----:B------:R-:W-:-:S12]  /*01d0*/  UIADD3.X UR6, UPT, UPT, URZ, UR7, URZ, UP1, !UPT ;  /* 0x00000007ff067290 */ /* 0x000fd80008ffe4ff */
.L_x_320:
[----:B------:R-:W-:Y:S02]  /*01e0*/  MOV R4, UR5 ;  /* 0x0000000500047c02 */ /* 0x000fe40008000f00 */
[----:B------:R-:W-:-:S03]  /*01f0*/  MOV R5, UR6 ;  /* 0x0000000600057c02 */ /* 0x000fc60008000f00 */
        /* <DEDUP_REMOVED lines=17> */
[----:B------:R-:W-:Y:S01]  /*0310*/  UIADD3 UR9, UPT, UPT, UR9, 0x10, URZ ;  /* 0x0000001009097890 */ /* 0x000fe2000fffe0ff */
[----:B------:R-:W-:-:S03]  /*0320*/  IADD3 R6, PT, PT, R6, 0x10, RZ ;  /* 0x0000001006067810 */ /* 0x000fc60007ffe0ff */
[----:B------:R-:W-:Y:S01]  /*0330*/  UISETP.NE.AND UP1, UPT, UR9, URZ, UPT ;  /* 0x000000ff0900728c */ /* 0x000fe2000bf25270 */
        /* <DEDUP_REMOVED lines=32> */
[----:B------:R-:W-:Y:S08]  /*0540*/  BRA.U UP1, `(.L_x_320) ;  /* 0xfffffffd01247547 */ /* 0x000ff0000b83ffff */
.L_x_319:
[----:B------:R-:W-:Y:S05]  /*0550*/  BRA.U !UP0, `(.L_x_318) ;  /* 0x0000000508087547 */ /* 0x000fea000b800000 */
[----:B------:R-:W0:Y:S01]  /*0560*/  LDCU UR5, c[0x0][0x39c] ;  /* 0x00007380ff0577ac */ /* 0x000e220008000800 */
[----:B------:R-:W-:Y:S02]  /*0570*/  UISETP.GE.U32.AND UP0, UPT, UR8, 0x8, UPT ;  /* 0x000000080800788c */ /* 0x000fe4000bf06070 */
[----:B0-----:R-:W-:-:S04]  /*0580*/  ULOP3.LUT UR6, UR5, 0x7, URZ, 0xc0, !UPT ;  /* 0x0000000705067892 */ /* 0x001fc8000f8ec0ff */
[----:B------:R-:W-:-:S03]  /*0590*/  UISETP.NE.AND UP1, UPT, UR6, URZ, UPT ;  /* 0x000000ff0600728c */ /* 0x000fc6000bf25270 */
[----:B------:R-:W-:Y:S08]  /*05a0*/  BRA.U !UP0, `(.L_x_321) ;  /* 0x0000000108707547 */ /* 0x000ff0000b800000 */
[----:B------:R-:W0:Y:S01]  /*05b0*/  LDC.64 R4, c[0x0][0x380] ;  /* 0x0000e000ff047b82 */ /* 0x000e220000000a00 */
[----:B------:R-:W-:-:S05]  /*05c0*/  IADD3 R7, PT, PT, R3, UR4, RZ ;  /* 0x0000000403077c10 */ /* 0x000fca000fffe0ff */
        /* <DEDUP_REMOVED lines=9> */
[----:B------:R-:W-:Y:S01]  /*0660*/  UIADD3 UR4, UPT, UPT, UR4, 0x8, URZ ;  /* 0x0000000804047890 */ /* 0x000fe2000fffe0ff */
        /* <DEDUP_REMOVED lines=16> */
.L_x_321:
[----:B------:R-:W-:Y:S05]  /*0770*/  BRA.U !UP1, `(.L_x_318) ;  /* 0x0000000109807547 */ /* 0x000fea000b800000 */
[----:B------:R-:W-:Y:S02]  /*0780*/  UISETP.GE.U32.AND UP0, UPT, UR6, 0x4, UPT ;  /* 0x000000040600788c */ /* 0x000fe4000bf06070 */
[----:B------:R-:W-:-:S04]  /*0790*/  ULOP3.LUT UR5, UR5, 0x3, URZ, 0xc0, !UPT ;  /* 0x0000000305057892 */ /* 0x000fc8000f8ec0ff */
        /* <DEDUP_REMOVED lines=18> */
.L_x_322:
[----:B------:R-:W-:Y:S05]  /*08c0*/  BRA.U !UP1, `(.L_x_318) ;  /* 0x00000001092c7547 */ /* 0x000fea000b800000 */
[----:B------:R-:W0:Y:S01]  /*08d0*/  LDC.64 R6, c[0x0][0x380] ;  /* 0x0000e000ff067b82 */ /* 0x000e220000000a00 */
[----:B------:R-:W-:Y:S01]  /*08e0*/  IADD3 R3, PT, PT, R3, UR4, RZ ;  /* 0x0000000403037c10 */ /* 0x000fe2000fffe0ff */
[----:B------:R-:W-:-:S12]  /*08f0*/  UIADD3 UR5, UPT, UPT, -UR5, URZ, URZ ;  /* 0x000000ff05057290 */ /* 0x000fd8000fffe1ff */
.L_x_323:
[----:B0-----:R-:W-:-:S06]  /*0900*/  IMAD.WIDE R4, R3, 0x4, R6 ;  /* 0x0000000403047825 */ /* 0x001fcc00078e0206 */
[----:B------:R-:W2:Y:S01]  /*0910*/  LDG.E R5, desc[UR12][R4.64] ;  /* 0x0000000c04057981 */ /* 0x000ea2000c1e1900 */
[----:B------:R-:W-:Y:S01]  /*0920*/  UIADD3 UR5, UPT, UPT, UR5, 0x1, URZ ;  /* 0x0000000105057890 */ /* 0x000fe2000fffe0ff */
[----:B------:R-:W-:-:S03]  /*0930*/  IADD3 R3, PT, PT, R3, 0x1, RZ ;  /* 0x0000000103037810 */ /* 0x000fc60007ffe0ff */
[----:B------:R-:W-:Y:S01]  /*0940*/  UISETP.NE.AND UP0, UPT, UR5, URZ, UPT ;  /* 0x000000ff0500728c */ /* 0x000fe2000bf05270 */
[----:B--2---:R-:W-:-:S04]  /*0950*/  FSETP.GTU.AND P0, PT, R2, R5, PT ;  /* 0x000000050200720b */ /* 0x004fc80003f0c000 */
[----:B------:R-:W-:-:S04]  /*0960*/  FSEL R2, R5, R2, !P0 ;  /* 0x0000000205027208 */ /* 0x000fc80004000000 */
[----:B------:R-:W-:Y:S05]  /*0970*/  BRA.U UP0, `(.L_x_323) ;  /* 0xfffffffd00e07547 */ /* 0x000fea000b83ffff */
.L_x_318:
[----:B------:R-:W0:Y:S01]  /*0980*/  LDCU UR5, c[0x0][0x39c] ;  /* 0x00007380ff0577ac */ /* 0x000e220008000800 */
[----:B------:R-:W-:Y:S01]  /*0990*/  HFMA2 R3, -RZ, RZ, 0, 0 ;  /* 0x00000000ff037431 */ /* 0x000fe200000001ff */
[----:B0-----:R-:W-:-:S09]  /*09a0*/  UISETP.GE.AND UP0, UPT, UR5, 0x1, UPT ;  /* 0x000000010500788c */ /* 0x001fd2000bf06270 */
[----:B------:R-:W-:Y:S05]  /*09b0*/  BRA.U !UP0, `(.L_x_324) ;  /* 0x0000000d08d07547 */ /* 0x000fea000b800000 */
[----:B------:R-:W-:Y:S02]  /*09c0*/  UISETP.GE.U32.AND UP1, UPT, UR5, 0x8, UPT ;  /* 0x000000080500788c */ /* 0x000fe4000bf26070 */
[----:B------:R-:W-:Y:S01]  /*09d0*/  IMAD R8, R0, UR5, RZ ;  /* 0x0000000500087c24 */ /* 0x000fe2000f8e02ff */
[----:B------:R-:W-:Y:S01]  /*09e0*/  ULOP3.LUT UR14, UR5, 0x7, URZ, 0xc0, !UPT ;  /* 0x00000007050e7892 */ /* 0x000fe2000f8ec0ff */
[----:B------:R-:W-:Y:S01]  /*09f0*/  MOV R3, RZ ;  /* 0x000000ff00037202 */ /* 0x000fe20000000f00 */
[----:B------:R-:W-:Y:S02]  /*0a00*/  UMOV UR4, URZ ;  /* 0x000000ff00047c82 */ /* 0x000fe40008000000 */
[----:B------:R-:W-:Y:S02]  /*0a10*/  UISETP.NE.AND UP0, UPT, UR14, URZ, UPT ;  /* 0x000000ff0e00728c */ /* 0x000fe4000bf05270 */
[----:B------:R-:W-:Y:S09]  /*0a20*/  BRA.U !UP1, `(.L_x_325) ;  /* 0x0000000509d87547 */ /* 0x000ff2000b800000 */
[----:B------:R-:W0:Y:S01]  /*0a30*/  LDCU.64 UR10, c[0x0][0x380] ;  /* 0x00007000ff0a77ac */ /* 0x000e220008000a00 */
[----:B------:R-:W-:Y:S02]  /*0a40*/  MOV R3, RZ ;  /* 0x000000ff00037202 */ /* 0x000fe40000000f00 */
[----:B------:R-:W-:Y:S01]  /*0a50*/  MOV R9, R8 ;  /* 0x0000000800097202 */ /* 0x000fe20000000f00 */
[----:B------:R-:W1:Y:S01]  /*0a60*/  LDCU.64 UR8, c[0x0][0x390] ;  /* 0x00007200ff0877ac */ /* 0x000e620008000a00 */
[----:B------:R-:W-:Y:S02]  /*0a70*/  ULOP3.LUT UR4, UR5, 0x7ffffff8, URZ, 0xc0, !UPT ;  /* 0x7ffffff805047892 */ /* 0x000fe4000f8ec0ff */
[----:B0-----:R-:W-:Y:S02]  /*0a80*/  UIADD3 UR7, UP1, UPT, UR10, 0x10, URZ ;  /* 0x000000100a077890 */ /* 0x001fe4000ff3e0ff */
[----:B------:R-:W-:Y:S02]  /*0a90*/  UIADD3 UR10, UPT, UPT, -UR4, URZ, URZ ;  /* 0x000000ff040a7290 */ /* 0x000fe4000fffe1ff */
[----:B-1----:R-:W-:-:S02]  /*0aa0*/  UIADD3 UR5, UP2, UPT, UR8, 0x10, URZ ;  /* 0x0000001008057890 */ /* 0x002fc4000ff5e0ff */
[----:B------:R-:W-:Y:S02]  /*0ab0*/  UIADD3.X UR8, UPT, UPT, URZ, UR11, URZ, UP1, !UPT ;  /* 0x0000000bff087290 */ /* 0x000fe40008ffe4ff */
[----:B------:R-:W-:-:S12]  /*0ac0*/  UIADD3.X UR6, UPT, UPT, URZ, UR9, URZ, UP2, !UPT ;  /* 0x00000009ff067290 */ /* 0x000fd800097fe4ff */
.L_x_326:
[----:B------:R-:W-:Y:S02]  /*0ad0*/  MOV R4, UR7 ;  /* 0x0000000700047c02 */ /* 0x000fe40008000f00 */
[----:B------:R-:W-:-:S03]  /*0ae0*/  MOV R5, UR8 ;  /* 0x0000000800057c02 */ /* 0x000fc60008000f00 */
[----:B------:R-:W-:-:S05]  /*0af0*/  IMAD.WIDE R4, R9, 0x4, R4 ;  /* 0x0000000409047825 */ /* 0x000fca00078e0204 */
[----:B-1----:R-:W2:Y:S01]  /*0b00*/  LDG.E R7, desc[UR12][R4.64+-0x10] ;  /* 0xfffff00c04077981 */ /* 0x002ea2000c1e1900 */
[----:B------:R-:W-:Y:S01]  /*0b10*/  HFMA2 R10, -RZ, RZ, 0.96630859375, -0.0022525787353515625 ;  /* 0x3bbb989dff0a7431 */ /* 0x000fe200000001ff */
        /* <DEDUP_REMOVED lines=82> */
[----:B------:R-:W-:Y:S01]  /*1040*/  UIADD3 UR10, UPT, UPT, UR10, 0x8, URZ ;  /* 0x000000080a0a7890 */ /* 0x000fe2000fffe0ff */
[----:B------:R-:W-:Y:S02]  /*1050*/  IADD3 R9, PT, PT, R9, 0x8, RZ ;  /* 0x0000000809097810 */ /* 0x000fe40007ffe0ff */
[----:B------:R-:W-:Y:S01]  /*1060*/  FADD R12, R12, R13 ;  /* 0x0000000d0c0c7221 */ /* 0x000fe20000000000 */
[----:B------:R-:W-:-:S03]  /*1070*/  UISETP.NE.AND UP1, UPT, UR10, URZ, UPT ;  /* 0x000000ff0a00728c */ /* 0x000fc6000bf25270 */
        /* <DEDUP_REMOVED lines=16> */
[----:B------:R-:W-:Y:S05]  /*1180*/  BRA.U UP1, `(.L_x_326) ;  /* 0xfffffff901507547 */ /* 0x000fea000b83ffff */
.L_x_325:
[----:B------:R-:W-:Y:S05]  /*1190*/  BRA.U !UP0, `(.L_x_324) ;  /* 0x0000000508d87547 */ /* 0x000fea000b800000 */
[----:B------:R-:W0:Y:S01]  /*11a0*/  LDCU UR5, c[0x0][0x39c] ;  /* 0x00007380ff0577ac */ /* 0x000e220008000800 */
[----:B------:R-:W-:Y:S02]  /*11b0*/  UISETP.GE.U32.AND UP0, UPT, UR14, 0x4, UPT ;  /* 0x000000040e00788c */ /* 0x000fe4000bf06070 */
[----:B0-----:R-:W-:-:S04]  /*11c0*/  ULOP3.LUT UR6, UR5, 0x3, URZ, 0xc0, !UPT ;  /* 0x0000000305067892 */ /* 0x001fc8000f8ec0ff */
[----:B------:R-:W-:-:S03]  /*11d0*/  UISETP.NE.AND UP1, UPT, UR6, URZ, UPT ;  /* 0x000000ff0600728c */ /* 0x000fc6000bf25270 */
[----:B------:R-:W-:Y:S08]  /*11e0*/  BRA.U !UP0, `(.L_x_327) ;  /* 0x0000000108e07547 */ /* 0x000ff0000b800000 */
[----:B------:R-:W0:Y:S01]  /*11f0*/  LDC.64 R4, c[0x0][0x380] ;  /* 0x0000e000ff047b82 */ /* 0x000e220000000a00 */
[----:B-1----:R-:W-:-:S05]  /*1200*/  IADD3 R11, PT, PT, R8, UR4, RZ ;  /* 0x00000004080b7c10 */ /* 0x002fca000fffe0ff */
[----:B0-----:R-:W-:-:S05]  /*1210*/  IMAD.WIDE R4, R11, 0x4, R4 ;  /* 0x000000040b047825 */ /* 0x001fca00078e0204 */
[----:B------:R-:W2:Y:S01]  /*1220*/  LDG.E R7, desc[UR12][R4.64] ;  /* 0x0000000c04077981 */ /* 0x000ea2000c1e1900 */
[----:B------:R-:W-:Y:S01]  /*1230*/  HFMA2 R9, -RZ, RZ, 0.96630859375, -0.0022525787353515625 ;  /* 0x3bbb989dff097431 */ /* 0x000fe200000001ff */
        /* <DEDUP_REMOVED lines=20> */
[----:B------:R-:W-:-:S04]  /*1380*/  FFMA R17, R12, 1.925963033500011079e-08, R17 ;  /* 0x32a570600c117823 */ /* 0x000fc80000000011 */
        /* <DEDUP_REMOVED lines=14> */
[----:B------:R1:W2:Y:S01]  /*1470*/  LDG.E R5, desc[UR12][R4.64+0xc] ;  /* 0x00000c0c04057981 */ /* 0x0002a2000c1e1900 */
[----:B------:R-:W-:Y:S01]  /*1480*/  UIADD3 UR4, UPT, UPT, UR4, 0x4, URZ ;  /* 0x0000000404047890 */ /* 0x000fe2000fffe0ff */
[----:B-1----:R-:W-:-:S04]  /*1490*/  FADD R4, R3, R11 ;  /* 0x0000000b03047221 */ /* 0x002fc80000000000 */
        /* <DEDUP_REMOVED lines=10> */
[----:B-1----:R-:W-:-:S04]  /*1540*/  FMUL R9, R9, R10 ;  /* 0x0000000a09097220 */ /* 0x002fc80000400000 */
[----:B------:R-:W-:Y:S01]  /*1550*/  FADD R3, R4, R9 ;  /* 0x0000000904037221 */ /* 0x000fe20000000000 */
[----:B------:R0:W-:Y:S06]  /*1560*/  STG.E desc[UR12][R6.64+0xc], R9 ;  /* 0x00000c0906007986 */ /* 0x0001ec000c10190c */
.L_x_327:
[----:B------:R-:W-:Y:S05]  /*1570*/  BRA.U !UP1, `(.L_x_324) ;  /* 0x0000000109e07547 */ /* 0x000fea000b800000 */
[----:B------:R-:W-:Y:S02]  /*1580*/  UISETP.NE.AND UP0, UPT, UR6, 0x1, UPT ;  /* 0x000000010600788c */ /* 0x000fe4000bf05270 */
[----:B------:R-:W-:-:S04]  /*1590*/  ULOP3.LUT UR5, UR5, 0x1, URZ, 0xc0, !UPT ;  /* 0x0000000105057892 */ /* 0x000fc8000f8ec0ff */
[----:B------:R-:W-:-:S03]  /*15a0*/  UISETP.NE.U32.AND UP1, UPT, UR5, 0x1, UPT ;  /* 0x000000010500788c */ /* 0x000fc6000bf25070 */
[----:B------:R-:W-:Y:S08]  /*15b0*/  BRA.U !UP0, `(.L_x_328) ;  /* 0x0000000108807547 */ /* 0x000ff0000b800000 */
[----:B------:R-:W2:Y:S01]  /*15c0*/  LDC.64 R4, c[0x0][0x380] ;  /* 0x0000e000ff047b82 */ /* 0x000ea20000000a00 */
[----:B01----:R-:W-:-:S05]  /*15d0*/  IADD3 R11, PT, PT, R8, UR4, RZ ;  /* 0x00000004080b7c10 */ /* 0x003fca000fffe0ff */
[----:B--2---:R-:W-:-:S05]  /*15e0*/  IMAD.WIDE R4, R11, 0x4, R4 ;  /* 0x000000040b047825 */ /* 0x004fca00078e0204 */
        /* <DEDUP_REMOVED lines=15> */
[----:B------:R-:W3:Y:S01]  /*16e0*/  LDG.E R5, desc[UR12][R4.64+0x4] ;  /* 0x0000040c04057981 */ /* 0x000ee2000c1e1900 */
[----:B------:R-:W-:Y:S01]  /*16f0*/  FADD R3, R3, R9 ;  /* 0x0000000903037221 */ /* 0x000fe20000000000 */
[----:B------:R-:W-:Y:S01]  /*1700*/  UIADD3 UR4, UPT, UPT, UR4, 0x2, URZ ;  /* 0x0000000204047890 */ /* 0x000fe2000fffe0ff */
        /* <DEDUP_REMOVED lines=10> */
[----:B------:R2:W-:Y:S06]  /*17b0*/  STG.E desc[UR12][R6.64+0x4], R10 ;  /* 0x0000040a06007986 */ /* 0x0005ec000c10190c */
.L_x_328:
[----:B------:R-:W-:Y:S05]  /*17c0*/  BRA.U UP1, `(.L_x_324) ;  /* 0x00000001014c7547 */ /* 0x000fea000b800000 */
[----:B------:R-:W3:Y:S01]  /*17d0*/  LDC.64 R4, c[0x0][0x380] ;  /* 0x0000e000ff047b82 */ /* 0x000ee20000000a00 */
[----:B0-2---:R-:W-:-:S05]  /*17e0*/  IADD3 R9, PT, PT, R8, UR4, RZ ;  /* 0x0000000408097c10 */ /* 0x005fca000fffe0ff */
[----:B---3--:R-:W-:-:S06]  /*17f0*/  IMAD.WIDE R4, R9, 0x4, R4 ;  /* 0x0000000409047825 */ /* 0x008fcc00078e0204 */
[----:B------:R-:W2:Y:S01]  /*1800*/  LDG.E R5, desc[UR12][R4.64] ;  /* 0x0000000c04057981 */ /* 0x000ea2000c1e1900 */
[----:B-1----:R-:W-:Y:S01]  /*1810*/  HFMA2 R7, -RZ, RZ, 0.96630859375, -0.0022525787353515625 ;  /* 0x3bbb989dff077431 */ /* 0x002fe200000001ff */
        /* <DEDUP_REMOVED lines=11> */
[----:B-1----:R-:W-:-:S04]  /*18d0*/  FMUL R8, R8, R11 ;  /* 0x0000000b08087220 */ /* 0x002fc80000400000 */
[----:B------:R-:W-:Y:S01]  /*18e0*/  FADD R3, R3, R8 ;  /* 0x0000000803037221 */ /* 0x000fe20000000000 */
[----:B------:R3:W-:Y:S06]  /*18f0*/  STG.E desc[UR12][R4.64], R8 ;  /* 0x0000000804007986 */ /* 0x0007ec000c10190c */
.L_x_324:
[----:B012---:R-:W0:Y:S02]  /*1900*/  LDC R7, c[0x0][0x39c] ;  /* 0x0000e700ff077b82 */ /* 0x007e240000000800 */
[----:B0-----:R-:W-:-:S13]  /*1910*/  ISETP.GE.AND P0, PT, R7, 0x1, PT ;  /* 0x000000010700780c */ /* 0x001fda0003f06270 */
[----:B------:R-:W-:Y:S05]  /*1920*/  @!P0 EXIT ;  /* 0x000000000000894d */ /* 0x000fea0003800000 */
[C---:B------:R-:W-:Y:S01]  /*1930*/  ISETP.GE.U32.AND P0, PT, R7.reuse, 0x8, PT ;  /* 0x000000080700780c */ /* 0x040fe20003f06070 */
[----:B---3--:R-:W-:Y:S02]  /*1940*/  HFMA2 R5, -RZ, RZ, 0, 0 ;  /* 0x00000000ff057431 */ /* 0x008fe400000001ff */
[----:B------:R-:W-:Y:S01]  /*1950*/  IMAD R4, R0, R7, RZ ;  /* 0x0000000700047224 */ /* 0x000fe200078e02ff */
[----:B------:R-:W-:-:S09]  /*1960*/  LOP3.LUT R19, R7, 0x7, RZ, 0xc0, !PT ;  /* 0x0000000707137812 */ /* 0x000fd200078ec0ff */
[----:B------:R-:W-:Y:S05]  /*1970*/  @!P0 BRA `(.L_x_329) ;  /* 0x00000008008c8947 */ /* 0x000fea0003800000 */
[----:B------:R-:W0:Y:S01]  /*1980*/  LDCU.64 UR6, c[0x0][0x390] ;  /* 0x00007200ff0677ac */ /* 0x000e220008000a00 */
[----:B------:R-:W-:Y:S02]  /*1990*/  LOP3.LUT R5, R7, 0x7ffffff8, RZ, 0xc0, !PT ;  /* 0x7ffffff807057812 */ /* 0x000fe400078ec0ff */
[----:B------:R-:W-:Y:S01]  /*19a0*/  MOV R18, R4 ;  /* 0x0000000400127202 */ /* 0x000fe20000000f00 */
[----:B------:R-:W1:Y:S01]  /*19b0*/  LDCU.64 UR4, c[0x0][0x388] ;  /* 0x00007100ff0477ac */ /* 0x000e620008000a00 */
[----:B------:R-:W-:Y:S01]  /*19c0*/  IADD3 R16, PT, PT, -R5, RZ, RZ ;  /* 0x000000ff05107210 */ /* 0x000fe20007ffe1ff */
[----:B0-----:R-:W-:Y:S02]  /*19d0*/  UIADD3 UR6, UP1, UPT, UR6, 0x10, URZ ;  /* 0x0000001006067890 */ /* 0x001fe4000ff3e0ff */
[----:B-1----:R-:W-:Y:S02]  /*19e0*/  UIADD3 UR4, UP0, UPT, UR4, 0x10, URZ ;  /* 0x0000001004047890 */ /* 0x002fe4000ff1e0ff */
[----:B------:R-:W-:-:S02]  /*19f0*/  UIADD3.X UR7, UPT, UPT, URZ, UR7, URZ, UP1, !UPT ;  /* 0x00000007ff077290 */ /* 0x000fc40008ffe4ff */
[----:B------:R-:W-:-:S12]  /*1a00*/  UIADD3.X UR5, UPT, UPT, URZ, UR5, URZ, UP0, !UPT ;  /* 0x00000005ff057290 */ /* 0x000fd800087fe4ff */
.L_x_346:
[----:B0-----:R-:W-:Y:S02]  /*1a10*/  MOV R14, UR6 ;  /* 0x00000006000e7c02 */ /* 0x001fe40008000f00 */
[----:B------:R-:W-:-:S03]  /*1a20*/  MOV R15, UR7 ;  /* 0x00000007000f7c02 */ /* 0x000fc60008000f00 */
[----:B------:R-:W-:-:S05]  /*1a30*/  IMAD.WIDE R14, R18, 0x4, R14 ;  /* 0x00000004120e7825 */ /* 0x000fca00078e020e */
[----:B------:R-:W2:Y:S01]  /*1a40*/  LDG.E R0, desc[UR12][R14.64+-0x10] ;  /* 0xfffff00c0e007981 */ /* 0x000ea2000c1e1900 */
[----:B------:R-:W0:Y:S01]  /*1a50*/  MUFU.RCP R2, R3 ;  /* 0x0000000300027308 */ /* 0x000e220000001000 */
[----:B------:R-:W-:Y:S01]  /*1a60*/  MOV R8, UR4 ;  /* 0x0000000400087c02 */ /* 0x000fe20008000f00 */
[----:B------:R-:W-:Y:S01]  /*1a70*/  BSSY.RECONVERGENT B2, `(.L_x_330) ;  /* 0x000000d000027945 */ /* 0x000fe20003800200 */
[----:B------:R-:W-:-:S03]  /*1a80*/  MOV R9, UR5 ;  /* 0x0000000500097c02 */ /* 0x000fc60008000f00 */
[----:B------:R-:W-:-:S04]  /*1a90*/  IMAD.WIDE R8, R18, 0x4, R8 ;  /* 0x0000000412087825 */ /* 0x000fc800078e0208 */
        /* <DEDUP_REMOVED lines=8> */
[----:B------:R-:W-:Y:S05]  /*1b20*/  CALL.REL.NOINC `($__internal_5_$__cuda_sm3x_div_rn_noftz_f32_slowpath) ;  /* 0x0000001000987944 */ /* 0x000fea0003c00000 */
[----:B------:R-:W-:-:S07]  /*1b30*/  MOV R2, R0 ;  /* 0x0000000000027202 */ /* 0x000fce0000000f00 */
.L_x_331:
[----:B------:R-:W-:Y:S05]  /*1b40*/  BSYNC.RECONVERGENT B2 ;  /* 0x0000000000027941 */ /* 0x000fea0003800200 */
.L_x_330:
        /* <DEDUP_REMOVED lines=16> */
[----:B------:R-:W-:Y:S05]  /*1c50*/  CALL.REL.NOINC `($__internal_5_$__cuda_sm3x_div_rn_noftz_f32_slowpath) ;  /* 0x00000010004c7944 */ /* 0x000fea0003c00000 */
.L_x_333:
[----:B------:R-:W-:Y:S05]  /*1c60*/  BSYNC.RECONVERGENT B2 ;  /* 0x0000000000027941 */ /* 0x000fea0003800200 */
.L_x_332:
        /* <DEDUP_REMOVED lines=17> */
.L_x_335:
[----:B------:R-:W-:Y:S05]  /*1d80*/  BSYNC.RECONVERGENT B2 ;  /* 0x0000000000027941 */ /* 0x000fea0003800200 */
.L_x_334:
        /* <DEDUP_REMOVED lines=17> */
.L_x_337:
[----:B------:R-:W-:Y:S05]  /*1ea0*/  BSYNC.RECONVERGENT B2 ;  /* 0x0000000000027941 */ /* 0x000fea0003800200 */
.L_x_336:
        /* <DEDUP_REMOVED lines=17> */
.L_x_339:
[----:B------:R-:W-:Y:S05]  /*1fc0*/  BSYNC.RECONVERGENT B2 ;  /* 0x0000000000027941 */ /* 0x000fea0003800200 */
.L_x_338:
        /* <DEDUP_REMOVED lines=17> */
.L_x_341:
[----:B------:R-:W-:Y:S05]  /*20e0*/  BSYNC.RECONVERGENT B2 ;  /* 0x0000000000027941 */ /* 0x000fea0003800200 */
.L_x_340:
        /* <DEDUP_REMOVED lines=17> */
.L_x_343:
[----:B------:R-:W-:Y:S05]  /*2200*/  BSYNC.RECONVERGENT B2 ;  /* 0x0000000000027941 */ /* 0x000fea0003800200 */
.L_x_342:
        /* <DEDUP_REMOVED lines=17> */
.L_x_345:
[----:B------:R-:W-:Y:S05]  /*2320*/  BSYNC.RECONVERGENT B2 ;  /* 0x0000000000027941 */ /* 0x000fea0003800200 */
.L_x_344:
        /* <DEDUP_REMOVED lines=8> */
.L_x_329:
[----:B------:R-:W-:-:S13]  /*23b0*/  ISETP.NE.AND P0, PT, R19, RZ, PT ;  /* 0x000000ff1300720c */ /* 0x000fda0003f05270 */
[----:B------:R-:W-:Y:S05]  /*23c0*/  @!P0 EXIT ;  /* 0x000000000000894d */ /* 0x000fea0003800000 */
[----:B------:R-:W1:Y:S01]  /*23d0*/  LDCU UR4, c[0x0][0x39c] ;  /* 0x00007380ff0477ac */ /* 0x000e620008000800 */
[----:B------:R-:W-:Y:S01]  /*23e0*/  ISETP.GE.U32.AND P0, PT, R19, 0x4, PT ;  /* 0x000000041300780c */ /* 0x000fe20003f06070 */
[----:B-1----:R-:W-:-:S12]  /*23f0*/  ULOP3.LUT UR4, UR4, 0x3, URZ, 0xc0, !UPT ;  /* 0x0000000304047892 */ /* 0x002fd8000f8ec0ff */
[----:B------:R-:W-:Y:S05]  /*2400*/  @!P0 BRA `(.L_x_347) ;  /* 0x0000000400388947 */ /* 0x000fea0003800000 */
[----:B0-----:R-:W0:Y:S01]  /*2410*/  LDC.64 R14, c[0x0][0x390] ;  /* 0x0000e400ff0e7b82 */ /* 0x001e220000000a00 */
[----:B------:R-:W-:-:S05]  /*2420*/  IADD3 R8, PT, PT, R4, R5, RZ ;  /* 0x0000000504087210 */ /* 0x000fca0007ffe0ff */
[----:B0-----:R-:W-:-:S05]  /*2430*/  IMAD.WIDE R14, R8, 0x4, R14 ;  /* 0x00000004080e7825 */ /* 0x001fca00078e020e */
[----:B------:R-:W2:Y:S01]  /*2440*/  LDG.E R9, desc[UR12][R14.64] ;  /* 0x0000000c0e097981 */ /* 0x000ea2000c1e1900 */
        /* <DEDUP_REMOVED lines=11> */
[----:B------:R-:W-:Y:S05]  /*2500*/  CALL.REL.NOINC `($__internal_5_$__cuda_sm3x_div_rn_noftz_f32_slowpath) ;  /* 0x0000000800207944 */ /* 0x000fea0003c00000 */
.L_x_349:
[----:B------:R-:W-:Y:S05]  /*2510*/  BSYNC.RECONVERGENT B2 ;  /* 0x0000000000027941 */ /* 0x000fea0003800200 */
.L_x_348:
        /* <DEDUP_REMOVED lines=18> */
[----:B------:R-:W-:Y:S05]  /*2640*/  CALL.REL.NOINC `($__internal_5_$__cuda_sm3x_div_rn_noftz_f32_slowpath) ;  /* 0x0000000400d07944 */ /* 0x000fea0003c00000 */
.L_x_351:
[----:B------:R-:W-:Y:S05]  /*2650*/  BSYNC.RECONVERGENT B2 ;  /* 0x0000000000027941 */ /* 0x000fea0003800200 */
.L_x_350:
        /* <DEDUP_REMOVED lines=17> */
.L_x_353:
[----:B------:R-:W-:Y:S05]  /*2770*/  BSYNC.RECONVERGENT B2 ;  /* 0x0000000000027941 */ /* 0x000fea0003800200 */
.L_x_352:
        /* <DEDUP_REMOVED lines=17> */
.L_x_355:
[----:B------:R-:W-:Y:S05]  /*2890*/  BSYNC.RECONVERGENT B2 ;  /* 0x0000000000027941 */ /* 0x000fea0003800200 */
.L_x_354:
[----:B------:R-:W2:Y:S01]  /*28a0*/  LDG.E R9, desc[UR12][R8.64+0xc] ;  /* 0x00000c0c08097981 */ /* 0x000ea2000c1e1900 */
[----:B------:R-:W-:Y:S02]  /*28b0*/  FMNMX R0, R0, 9.9999999600419720025e-13, !PT ;  /* 0x2b8cbccc00007809 */ /* 0x000fe40007800000 */
[----:B------:R-:W-:-:S03]  /*28c0*/  IADD3 R5, PT, PT, R5, 0x4, RZ ;  /* 0x0000000405057810 */ /* 0x000fc60007ffe0ff */
[----:B--2---:R-:W-:-:S05]  /*28d0*/  FADD R7, R0, -R9 ;  /* 0x8000000900077221 */ /* 0x004fca0000000000 */
[----:B------:R1:W-:Y:S02]  /*28e0*/  STG.E desc[UR12][R14.64+0xc], R7 ;  /* 0x00000c070e007986 */ /* 0x0003e4000c10190c */
.L_x_347:
[----:B------:R-:W-:-:S13]  /*28f0*/  ISETP.NE.AND P0, PT, RZ, UR4, PT ;  /* 0x00000004ff007c0c */ /* 0x000fda000bf05270 */
[----:B------:R-:W-:Y:S05]  /*2900*/  @!P0 EXIT ;  /* 0x000000000000894d */ /* 0x000fea0003800000 */
[----:B------:R-:W-:-:S09]  /*2910*/  UISETP.NE.AND UP0, UPT, UR4, 0x1, UPT ;  /* 0x000000010400788c */ /* 0x000fd2000bf05270 */
[----:B------:R-:W-:Y:S05]  /*2920*/  BRA.U !UP0, `(.L_x_356) ;  /* 0x0000000108a87547 */ /* 0x000fea000b800000 */
[----:B01----:R-:W0:Y:S01]  /*2930*/  LDC.64 R14, c[0x0][0x390] ;  /* 0x0000e400ff0e7b82 */ /* 0x003e220000000a00 */
        /* <DEDUP_REMOVED lines=15> */
.L_x_358:
[----:B------:R-:W-:Y:S05]  /*2a30*/  BSYNC.RECONVERGENT B2 ;  /* 0x0000000000027941 */ /* 0x000fea0003800200 */
.L_x_357:
        /* <DEDUP_REMOVED lines=19> */
.L_x_360:
[----:B------:R-:W-:Y:S05]  /*2b70*/  BSYNC.RECONVERGENT B2 ;  /* 0x0000000000027941 */ /* 0x000fea0003800200 */
.L_x_359:
[----:B------:R-:W2:Y:S01]  /*2b80*/  LDG.E R9, desc[UR12][R8.64+0x4] ;  /* 0x0000040c08097981 */ /* 0x000ea2000c1e1900 */
[----:B------:R-:W-:Y:S02]  /*2b90*/  FMNMX R0, R0, 9.9999999600419720025e-13, !PT ;  /* 0x2b8cbccc00007809 */ /* 0x000fe40007800000 */
[----:B------:R-:W-:-:S03]  /*2ba0*/  IADD3 R5, PT, PT, R5, 0x2, RZ ;  /* 0x0000000205057810 */ /* 0x000fc60007ffe0ff */
[----:B--2---:R-:W-:-:S05]  /*2bb0*/  FADD R7, R0, -R9 ;  /* 0x8000000900077221 */ /* 0x004fca0000000000 */
[----:B------:R2:W-:Y:S02]  /*2bc0*/  STG.E desc[UR12][R14.64+0x4], R7 ;  /* 0x000004070e007986 */ /* 0x0005e4000c10190c */
.L_x_356:
[----:B------:R-:W3:Y:S02]  /*2bd0*/  LDC R0, c[0x0][0x39c] ;  /* 0x0000e700ff007b82 */ /* 0x000ee40000000800 */
[----:B---3--:R-:W-:-:S04]  /*2be0*/  LOP3.LUT R0, R0, 0x1, RZ, 0xc0, !PT ;  /* 0x0000000100007812 */ /* 0x008fc800078ec0ff */
[----:B------:R-:W-:-:S13]  /*2bf0*/  ISETP.NE.U32.AND P0, PT, R0, 0x1, PT ;  /* 0x000000010000780c */ /* 0x000fda0003f05070 */
[----:B------:R-:W-:Y:S05]  /*2c00*/  @P0 EXIT ;  /* 0x000000000000094d */ /* 0x000fea0003800000 */
[----:B------:R-:W3:Y:S01]  /*2c10*/  LDC.64 R8, c[0x0][0x390] ;  /* 0x0000e400ff087b82 */ /* 0x000ee20000000a00 */
[----:B------:R-:W-:-:S05]  /*2c20*/  IADD3 R4, PT, PT, R4, R5, RZ ;  /* 0x0000000504047210 */ /* 0x000fca0007ffe0ff */
[----:B---3--:R-:W-:-:S05]  /*2c30*/  IMAD.WIDE R8, R4, 0x4, R8 ;  /* 0x0000000404087825 */ /* 0x008fca00078e0208 */
[----:B012---:R-:W2:Y:S01]  /*2c40*/  LDG.E R7, desc[UR12][R8.64] ;  /* 0x0000000c08077981 */ /* 0x007ea2000c1e1900 */
        /* <DEDUP_REMOVED lines=12> */
.L_x_362:
[----:B------:R-:W-:Y:S05]  /*2d10*/  BSYNC.RECONVERGENT B2 ;  /* 0x0000000000027941 */ /* 0x000fea0003800200 */
.L_x_361:
[----:B------:R-:W0:Y:S02]  /*2d20*/  LDC.64 R2, c[0x0][0x388] ;  /* 0x0000e200ff027b82 */ /* 0x000e240000000a00 */
[----:B0-----:R-:W-:-:S06]  /*2d30*/  IMAD.WIDE R4, R4, 0x4, R2 ;  /* 0x0000000404047825 */ /* 0x001fcc00078e0202 */
[----:B------:R-:W2:Y:S01]  /*2d40*/  LDG.E R5, desc[UR12][R4.64] ;  /* 0x0000000c04057981 */ /* 0x000ea2000c1e1900 */
[----:B------:R-:W-:-:S05]  /*2d50*/  FMNMX R0, R0, 9.9999999600419720025e-13, !PT ;  /* 0x2b8cbccc00007809 */ /* 0x000fca0007800000 */
[----:B--2---:R-:W-:-:S05]  /*2d60*/  FADD R3, R0, -R5 ;  /* 0x8000000500037221 */ /* 0x004fca0000000000 */
[----:B------:R-:W-:Y:S01]  /*2d70*/  STG.E desc[UR12][R8.64], R3 ;  /* 0x0000000308007986 */ /* 0x000fe2000c10190c */
[----:B------:R-:W-:Y:S05]  /*2d80*/  EXIT ;  /* 0x000000000000794d */ /* 0x000fea0003800000 */
        .weak           $__internal_5_$__cuda_sm3x_div_rn_noftz_f32_slowpath
        .type           $__internal_5_$__cuda_sm3x_div_rn_noftz_f32_slowpath,@function
        .size           $__internal_5_$__cuda_sm3x_div_rn_noftz_f32_slowpath,(.L_x_519 - $__internal_5_$__cuda_sm3x_div_rn_noftz_f32_slowpath)
$__internal_5_$__cuda_sm3x_div_rn_noftz_f32_slowpath:
        /* <DEDUP_REMOVED lines=10> */
[----:B------:R-:W-:Y:S01]  /*2e30*/  @!P0 MOV R7, RZ ;  /* 0x000000ff00078202 */ /* 0x000fe20000000f00 */
        /* <DEDUP_REMOVED lines=24> */
.L_x_364:
[----:B------:R-:W-:Y:S01]  /*2fc0*/  LEA R20, R6, 0xc0800000, 0x17 ;  /* 0xc080000006147811 */ /* 0x000fe200078eb8ff */
[----:B------:R-:W-:Y:S03]  /*2fd0*/  BSSY.RECONVERGENT B1, `(.L_x_369) ;  /* 0x0000036000017945 */ /* 0x000fe60003800200 */
[----:B------:R-:W-:Y:S02]  /*2fe0*/  IADD3 R20, PT, PT, -R20, R13, RZ ;  /* 0x0000000d14147210 */ /* 0x000fe40007ffe1ff */
[----:B------:R-:W-:Y:S02]  /*2ff0*/  IADD3 R13, PT, PT, R10, -0x7f, RZ ;  /* 0xffffff810a0d7810 */ /* 0x000fe40007ffe0ff */
[----:B------:R-:W0:Y:S01]  /*3000*/  MUFU.RCP R12, R20 ;  /* 0x00000014000c7308 */ /* 0x000e220000001000 */
[----:B------:R-:W-:Y:S02]  /*3010*/  FADD.FTZ R11, -R20, -RZ ;  /* 0x800000ff140b7221 */ /* 0x000fe40000010100 */
[----:B------:R-:W-:-:S02]  /*3020*/  IMAD R0, R13, -0x800000, R0 ;  /* 0xff8000000d007824 */ /* 0x000fc400078e0200 */
        /* <DEDUP_REMOVED lines=29> */
[----:B------:R-:W-:-:S02]  /*3200*/  ISETP.NE.AND P1, PT, R6, RZ, PT ;  /* 0x000000ff0600720c */ /* 0x000fc40003f25270 */
        /* <DEDUP_REMOVED lines=14> */
.L_x_371:
[----:B------:R-:W-:-:S04]  /*32f0*/  LOP3.LUT R0, R0, 0x80000000, RZ, 0xc0, !PT ;  /* 0x8000000000007812 */ /* 0x000fc800078ec0ff */
[----:B------:R-:W-:Y:S01]  /*3300*/  LOP3.LUT R0, R0, 0x7f800000, RZ, 0xfc, !PT ;  /* 0x7f80000000007812 */ /* 0x000fe200078efcff */
[----:B------:R-:W-:Y:S06]  /*3310*/  BRA `(.L_x_372) ;  /* 0x0000000000047947 */ /* 0x000fec0003800000 */
.L_x_370:
[----:B------:R-:W-:-:S07]  /*3320*/  LEA R0, R7, R0, 0x17 ;  /* 0x0000000007007211 */ /* 0x000fce00078eb8ff */
.L_x_372:
[----:B------:R-:W-:Y:S05]  /*3330*/  BSYNC.RECONVERGENT B1 ;  /* 0x0000000000017941 */ /* 0x000fea0003800200 */
.L_x_369:
[----:B------:R-:W-:Y:S05]  /*3340*/  BRA `(.L_x_373) ;  /* 0x0000000000207947 */ /* 0x000fea0003800000 */
.L_x_368:
[----:B------:R-:W-:-:S04]  /*3350*/  LOP3.LUT R0, R13, 0x80000000, R0, 0x48, !PT ;  /* 0x800000000d007812 */ /* 0x000fc800078e4800 */
[----:B------:R-:W-:Y:S01]  /*3360*/  LOP3.LUT R0, R0, 0x7f800000, RZ, 0xfc, !PT ;  /* 0x7f80000000007812 */ /* 0x000fe200078efcff */
[----:B------:R-:W-:Y:S06]  /*3370*/  BRA `(.L_x_373) ;  /* 0x0000000000147947 */ /* 0x000fec0003800000 */
.L_x_367:
[----:B------:R-:W-:Y:S01]  /*3380*/  LOP3.LUT R0, R13, 0x80000000, R0, 0x48, !PT ;  /* 0x800000000d007812 */ /* 0x000fe200078e4800 */
[----:B------:R-:W-:Y:S06]  /*3390*/  BRA `(.L_x_373) ;  /* 0x00000000000c7947 */ /* 0x000fec0003800000 */
.L_x_366:
[----:B------:R-:W0:Y:S01]  /*33a0*/  MUFU.RSQ R0, -QNAN ;  /* 0xffc0000000007908 */ /* 0x000e220000001400 */
[----:B------:R-:W-:Y:S05]  /*33b0*/  BRA `(.L_x_373) ;  /* 0x0000000000047947 */ /* 0x000fea0003800000 */
.L_x_365:
[----:B------:R-:W-:-:S07]  /*33c0*/  FADD.FTZ R0, R0, R3 ;  /* 0x0000000300007221 */ /* 0x000fce0000010000 */
.L_x_373:
[----:B------:R-:W-:Y:S05]  /*33d0*/  BSYNC.RECONVERGENT B0 ;  /* 0x0000000000007941 */ /* 0x000fea0003800200 */
.L_x_363:
[----:B------:R-:W-:Y:S01]  /*33e0*/  HFMA2 R7, -RZ, RZ, 0, 0 ;  /* 0x00000000ff077431 */ /* 0x000fe200000001ff */
[----:B------:R-:W-:-:S04]  /*33f0*/  MOV R6, R2 ;  /* 0x0000000200067202 */ /* 0x000fc80000000f00 */
[----:B0-----:R-:W-:Y:S05]  /*3400*/  RET.REL.NODEC R6 `(loss_back2) ;  /* 0xffffffc806fc7950 */ /* 0x001fea0003c3ffff */
.L_x_374:
        /* <DEDUP_REMOVED lines=15> */
.L_x_519:


//--------------------- .text.loss_back           --------------------------
	.section	.text.loss_back,"ax",@progbits
	.align	128
        .global         loss_back
        .type           loss_back,@function
        .size           loss_back,(.L_x_520 - loss_back)
        .other          loss_back,@"STO_CUDA_ENTRY STV_DEFAULT"
loss_back:
.text.loss_back:
        /* <DEDUP_REMOVED lines=11> */
[----:B------:R-:W0:Y:S01]  /*00b0*/  LDC.64 R6, c[0x0][0x388] ;  /* 0x0000e200ff067b82 */ /* 0x000e220000000a00 */
[----:B------:R-:W1:Y:S01]  /*00c0*/  LDCU.64 UR4, c[0x0][0x358] ;  /* 0x00006b00ff0477ac */ /* 0x000e620008000a00 */
[----:B------:R-:W2:Y:S06]  /*00d0*/  LDCU UR6, c[0x0][0x39c] ;  /* 0x00007380ff0677ac */ /* 0x000eac0008000800 */
[----:B------:R-:W3:Y:S01]  /*00e0*/  LDC.64 R4, c[0x0][0x380] ;  /* 0x0000e000ff047b82 */ /* 0x000ee20000000a00 */
[----:B0-----:R-:W-:-:S06]  /*00f0*/  IMAD.WIDE R6, R2, 0x4, R6 ;  /* 0x0000000402067825 */ /* 0x001fcc00078e0206 */
[----:B-1----:R-:W4:Y:S01]  /*0100*/  LDG.E R7, desc[UR4][R6.64] ;  /* 0x0000000406077981 */ /* 0x002f22000c1e1900 */
[----:B---3--:R-:W-:-:S05]  /*0110*/  IMAD.WIDE R4, R2, 0x4, R4 ;  /* 0x0000000402047825 */ /* 0x008fca00078e0204 */
[----:B------:R-:W4:Y:S01]  /*0120*/  LDG.E R0, desc[UR4][R4.64] ;  /* 0x0000000404007981 */ /* 0x000f22000c1e1900 */
[----:B--2---:R-:W-:-:S04]  /*0130*/  I2FP.F32.S32 R3, UR6 ;  /* 0x0000000600037c45 */ /* 0x004fc80008201400 */
[----:B------:R-:W0:Y:S01]  /*0140*/  MUFU.RCP R8, R3 ;  /* 0x0000000300087308 */ /* 0x000e220000001000 */
[----:B------:R-:W-:Y:S01]  /*0150*/  BSSY.RECONVERGENT B0, `(.L_x_375) ;  /* 0x000000c000007945 */ /* 0x000fe20003800200 */
[----:B0-----:R-:W-:-:S04]  /*0160*/  FFMA R9, -R3, R8, 1 ;  /* 0x3f80000003097423 */ /* 0x001fc80000000108 */
[----:B------:R-:W-:Y:S01]  /*0170*/  FFMA R9, R8, R9, R8 ;  /* 0x0000000908097223 */ /* 0x000fe20000000008 */
[----:B----4-:R-:W-:-:S04]  /*0180*/  FADD R0, R0, -R7 ;  /* 0x8000000700007221 */ /* 0x010fc80000000000 */
[----:B------:R-:W0:Y:S01]  /*0190*/  FCHK P0, R0, R3 ;  /* 0x0000000300007302 */ /* 0x000e220000000000 */
[----:B------:R-:W-:-:S04]  /*01a0*/  FFMA R8, R0, R9, RZ ;  /* 0x0000000900087223 */ /* 0x000fc800000000ff */
[----:B------:R-:W-:-:S04]  /*01b0*/  FFMA R10, -R3, R8, R0 ;  /* 0x00000008030a7223 */ /* 0x000fc80000000100 */
[----:B------:R-:W-:Y:S01]  /*01c0*/  FFMA R9, R9, R10, R8 ;  /* 0x0000000a09097223 */ /* 0x000fe20000000008 */
[----:B0-----:R-:W-:Y:S06]  /*01d0*/  @!P0 BRA `(.L_x_376) ;  /* 0x00000000000c8947 */ /* 0x001fec0003800000 */
[----:B------:R-:W-:-:S07]  /*01e0*/  MOV R4, 0x200 ;  /* 0x0000020000047802 */ /* 0x000fce0000000f00 */
[----:B------:R-:W-:Y:S05]  /*01f0*/  CALL.REL.NOINC `($__internal_6_$__cuda_sm3x_div_rn_noftz_f32_slowpath) ;  /* 0x0000000000187944 */ /* 0x000fea0003c00000 */
[----:B------:R-:W-:-:S07]  /*0200*/  IMAD.MOV.U32 R9, RZ, RZ, R0 ;  /* 0x000000ffff097224 */ /* 0x000fce00078e0000 */
.L_x_376:
[----:B------:R-:W-:Y:S05]  /*0210*/  BSYNC.RECONVERGENT B0 ;  /* 0x0000000000007941 */ /* 0x000fea0003800200 */
.L_x_375:
[----:B------:R-:W0:Y:S02]  /*0220*/  LDC.64 R4, c[0x0][0x390] ;  /* 0x0000e400ff047b82 */ /* 0x000e240000000a00 */
[----:B0-----:R-:W-:-:S05]  /*0230*/  IMAD.WIDE R2, R2, 0x4, R4 ;  /* 0x0000000402027825 */ /* 0x001fca00078e0204 */
[----:B------:R-:W-:Y:S01]  /*0240*/  STG.E desc[UR4][R2.64], R9 ;  /* 0x0000000902007986 */ /* 0x000fe2000c101904 */
[----:B------:R-:W-:Y:S05]  /*0250*/  EXIT ;  /* 0x000000000000794d */ /* 0x000fea0003800000 */
        .weak           $__internal_6_$__cuda_sm3x_div_rn_noftz_f32_slowpath
        .type           $__internal_6_$__cuda_sm3x_div_rn_noftz_f32_slowpath,@function
        .size           $__internal_6_$__cuda_sm3x_div_rn_noftz_f32_slowpath,(.L_x_520 - $__internal_6_$__cuda_sm3x_div_rn_noftz_f32_slowpath)
$__internal_6_$__cuda_sm3x_div_rn_noftz_f32_slowpath:
[--C-:B------:R-:W-:Y:S01]  /*0260*/  SHF.R.U32.HI R6, RZ, 0x17, R3.reuse ;  /* 0x00000017ff067819 */ /* 0x100fe20000011603 */
[----:B------:R-:W-:Y:S01]  /*0270*/  BSSY.RECONVERGENT B1, `(.L_x_377) ;  /* 0x0000064000017945 */ /* 0x000fe20003800200 */
[--C-:B------:R-:W-:Y:S01]  /*0280*/  SHF.R.U32.HI R5, RZ, 0x17, R0.reuse ;  /* 0x00000017ff057819 */ /* 0x100fe20000011600 */
[----:B------:R-:W-:Y:S01]  /*0290*/  IMAD.MOV.U32 R7, RZ, RZ, R0 ;  /* 0x000000ffff077224 */ /* 0x000fe200078e0000 */
[----:B------:R-:W-:Y:S01]  /*02a0*/  LOP3.LUT R6, R6, 0xff, RZ, 0xc0, !PT ;  /* 0x000000ff06067812 */ /* 0x000fe200078ec0ff */
[----:B------:R-:W-:Y:S01]  /*02b0*/  IMAD.MOV.U32 R8, RZ, RZ, R3 ;  /* 0x000000ffff087224 */ /* 0x000fe200078e0003 */
        /* <DEDUP_REMOVED lines=30> */
.L_x_378:
[----:B------:R-:W-:Y:S01]  /*04a0*/  LEA R3, R6, 0xc0800000, 0x17 ;  /* 0xc080000006037811 */ /* 0x000fe200078eb8ff */
[----:B------:R-:W-:Y:S01]  /*04b0*/  VIADD R5, R5, 0xffffff81 ;  /* 0xffffff8105057836 */ /* 0x000fe20000000000 */
[----:B------:R-:W-:Y:S03]  /*04c0*/  BSSY.RECONVERGENT B2, `(.L_x_383) ;  /* 0x0000035000027945 */ /* 0x000fe60003800200 */
[----:B------:R-:W-:Y:S01]  /*04d0*/  IMAD.IADD R3, R8, 0x1, -R3 ;  /* 0x0000000108037824 */ /* 0x000fe200078e0a03 */
[C---:B------:R-:W-:Y:S01]  /*04e0*/  IADD3 R6, PT, PT, R5.reuse, 0x7f, -R6 ;  /* 0x0000007f05067810 */ /* 0x040fe20007ffe806 */
[----:B------:R-:W-:Y:S02]  /*04f0*/  IMAD R0, R5, -0x800000, R7 ;  /* 0xff80000005007824 */ /* 0x000fe400078e0207 */
[----:B------:R-:W0:Y:S01]  /*0500*/  MUFU.RCP R8, R3 ;  /* 0x0000000300087308 */ /* 0x000e220000001000 */
[----:B------:R-:W-:Y:S01]  /*0510*/  FADD.FTZ R11, -R3, -RZ ;  /* 0x800000ff030b7221 */ /* 0x000fe20000010100 */
[----:B------:R-:W-:-:S03]  /*0520*/  IMAD.IADD R6, R6, 0x1, R9 ;  /* 0x0000000106067824 */ /* 0x000fc600078e0209 */
        /* <DEDUP_REMOVED lines=21> */
[CCC-:B------:R-:W-:Y:S01]  /*0680*/  FFMA.RM R6, R10.reuse, R8.reuse, R7.reuse ;  /* 0x000000080a067223 */ /* 0x1c0fe20000004007 */
[C---:B------:R-:W-:Y:S02]  /*0690*/  ISETP.NE.AND P2, PT, R9.reuse, RZ, PT ;  /* 0x000000ff0900720c */ /* 0x040fe40003f45270 */
[----:B------:R-:W-:Y:S02]  /*06a0*/  ISETP.NE.AND P1, PT, R9, RZ, PT ;  /* 0x000000ff0900720c */ /* 0x000fe40003f25270 */
[----:B------:R-:W-:Y:S01]  /*06b0*/  LOP3.LUT R5, R3, 0x7fffff, RZ, 0xc0, !PT ;  /* 0x007fffff03057812 */ /* 0x000fe200078ec0ff */
[----:B------:R-:W-:Y:S01]  /*06c0*/  FFMA.RP R3, R10, R8, R7 ;  /* 0x000000080a037223 */ /* 0x000fe20000008007 */
[----:B------:R-:W-:Y:S02]  /*06d0*/  VIADD R8, R9, 0x20 ;  /* 0x0000002009087836 */ /* 0x000fe40000000000 */
[----:B------:R-:W-:Y:S01]  /*06e0*/  LOP3.LUT R5, R5, 0x800000, RZ, 0xfc, !PT ;  /* 0x0080000005057812 */ /* 0x000fe200078efcff */
[----:B------:R-:W-:Y:S01]  /*06f0*/  IMAD.MOV R7, RZ, RZ, -R9 ;  /* 0x000000ffff077224 */ /* 0x000fe200078e0a09 */
[----:B------:R-:W-:-:S02]  /*0700*/  FSETP.NEU.FTZ.AND P0, PT, R3, R6, PT ;  /* 0x000000060300720b */ /* 0x000fc40003f1d000 */
[----:B------:R-:W-:Y:S02]  /*0710*/  SHF.L.U32 R8, R5, R8, RZ ;  /* 0x0000000805087219 */ /* 0x000fe400000006ff */
[----:B------:R-:W-:Y:S02]  /*0720*/  SEL R6, R7, RZ, P2 ;  /* 0x000000ff07067207 */ /* 0x000fe40001000000 */
[----:B------:R-:W-:Y:S02]  /*0730*/  ISETP.NE.AND P1, PT, R8, RZ, P1 ;  /* 0x000000ff0800720c */ /* 0x000fe40000f25270 */
[----:B------:R-:W-:Y:S02]  /*0740*/  SHF.R.U32.HI R6, RZ, R6, R5 ;  /* 0x00000006ff067219 */ /* 0x000fe40000011605 */
[----:B------:R-:W-:Y:S02]  /*0750*/  PLOP3.LUT P0, PT, P0, P1, PT, 0xf8, 0x8f ;  /* 0x00000000008f781c */ /* 0x000fe40000703f70 */
[----:B------:R-:W-:-:S02]  /*0760*/  SHF.R.U32.HI R8, RZ, 0x1, R6 ;  /* 0x00000001ff087819 */ /* 0x000fc40000011606 */
[----:B------:R-:W-:-:S04]  /*0770*/  SEL R3, RZ, 0x1, !P0 ;  /* 0x00000001ff037807 */ /* 0x000fc80004000000 */
[----:B------:R-:W-:-:S04]  /*0780*/  LOP3.LUT R3, R3, 0x1, R8, 0xf8, !PT ;  /* 0x0000000103037812 */ /* 0x000fc800078ef808 */
[----:B------:R-:W-:-:S05]  /*0790*/  LOP3.LUT R3, R3, R6, RZ, 0xc0, !PT ;  /* 0x0000000603037212 */ /* 0x000fca00078ec0ff */
[----:B------:R-:W-:-:S05]  /*07a0*/  IMAD.IADD R3, R8, 0x1, R3 ;  /* 0x0000000108037824 */ /* 0x000fca00078e0203 */
[----:B------:R-:W-:Y:S01]  /*07b0*/  LOP3.LUT R0, R3, R0, RZ, 0xfc, !PT ;  /* 0x0000000003007212 */ /* 0x000fe200078efcff */
[----:B------:R-:W-:Y:S06]  /*07c0*/  BRA `(.L_x_386) ;  /* 0x0000000000107947 */ /* 0x000fec0003800000 */
.L_x_385:
[----:B------:R-:W-:-:S04]  /*07d0*/  LOP3.LUT R0, R0, 0x80000000, RZ, 0xc0, !PT ;  /* 0x8000000000007812 */ /* 0x000fc800078ec0ff */
[----:B------:R-:W-:Y:S01]  /*07e0*/  LOP3.LUT R0, R0, 0x7f800000, RZ, 0xfc, !PT ;  /* 0x7f80000000007812 */ /* 0x000fe200078efcff */
[----:B------:R-:W-:Y:S06]  /*07f0*/  BRA `(.L_x_386) ;  /* 0x0000000000047947 */ /* 0x000fec0003800000 */
.L_x_384:
[----:B------:R-:W-:-:S07]  /*0800*/  IMAD R0, R6, 0x800000, R0 ;  /* 0x0080000006007824 */ /* 0x000fce00078e0200 */
.L_x_386:
[----:B------:R-:W-:Y:S05]  /*0810*/  BSYNC.RECONVERGENT B2 ;  /* 0x0000000000027941 */ /* 0x000fea0003800200 */
.L_x_383:
[----:B------:R-:W-:Y:S05]  /*0820*/  BRA `(.L_x_387) ;  /* 0x0000000000207947 */ /* 0x000fea0003800000 */
.L_x_382:
[----:B------:R-:W-:-:S04]  /*0830*/  LOP3.LUT R0, R8, 0x80000000, R7, 0x48, !PT ;  /* 0x8000000008007812 */ /* 0x000fc800078e4807 */
[----:B------:R-:W-:Y:S01]  /*0840*/  LOP3.LUT R0, R0, 0x7f800000, RZ, 0xfc, !PT ;  /* 0x7f80000000007812 */ /* 0x000fe200078efcff */
[----:B------:R-:W-:Y:S06]  /*0850*/  BRA `(.L_x_387) ;  /* 0x0000000000147947 */ /* 0x000fec0003800000 */
.L_x_381:
[----:B------:R-:W-:Y:S01]  /*0860*/  LOP3.LUT R0, R8, 0x80000000, R7, 0x48, !PT ;  /* 0x8000000008007812 */ /* 0x000fe200078e4807 */
[----:B------:R-:W-:Y:S06]  /*0870*/  BRA `(.L_x_387) ;  /* 0x00000000000c7947 */ /* 0x000fec0003800000 */
.L_x_380:
[----:B------:R-:W0:Y:S01]  /*0880*/  MUFU.RSQ R0, -QNAN ;  /* 0xffc0000000007908 */ /* 0x000e220000001400 */
[----:B------:R-:W-:Y:S05]  /*0890*/  BRA `(.L_x_387) ;  /* 0x0000000000047947 */ /* 0x000fea0003800000 */
.L_x_379:
[----:B------:R-:W-:-:S07]  /*08a0*/  FADD.FTZ R0, R0, R3 ;  /* 0x0000000300007221 */ /* 0x000fce0000010000 */
.L_x_387:
[----:B------:R-:W-:Y:S05]  /*08b0*/  BSYNC.RECONVERGENT B1 ;  /* 0x0000000000017941 */ /* 0x000fea0003800200 */
.L_x_377:
[----:B------:R-:W-:-:S04]  /*08c0*/  IMAD.MOV.U32 R5, RZ, RZ, 0x0 ;  /* 0x00000000ff057424 */ /* 0x000fc800078e00ff */
[----:B0-----:R-:W-:Y:S05]  /*08d0*/  RET.REL.NODEC R4 `(loss_back) ;  /* 0xfffffff404c87950 */ /* 0x001fea0003c3ffff */
.L_x_388:
        /* <DEDUP_REMOVED lines=10> */
.L_x_520:


//--------------------- .text.check               --------------------------
	.section	.text.check,"ax",@progbits
	.align	128
        .global         check
        .type           check,@function
        .size           check,(.L_x_535 - check)
        .other          check,@"STO_CUDA_ENTRY STV_DEFAULT"
check:
.text.check:
[----:B------:R-:W-:Y:S01]  /*0000*/  LDC R1, c[0x0][0x37c] ;  /* 0x0000df00ff017b82 */ /* 0x000fe20000000800 */
[----:B------:R-:W0:Y:S07]  /*0010*/  S2R R5, SR_TID.X ;  /* 0x0000000000057919 */ /* 0x000e2e0000002100 */
[----:B------:R-:W-:Y:S01]  /*0020*/  S2UR UR4, SR_CTAID.X ;  /* 0x00000000000479c3 */ /* 0x000fe20000002500 */
[----:B------:R-:W1:Y:S07]  /*0030*/  LDCU UR6, c[0x0][0x370] ;  /* 0x00006e00ff0677ac */ /* 0x000e6e0008000800 */
[----:B------:R-:W1:Y:S08]  /*0040*/  S2UR UR5, SR_CTAID.Y ;  /* 0x00000000000579c3 */ /* 0x000e700000002600 */
[----:B------:R-:W0:Y:S08]  /*0050*/  LDC R0, c[0x0][0x360] ;  /* 0x0000d800ff007b82 */ /* 0x000e300000000800 */
[----:B------:R-:W2:Y:S01]  /*0060*/  LDC.64 R2, c[0x0][0x398] ;  /* 0x0000e600ff027b82 */ /* 0x000ea20000000a00 */
[----:B-1----:R-:W-:-:S06]  /*0070*/  UIMAD UR4, UR5, UR6, UR4 ;  /* 0x00000006050472a4 */ /* 0x002fcc000f8e0204 */
[----:B0-----:R-:W-:Y:S01]  /*0080*/  IMAD R0, R0, UR4, R5 ;  /* 0x0000000400007c24 */ /* 0x001fe2000f8e0205 */
[----:B--2---:R-:W-:-:S04]  /*0090*/  ISETP.GE.AND P0, PT, R3, 0x1, PT ;  /* 0x000000010300780c */ /* 0x004fc80003f06270 */
[----:B------:R-:W-:-:S13]  /*00a0*/  ISETP.GE.OR P0, PT, R0, R2, !P0 ;  /* 0x000000020000720c */ /* 0x000fda0004706670 */
[----:B------:R-:W-:Y:S05]  /*00b0*/  @P0 EXIT ;  /* 0x000000000000094d */ /* 0x000fea0003800000 */
[C---:B------:R-:W-:Y:S01]  /*00c0*/  ISETP.GE.U32.AND P1, PT, R3.reuse, 0x4, PT ;  /* 0x000000040300780c */ /* 0x040fe20003f26070 */
[----:B------:R-:W0:Y:S01]  /*00d0*/  LDCU.64 UR12, c[0x0][0x358] ;  /* 0x00006b00ff0c77ac */ /* 0x000e220008000a00 */
[----:B------:R-:W-:Y:S01]  /*00e0*/  LOP3.LUT R16, R3, 0x3, RZ, 0xc0, !PT ;  /* 0x0000000303107812 */ /* 0x000fe200078ec0ff */
[----:B------:R-:W-:Y:S02]  /*00f0*/  HFMA2 R11, -RZ, RZ, 0, 0 ;  /* 0x00000000ff0b7431 */ /* 0x000fe400000001ff */
[----:B------:R-:W-:Y:S01]  /*0100*/  IMAD R0, R0, R3, RZ ;  /* 0x0000000300007224 */ /* 0x000fe200078e02ff */
[----:B------:R-:W-:-:S07]  /*0110*/  ISETP.NE.AND P0, PT, R16, RZ, PT ;  /* 0x000000ff1000720c */ /* 0x000fce0003f05270 */
[----:B------:R-:W-:Y:S06]  /*0120*/  @!P1 BRA `(.L_x_389) ;  /* 0x0000000800289947 */ /* 0x000fec0003800000 */
[----:B------:R-:W1:Y:S01]  /*0130*/  LDCU.128 UR4, c[0x0][0x380] ;  /* 0x00007000ff0477ac */ /* 0x000e620008000c00 */
[----:B------:R-:W-:Y:S02]  /*0140*/  LOP3.LUT R11, R3, 0x7ffffffc, RZ, 0xc0, !PT ;  /* 0x7ffffffc030b7812 */ /* 0x000fe400078ec0ff */
[----:B------:R-:W-:Y:S01]  /*0150*/  MOV R2, R0 ;  /* 0x0000000000027202 */ /* 0x000fe20000000f00 */
[----:B------:R-:W2:Y:S01]  /*0160*/  LDCU.64 UR10, c[0x0][0x390] ;  /* 0x00007200ff0a77ac */ /* 0x000ea20008000a00 */
[----:B------:R-:W-:Y:S01]  /*0170*/  IADD3 R10, PT, PT, -R11, RZ, RZ ;  /* 0x000000ff0b0a7210 */ /* 0x000fe20007ffe1ff */
[----:B-1----:R-:W-:Y:S02]  /*0180*/  UIADD3 UR8, UP0, UPT, UR6, 0x8, URZ ;  /* 0x0000000806087890 */ /* 0x002fe4000ff1e0ff */
[----:B------:R-:W-:Y:S02]  /*0190*/  UIADD3 UR6, UP1, UPT, UR4, 0x8, URZ ;  /* 0x0000000804067890 */ /* 0x000fe4000ff3e0ff */
[----:B--2---:R-:W-:-:S02]  /*01a0*/  UIADD3 UR4, UP2, UPT, UR10, 0x8, URZ ;  /* 0x000000080a047890 */ /* 0x004fc4000ff5e0ff */
[----:B------:R-:W-:Y:S02]  /*01b0*/  UIADD3.X UR9, UPT, UPT, URZ, UR7, URZ, UP0, !UPT ;  /* 0x00000007ff097290 */ /* 0x000fe400087fe4ff */
[----:B------:R-:W-:Y:S02]  /*01c0*/  UIADD3.X UR7, UPT, UPT, URZ, UR5, URZ, UP1, !UPT ;  /* 0x00000005ff077290 */ /* 0x000fe40008ffe4ff */
[----:B------:R-:W-:-:S12]  /*01d0*/  UIADD3.X UR5, UPT, UPT, URZ, UR11, URZ, UP2, !UPT ;  /* 0x0000000bff057290 */ /* 0x000fd800097fe4ff */
.L_x_390:
[----:B------:R-:W-:Y:S02]  /*01e0*/  MOV R6, UR6 ;  /* 0x0000000600067c02 */ /* 0x000fe40008000f00 */
[----:B------:R-:W-:-:S03]  /*01f0*/  MOV R7, UR7 ;  /* 0x0000000700077c02 */ /* 0x000fc60008000f00 */
[----:B------:R-:W-:-:S05]  /*0200*/  IMAD.WIDE R6, R2, 0x4, R6 ;  /* 0x0000000402067825 */ /* 0x000fca00078e0206 */
[----:B01----:R-:W2:Y:S01]  /*0210*/  LDG.E R8, desc[UR12][R6.64+-0x8] ;  /* 0xfffff80c06087981 */ /* 0x003ea2000c1e1900 */
[----:B------:R-:W-:Y:S02]  /*0220*/  MOV R4, UR8 ;  /* 0x0000000800047c02 */ /* 0x000fe40008000f00 */
[----:B------:R-:W-:-:S03]  /*0230*/  MOV R5, UR9 ;  /* 0x0000000900057c02 */ /* 0x000fc60008000f00 */
[----:B------:R-:W-:-:S05]  /*0240*/  IMAD.WIDE R4, R2, 0x4, R4 ;  /* 0x0000000402047825 */ /* 0x000fca00078e0204 */
[----:B------:R-:W3:Y:S01]  /*0250*/  LDG.E R13, desc[UR12][R4.64+-0x8] ;  /* 0xfffff80c040d7981 */ /* 0x000ee2000c1e1900 */
[----:B------:R-:W-:Y:S02]  /*0260*/  MOV R12, 0x3e055027 ;  /* 0x3e055027000c7802 */ /* 0x000fe40000000f00 */
[----:B--2---:R-:W-:-:S13]  /*0270*/  FSETP.GEU.AND P1, PT, R8, 1.175494350822287508e-38, PT ;  /* 0x008000000800780b */ /* 0x004fda0003f2e000 */
[----:B------:R-:W-:-:S05]  /*0280*/  @!P1 FMUL R8, R8, 8388608 ;  /* 0x4b00000008089820 */ /* 0x000fca0000400000 */
[----:B------:R-:W-:-:S04]  /*0290*/  IADD3 R9, PT, PT, R8, -0x3f2aaaab, RZ ;  /* 0xc0d5555508097810 */ /* 0x000fc80007ffe0ff */
[----:B------:R-:W-:-:S04]  /*02a0*/  LOP3.LUT R15, R9, 0xff800000, RZ, 0xc0, !PT ;  /* 0xff800000090f7812 */ /* 0x000fc800078ec0ff */
[----:B------:R-:W-:-:S05]  /*02b0*/  IADD3 R9, PT, PT, R8, -R15, RZ ;  /* 0x8000000f08097210 */ /* 0x000fca0007ffe0ff */
[----:B------:R-:W-:Y:S01]  /*02c0*/  FADD R17, R9, -1 ;  /* 0xbf80000009117421 */ /* 0x000fe20000000000 */
[----:B------:R-:W-:Y:S02]  /*02d0*/  FSEL R9, RZ, -23, P1 ;  /* 0xc1b80000ff097808 */ /* 0x000fe40000800000 */
[----:B------:R-:W-:Y:S01]  /*02e0*/  ISETP.GT.U32.AND P1, PT, R8, 0x7f7fffff, PT ;  /* 0x7f7fffff0800780c */ /* 0x000fe20003f24070 */
[----:B------:R-:W-:-:S04]  /*02f0*/  FFMA R14, R17, -R12, 0.14084610342979431152 ;  /* 0x3e1039f6110e7423 */ /* 0x000fc8000000080c */
[----:B------:R-:W-:-:S04]  /*0300*/  FFMA R14, R17, R14, -0.12148627638816833496 ;  /* 0xbdf8cdcc110e7423 */ /* 0x000fc8000000000e */
[----:B------:R-:W-:-:S04]  /*0310*/  FFMA R14, R17, R14, 0.13980610668659210205 ;  /* 0x3e0f2955110e7423 */ /* 0x000fc8000000000e */
[----:B------:R-:W-:-:S04]  /*0320*/  FFMA R14, R17, R14, -0.16684235632419586182 ;  /* 0xbe2ad8b9110e7423 */ /* 0x000fc8000000000e */
[----:B------:R-:W-:-:S04]  /*0330*/  FFMA R14, R17, R14, 0.20012299716472625732 ;  /* 0x3e4ced0b110e7423 */ /* 0x000fc8000000000e */
[----:B------:R-:W-:-:S04]  /*0340*/  FFMA R14, R17, R14, -0.24999669194221496582 ;  /* 0xbe7fff22110e7423 */ /* 0x000fc8000000000e */
[----:B------:R-:W-:-:S04]  /*0350*/  FFMA R14, R17, R14, 0.33333182334899902344 ;  /* 0x3eaaaa78110e7423 */ /* 0x000fc8000000000e */
[C---:B------:R-:W-:Y:S01]  /*0360*/  FFMA R18, R17.reuse, R14, -0.5 ;  /* 0xbf00000011127423 */ /* 0x040fe2000000000e */
[----:B------:R-:W-:Y:S02]  /*0370*/  I2FP.F32.S32 R14, R15 ;  /* 0x0000000f000e7245 */ /* 0x000fe40000201400 */
[----:B------:R-:W-:Y:S01]  /*0380*/  MOV R15, 0x7f800000 ;  /* 0x7f800000000f7802 */ /* 0x000fe20000000f00 */
[C---:B------:R-:W-:Y:S02]  /*0390*/  FMUL R18, R17.reuse, R18 ;  /* 0x0000001211127220 */ /* 0x040fe40000400000 */
[----:B------:R-:W-:Y:S02]  /*03a0*/  FFMA R9, R14, 1.1920928955078125e-07, R9 ;  /* 0x340000000e097823 */ /* 0x000fe40000000009 */
[----:B------:R-:W-:-:S04]  /*03b0*/  FFMA R18, R17, R18, R17 ;  /* 0x0000001211127223 */ /* 0x000fc80000000011 */
[----:B------:R-:W-:Y:S01]  /*03c0*/  FFMA R18, R9, 0.69314718246459960938, R18 ;  /* 0x3f31721809127823 */ /* 0x000fe20000000012 */
[C---:B------:R-:W-:Y:S01]  /*03d0*/  @P1 FFMA R18, R8.reuse, R15, +INF ;  /* 0x7f80000008121423 */ /* 0x040fe2000000000f */
[----:B------:R-:W-:Y:S02]  /*03e0*/  FSETP.NEU.AND P1, PT, R8, RZ, PT ;  /* 0x000000ff0800720b */ /* 0x000fe40003f2d000 */
[----:B------:R-:W-:Y:S02]  /*03f0*/  MOV R8, UR4 ;  /* 0x0000000400087c02 */ /* 0x000fe40008000f00 */
[----:B------:R-:W-:Y:S02]  /*0400*/  MOV R9, UR5 ;  /* 0x0000000500097c02 */ /* 0x000fe40008000f00 */
[----:B------:R-:W-:Y:S01]  /*0410*/  FSEL R18, R18, -INF , P1 ;  /* 0xff80000012127808 */ /* 0x000fe20000800000 */
[----:B------:R-:W-:-:S04]  /*0420*/  IMAD.WIDE R8, R2, 0x4, R8 ;  /* 0x0000000402087825 */ /* 0x000fc800078e0208 */
[----:B---3--:R-:W-:-:S05]  /*0430*/  FMUL R19, R13, -R18 ;  /* 0x800000120d137220 */ /* 0x008fca0000400000 */
[----:B------:R0:W-:Y:S04]  /*0440*/  STG.E desc[UR12][R8.64+-0x8], R19 ;  /* 0xfffff81308007986 */ /* 0x0001e8000c10190c */
[----:B------:R-:W2:Y:S04]  /*0450*/  LDG.E R14, desc[UR12][R6.64+-0x4] ;  /* 0xfffffc0c060e7981 */ /* 0x000ea8000c1e1900 */
[----:B------:R-:W0:Y:S01]  /*0460*/  LDG.E R13, desc[UR12][R4.64+-0x4] ;  /* 0xfffffc0c040d7981 */ /* 0x000e22000c1e1900 */
[----:B--2---:R-:W-:-:S13]  /*0470*/  FSETP.GEU.AND P1, PT, R14, 1.175494350822287508e-38, PT ;  /* 0x008000000e00780b */ /* 0x004fda0003f2e000 */
[----:B------:R-:W-:-:S05]  /*0480*/  @!P1 FMUL R14, R14, 8388608 ;  /* 0x4b0000000e0e9820 */ /* 0x000fca0000400000 */
[----:B------:R-:W-:-:S04]  /*0490*/  IADD3 R17, PT, PT, R14, -0x3f2aaaab, RZ ;  /* 0xc0d555550e117810 */ /* 0x000fc80007ffe0ff */
[----:B------:R-:W-:-:S04]  /*04a0*/  LOP3.LUT R21, R17, 0xff800000, RZ, 0xc0, !PT ;  /* 0xff80000011157812 */ /* 0x000fc800078ec0ff */
[-C--:B------:R-:W-:Y:S02]  /*04b0*/  IADD3 R17, PT, PT, R14, -R21.reuse, RZ ;  /* 0x800000150e117210 */ /* 0x080fe40007ffe0ff */
[----:B------:R-:W-:-:S03]  /*04c0*/  I2FP.F32.S32 R21, R21 ;  /* 0x0000001500157245 */ /* 0x000fc60000201400 */
[----:B------:R-:W-:-:S04]  /*04d0*/  FADD R17, R17, -1 ;  /* 0xbf80000011117421 */ /* 0x000fc80000000000 */
        /* <DEDUP_REMOVED lines=8> */
[----:B------:R-:W-:Y:S02]  /*0560*/  FSEL R18, RZ, -23, P1 ;  /* 0xc1b80000ff127808 */ /* 0x000fe40000800000 */
[----:B------:R-:W-:Y:S01]  /*0570*/  ISETP.GT.U32.AND P1, PT, R14, 0x7f7fffff, PT ;  /* 0x7f7fffff0e00780c */ /* 0x000fe20003f24070 */
[----:B------:R-:W-:Y:S02]  /*0580*/  FMUL R20, R17, R20 ;  /* 0x0000001411147220 */ /* 0x000fe40000400000 */
[----:B------:R-:W-:Y:S02]  /*0590*/  FFMA R18, R21, 1.1920928955078125e-07, R18 ;  /* 0x3400000015127823 */ /* 0x000fe40000000012 */
[----:B------:R-:W-:-:S04]  /*05a0*/  FFMA R17, R17, R20, R17 ;  /* 0x0000001411117223 */ /* 0x000fc80000000011 */
[----:B------:R-:W-:-:S04]  /*05b0*/  FFMA R17, R18, 0.69314718246459960938, R17 ;  /* 0x3f31721812117823 */ /* 0x000fc80000000011 */
[C---:B------:R-:W-:Y:S01]  /*05c0*/  @P1 FFMA R17, R14.reuse, R15, +INF ;  /* 0x7f8000000e111423 */ /* 0x040fe2000000000f */
[----:B------:R-:W-:-:S04]  /*05d0*/  FSETP.NEU.AND P1, PT, R14, RZ, PT ;  /* 0x000000ff0e00720b */ /* 0x000fc80003f2d000 */
[----:B------:R-:W-:-:S05]  /*05e0*/  FSEL R14, R17, -INF , P1 ;  /* 0xff800000110e7808 */ /* 0x000fca0000800000 */
[----:B0-----:R-:W-:-:S05]  /*05f0*/  FMUL R19, R13, -R14 ;  /* 0x8000000e0d137220 */ /* 0x001fca0000400000 */
[----:B------:R0:W-:Y:S04]  /*0600*/  STG.E desc[UR12][R8.64+-0x4], R19 ;  /* 0xfffffc1308007986 */ /* 0x0001e8000c10190c */
[----:B------:R-:W2:Y:S04]  /*0610*/  LDG.E R14, desc[UR12][R6.64] ;  /* 0x0000000c060e7981 */ /* 0x000ea8000c1e1900 */
[----:B------:R-:W3:Y:S01]  /*0620*/  LDG.E R13, desc[UR12][R4.64] ;  /* 0x0000000c040d7981 */ /* 0x000ee2000c1e1900 */
        /* <DEDUP_REMOVED lines=24> */
[----:B---3--:R-:W-:-:S05]  /*07b0*/  FMUL R13, R13, -R14 ;  /* 0x8000000e0d0d7220 */ /* 0x008fca0000400000 */
[----:B------:R1:W-:Y:S04]  /*07c0*/  STG.E desc[UR12][R8.64], R13 ;  /* 0x0000000d08007986 */ /* 0x0003e8000c10190c */
[----:B------:R-:W2:Y:S04]  /*07d0*/  LDG.E R14, desc[UR12][R6.64+0x4] ;  /* 0x0000040c060e7981 */ /* 0x000ea8000c1e1900 */
[----:B------:R3:W4:Y:S01]  /*07e0*/  LDG.E R4, desc[UR12][R4.64+0x4] ;  /* 0x0000040c04047981 */ /* 0x000722000c1e1900 */
[----:B------:R-:W-:Y:S02]  /*07f0*/  IADD3 R10, PT, PT, R10, 0x4, RZ ;  /* 0x000000040a0a7810 */ /* 0x000fe40007ffe0ff */
[----:B------:R-:W-:-:S02]  /*0800*/  IADD3 R2, PT, PT, R2, 0x4, RZ ;  /* 0x0000000402027810 */ /* 0x000fc40007ffe0ff */
[----:B--2---:R-:W-:-:S04]  /*0810*/  FSETP.GEU.AND P1, PT, R14, 1.175494350822287508e-38, PT ;  /* 0x008000000e00780b */ /* 0x004fc80003f2e000 */
[----:B---3--:R-:W-:-:S09]  /*0820*/  FSEL R5, RZ, -23, P1 ;  /* 0xc1b80000ff057808 */ /* 0x008fd20000800000 */
[----:B------:R-:W-:-:S05]  /*0830*/  @!P1 FMUL R14, R14, 8388608 ;  /* 0x4b0000000e0e9820 */ /* 0x000fca0000400000 */
[C---:B------:R-:W-:Y:S02]  /*0840*/  IADD3 R17, PT, PT, R14.reuse, -0x3f2aaaab, RZ ;  /* 0xc0d555550e117810 */ /* 0x040fe40007ffe0ff */
[----:B------:R-:W-:Y:S02]  /*0850*/  ISETP.GT.U32.AND P1, PT, R14, 0x7f7fffff, PT ;  /* 0x7f7fffff0e00780c */ /* 0x000fe40003f24070 */
[----:B------:R-:W-:-:S04]  /*0860*/  LOP3.LUT R17, R17, 0xff800000, RZ, 0xc0, !PT ;  /* 0xff80000011117812 */ /* 0x000fc800078ec0ff */
[-C--:B------:R-:W-:Y:S02]  /*0870*/  IADD3 R18, PT, PT, R14, -R17.reuse, RZ ;  /* 0x800000110e127210 */ /* 0x080fe40007ffe0ff */
[----:B------:R-:W-:-:S03]  /*0880*/  I2FP.F32.S32 R6, R17 ;  /* 0x0000001100067245 */ /* 0x000fc60000201400 */
[----:B0-----:R-:W-:Y:S02]  /*0890*/  FADD R19, R18, -1 ;  /* 0xbf80000012137421 */ /* 0x001fe40000000000 */
        /* <DEDUP_REMOVED lines=14> */
[----:B------:R-:W-:Y:S02]  /*0980*/  FSEL R5, R5, -INF , P1 ;  /* 0xff80000005057808 */ /* 0x000fe40000800000 */
[----:B------:R-:W-:-:S03]  /*0990*/  ISETP.NE.AND P1, PT, R10, RZ, PT ;  /* 0x000000ff0a00720c */ /* 0x000fc60003f25270 */
[----:B----4-:R-:W-:-:S05]  /*09a0*/  FMUL R5, R4, -R5 ;  /* 0x8000000504057220 */ /* 0x010fca0000400000 */
[----:B------:R1:W-:Y:S05]  /*09b0*/  STG.E desc[UR12][R8.64+0x4], R5 ;  /* 0x0000040508007986 */ /* 0x0003ea000c10190c */
[----:B------:R-:W-:Y:S05]  /*09c0*/  @P1 BRA `(.L_x_390) ;  /* 0xfffffff800041947 */ /* 0x000fea000383ffff */
.L_x_389:
[----:B0-----:R-:W-:Y:S05]  /*09d0*/  @!P0 EXIT ;  /* 0x000000000000894d */ /* 0x001fea0003800000 */
[----:B------:R-:W-:Y:S02]  /*09e0*/  ISETP.NE.AND P1, PT, R16, 0x1, PT ;  /* 0x000000011000780c */ /* 0x000fe40003f25270 */
[----:B------:R-:W-:-:S04]  /*09f0*/  LOP3.LUT R3, R3, 0x1, RZ, 0xc0, !PT ;  /* 0x0000000103037812 */ /* 0x000fc800078ec0ff */
[----:B------:R-:W-:-:S07]  /*0a00*/  ISETP.NE.U32.AND P0, PT, R3, 0x1, PT ;  /* 0x000000010300780c */ /* 0x000fce0003f05070 */
[----:B------:R-:W-:Y:S06]  /*0a10*/  @!P1 BRA `(.L_x_391) ;  /* 0x0000000400089947 */ /* 0x000fec0003800000 */
[----:B------:R-:W0:Y:S01]  /*0a20*/  LDC.64 R2, c[0x0][0x380] ;  /* 0x0000e000ff027b82 */ /* 0x000e220000000a00 */
[----:B-1----:R-:W-:-:S07]  /*0a30*/  IADD3 R9, PT, PT, R0, R11, RZ ;  /* 0x0000000b00097210 */ /* 0x002fce0007ffe0ff */
[----:B------:R-:W1:Y:S01]  /*0a40*/  LDC.64 R4, c[0x0][0x388] ;  /* 0x0000e200ff047b82 */ /* 0x000e620000000a00 */
[----:B0-----:R-:W-:-:S05]  /*0a50*/  IMAD.WIDE R2, R9, 0x4, R2 ;  /* 0x0000000409027825 */ /* 0x001fca00078e0202 */
[----:B------:R-:W2:Y:S01]  /*0a60*/  LDG.E R10, desc[UR12][R2.64] ;  /* 0x0000000c020a7981 */ /* 0x000ea2000c1e1900 */
[----:B-1----:R-:W-:-:S05]  /*0a70*/  IMAD.WIDE R4, R9, 0x4, R4 ;  /* 0x0000000409047825 */ /* 0x002fca00078e0204 */
[----:B------:R-:W3:Y:S01]  /*0a80*/  LDG.E R8, desc[UR12][R4.64] ;  /* 0x0000000c04087981 */ /* 0x000ee2000c1e1900 */
[----:B------:R-:W-:Y:S01]  /*0a90*/  HFMA2 R12, -RZ, RZ, 1.5048828125, 33.21875 ;  /* 0x3e055027ff0c7431 */ /* 0x000fe200000001ff */
[----:B--2---:R-:W-:-:S04]  /*0aa0*/  FSETP.GEU.AND P1, PT, R10, 1.175494350822287508e-38, PT ;  /* 0x008000000a00780b */ /* 0x004fc80003f2e000 */
[----:B------:R-:W-:-:S09]  /*0ab0*/  FSEL R13, RZ, -23, P1 ;  /* 0xc1b80000ff0d7808 */ /* 0x000fd20000800000 */
[----:B------:R-:W-:-:S05]  /*0ac0*/  @!P1 FMUL R10, R10, 8388608 ;  /* 0x4b0000000a0a9820 */ /* 0x000fca0000400000 */
[C---:B------:R-:W-:Y:S02]  /*0ad0*/  IADD3 R6, PT, PT, R10.reuse, -0x3f2aaaab, RZ ;  /* 0xc0d555550a067810 */ /* 0x040fe40007ffe0ff */
[----:B------:R-:W-:Y:S02]  /*0ae0*/  ISETP.GT.U32.AND P1, PT, R10, 0x7f7fffff, PT ;  /* 0x7f7fffff0a00780c */ /* 0x000fe40003f24070 */
[----:B------:R-:W-:-:S04]  /*0af0*/  LOP3.LUT R15, R6, 0xff800000, RZ, 0xc0, !PT ;  /* 0xff800000060f7812 */ /* 0x000fc800078ec0ff */
[----:B------:R-:W-:-:S05]  /*0b00*/  IADD3 R6, PT, PT, R10, -R15, RZ ;  /* 0x8000000f0a067210 */ /* 0x000fca0007ffe0ff */
[----:B------:R-:W-:-:S04]  /*0b10*/  FADD R17, R6, -1 ;  /* 0xbf80000006117421 */ /* 0x000fc80000000000 */
[----:B------:R-:W-:-:S04]  /*0b20*/  FFMA R6, R17, -R12, 0.14084610342979431152 ;  /* 0x3e1039f611067423 */ /* 0x000fc8000000080c */
[----:B------:R-:W-:-:S04]  /*0b30*/  FFMA R6, R17, R6, -0.12148627638816833496 ;  /* 0xbdf8cdcc11067423 */ /* 0x000fc80000000006 */
[----:B------:R-:W-:-:S04]  /*0b40*/  FFMA R6, R17, R6, 0.13980610668659210205 ;  /* 0x3e0f295511067423 */ /* 0x000fc80000000006 */
[----:B------:R-:W-:-:S04]  /*0b50*/  FFMA R6, R17, R6, -0.16684235632419586182 ;  /* 0xbe2ad8b911067423 */ /* 0x000fc80000000006 */
[----:B------:R-:W-:-:S04]  /*0b60*/  FFMA R6, R17, R6, 0.20012299716472625732 ;  /* 0x3e4ced0b11067423 */ /* 0x000fc80000000006 */
[----:B------:R-:W-:-:S04]  /*0b70*/  FFMA R6, R17, R6, -0.24999669194221496582 ;  /* 0xbe7fff2211067423 */ /* 0x000fc80000000006 */
[C---:B------:R-:W-:Y:S02]  /*0b80*/  FFMA R14, R17.reuse, R6, 0.33333182334899902344 ;  /* 0x3eaaaa78110e7423 */ /* 0x040fe40000000006 */
[----:B------:R-:W0:Y:S02]  /*0b90*/  LDC.64 R6, c[0x0][0x390] ;  /* 0x0000e400ff067b82 */ /* 0x000e240000000a00 */
[----:B------:R-:W-:Y:S01]  /*0ba0*/  FFMA R16, R17, R14, -0.5 ;  /* 0xbf00000011107423 */ /* 0x000fe2000000000e */
[----:B------:R-:W-:-:S03]  /*0bb0*/  I2FP.F32.S32 R14, R15 ;  /* 0x0000000f000e7245 */ /* 0x000fc60000201400 */
[C---:B------:R-:W-:Y:S02]  /*0bc0*/  FMUL R16, R17.reuse, R16 ;  /* 0x0000001011107220 */ /* 0x040fe40000400000 */
[----:B------:R-:W-:Y:S01]  /*0bd0*/  FFMA R14, R14, 1.1920928955078125e-07, R13 ;  /* 0x340000000e0e7823 */ /* 0x000fe2000000000d */
[----:B------:R-:W-:Y:S01]  /*0be0*/  MOV R13, 0x7f800000 ;  /* 0x7f800000000d7802 */ /* 0x000fe20000000f00 */
[----:B------:R-:W-:-:S04]  /*0bf0*/  FFMA R17, R17, R16, R17 ;  /* 0x0000001011117223 */ /* 0x000fc80000000011 */
[----:B------:R-:W-:Y:S01]  /*0c00*/  FFMA R14, R14, 0.69314718246459960938, R17 ;  /* 0x3f3172180e0e7823 */ /* 0x000fe20000000011 */
[C---:B------:R-:W-:Y:S01]  /*0c10*/  @P1 FFMA R14, R10.reuse, R13, +INF ;  /* 0x7f8000000a0e1423 */ /* 0x040fe2000000000d */
[----:B------:R-:W-:-:S04]  /*0c20*/  FSETP.NEU.AND P1, PT, R10, RZ, PT ;  /* 0x000000ff0a00720b */ /* 0x000fc80003f2d000 */
[----:B------:R-:W-:Y:S01]  /*0c30*/  FSEL R15, R14, -INF , P1 ;  /* 0xff8000000e0f7808 */ /* 0x000fe20000800000 */
[----:B0-----:R-:W-:-:S04]  /*0c40*/  IMAD.WIDE R6, R9, 0x4, R6 ;  /* 0x0000000409067825 */ /* 0x001fc800078e0206 */
[----:B---3--:R-:W-:-:S05]  /*0c50*/  FMUL R15, R8, -R15 ;  /* 0x8000000f080f7220 */ /* 0x008fca0000400000 */
[----:B------:R0:W-:Y:S04]  /*0c60*/  STG.E desc[UR12][R6.64], R15 ;  /* 0x0000000f06007986 */ /* 0x0001e8000c10190c */
[----:B------:R-:W2:Y:S04]  /*0c70*/  LDG.E R8, desc[UR12][R2.64+0x4] ;  /* 0x0000040c02087981 */ /* 0x000ea8000c1e1900 */
[----:B------:R-:W3:Y:S01]  /*0c80*/  LDG.E R4, desc[UR12][R4.64+0x4] ;  /* 0x0000040c04047981 */ /* 0x000ee2000c1e1900 */
[----:B------:R-:W-:Y:S02]  /*0c90*/  IADD3 R11, PT, PT, R11, 0x2, RZ ;  /* 0x000000020b0b7810 */ /* 0x000fe40007ffe0ff */
[----:B--2---:R-:W-:-:S04]  /*0ca0*/  FSETP.GEU.AND P1, PT, R8, 1.175494350822287508e-38, PT ;  /* 0x008000000800780b */ /* 0x004fc80003f2e000 */
[----:B------:R-:W-:-:S09]  /*0cb0*/  FSEL R2, RZ, -23, P1 ;  /* 0xc1b80000ff027808 */ /* 0x000fd20000800000 */
[----:B------:R-:W-:-:S05]  /*0cc0*/  @!P1 FMUL R8, R8, 8388608 ;  /* 0x4b00000008089820 */ /* 0x000fca0000400000 */
[C---:B------:R-:W-:Y:S02]  /*0cd0*/  IADD3 R9, PT, PT, R8.reuse, -0x3f2aaaab, RZ ;  /* 0xc0d5555508097810 */ /* 0x040fe40007ffe0ff */
[----:B------:R-:W-:Y:S02]  /*0ce0*/  ISETP.GT.U32.AND P1, PT, R8, 0x7f7fffff, PT ;  /* 0x7f7fffff0800780c */ /* 0x000fe40003f24070 */
[----:B------:R-:W-:-:S04]  /*0cf0*/  LOP3.LUT R9, R9, 0xff800000, RZ, 0xc0, !PT ;  /* 0xff80000009097812 */ /* 0x000fc800078ec0ff */
[-C--:B------:R-:W-:Y:S02]  /*0d00*/  IADD3 R10, PT, PT, R8, -R9.reuse, RZ ;  /* 0x80000009080a7210 */ /* 0x080fe40007ffe0ff */
        /* <DEDUP_REMOVED lines=17> */
[----:B---3--:R-:W-:-:S05]  /*0e20*/  FMUL R3, R4, -R3 ;  /* 0x8000000304037220 */ /* 0x008fca0000400000 */
[----:B------:R0:W-:Y:S02]  /*0e30*/  STG.E desc[UR12][R6.64+0x4], R3 ;  /* 0x0000040306007986 */ /* 0x0001e4000c10190c */
.L_x_391:
[----:B------:R-:W-:Y:S05]  /*0e40*/  @P0 EXIT ;  /* 0x000000000000094d */ /* 0x000fea0003800000 */
[----:B-1----:R-:W1:Y:S01]  /*0e50*/  LDC.64 R4, c[0x0][0x380] ;  /* 0x0000e000ff047b82 */ /* 0x002e620000000a00 */
[----:B------:R-:W-:-:S07]  /*0e60*/  IADD3 R0, PT, PT, R0, R11, RZ ;  /* 0x0000000b00007210 */ /* 0x000fce0007ffe0ff */
[----:B0-----:R-:W0:Y:S01]  /*0e70*/  LDC.64 R2, c[0x0][0x388] ;  /* 0x0000e200ff027b82 */ /* 0x001e220000000a00 */
[----:B-1----:R-:W-:-:S05]  /*0e80*/  IMAD.WIDE R4, R0, 0x4, R4 ;  /* 0x0000000400047825 */ /* 0x002fca00078e0204 */
[----:B------:R-:W2:Y:S01]  /*0e90*/  LDG.E R7, desc[UR12][R4.64] ;  /* 0x0000000c04077981 */ /* 0x000ea2000c1e1900 */
[----:B0-----:R-:W-:-:S05]  /*0ea0*/  IMAD.WIDE R2, R0, 0x4, R2 ;  /* 0x0000000400027825 */ /* 0x001fca00078e0202 */
[----:B------:R0:W3:Y:S01]  /*0eb0*/  LDG.E R6, desc[UR12][R2.64] ;  /* 0x0000000c02067981 */ /* 0x0000e2000c1e1900 */
[----:B------:R-:W-:Y:S01]  /*0ec0*/  HFMA2 R10, -RZ, RZ, 1.5048828125, 33.21875 ;  /* 0x3e055027ff0a7431 */ /* 0x000fe200000001ff */
[----:B0-----:R-:W0:Y:S02]  /*0ed0*/  LDC.64 R2, c[0x0][0x390] ;  /* 0x0000e400ff027b82 */ /* 0x001e240000000a00 */
[----:B0-----:R-:W-:Y:S01]  /*0ee0*/  IMAD.WIDE R2, R0, 0x4, R2 ;  /* 0x0000000400027825 */ /* 0x001fe200078e0202 */
[----:B--2---:R-:W-:-:S13]  /*0ef0*/  FSETP.GEU.AND P0, PT, R7, 1.175494350822287508e-38, PT ;  /* 0x008000000700780b */ /* 0x004fda0003f0e000 */
[----:B------:R-:W-:-:S05]  /*0f00*/  @!P0 FMUL R7, R7, 8388608 ;  /* 0x4b00000007078820 */ /* 0x000fca0000400000 */
[----:B------:R-:W-:-:S04]  /*0f10*/  IADD3 R8, PT, PT, R7, -0x3f2aaaab, RZ ;  /* 0xc0d5555507087810 */ /* 0x000fc80007ffe0ff */
[----:B------:R-:W-:-:S04]  /*0f20*/  LOP3.LUT R8, R8, 0xff800000, RZ, 0xc0, !PT ;  /* 0xff80000008087812 */ /* 0x000fc800078ec0ff */
[-C--:B------:R-:W-:Y:S02]  /*0f30*/  IADD3 R9, PT, PT, R7, -R8.reuse, RZ ;  /* 0x8000000807097210 */ /* 0x080fe40007ffe0ff */
[----:B------:R-:W-:Y:S02]  /*0f40*/  I2FP.F32.S32 R5, R8 ;  /* 0x0000000800057245 */ /* 0x000fe40000201400 */
[----:B------:R-:W-:Y:S01]  /*0f50*/  MOV R8, 0x7f800000 ;  /* 0x7f80000000087802 */ /* 0x000fe20000000f00 */
        /* <DEDUP_REMOVED lines=8> */
[----:B------:R-:W-:Y:S01]  /*0fe0*/  FFMA R10, R9, R4, -0.5 ;  /* 0xbf000000090a7423 */ /* 0x000fe20000000004 */
        /* <DEDUP_REMOVED lines=10> */
[----:B------:R-:W-:Y:S01]  /*1090*/  STG.E desc[UR12][R2.64], R5 ;  /* 0x0000000502007986 */ /* 0x000fe2000c10190c */
[----:B------:R-:W-:Y:S05]  /*10a0*/  EXIT ;  /* 0x000000000000794d */ /* 0x000fea0003800000 */
.L_x_392:
        /* <DEDUP_REMOVED lines=13> */
.L_x_535:


//--------------------- .text.log_softmax_nl_loss_igone_idx --------------------------
	.section	.text.log_softmax_nl_loss_igone_idx,"ax",@progbits
	.align	128
        .global         log_softmax_nl_loss_igone_idx
        .type           log_softmax_nl_loss_igone_idx,@function
        .size           log_softmax_nl_loss_igone_idx,(.L_x_521 - log_softmax_nl_loss_igone_idx)
        .other          log_softmax_nl_loss_igone_idx,@"STO_CUDA_ENTRY STV_DEFAULT"
log_softmax_nl_loss_igone_idx:
.text.log_softmax_nl_loss_igone_idx:
        /* <DEDUP_REMOVED lines=13> */
[----:B------:R-:W2:Y:S01]  /*00d0*/  LDCU UR4, c[0x0][0x3a0] ;  /* 0x00007400ff0477ac */ /* 0x000ea20008000800 */
[----:B0-----:R-:W-:-:S05]  /*00e0*/  IMAD.WIDE R4, R2, 0x4, R4 ;  /* 0x0000000402047825 */ /* 0x001fca00078e0204 */
[----:B-1----:R-:W3:Y:S02]  /*00f0*/  LDG.E R3, desc[UR10][R4.64] ;  /* 0x0000000a04037981 */ /* 0x002ee4000c1e1900 */
[----:B---3--:R-:W2:Y:S02]  /*0100*/  F2I.TRUNC.NTZ R3, R3 ;  /* 0x0000000300037305 */ /* 0x008ea4000020f100 */
[----:B--2---:R-:W-:-:S13]  /*0110*/  ISETP.NE.AND P0, PT, R3, UR4, PT ;  /* 0x0000000403007c0c */ /* 0x004fda000bf05270 */
[----:B------:R-:W-:Y:S05]  /*0120*/  @!P0 BRA `(.L_x_393) ;  /* 0x0000001800448947 */ /* 0x000fea0003800000 */
[----:B------:R-:W0:Y:S01]  /*0130*/  LDCU UR5, c[0x0][0x39c] ;  /* 0x00007380ff0577ac */ /* 0x000e220008000800 */
[----:B------:R-:W-:Y:S01]  /*0140*/  MOV R0, 0xff7fffff ;  /* 0xff7fffff00007802 */ /* 0x000fe20000000f00 */
[----:B0-----:R-:W-:-:S09]  /*0150*/  UISETP.GE.AND UP0, UPT, UR5, 0x1, UPT ;  /* 0x000000010500788c */ /* 0x001fd2000bf06270 */
[----:B------:R-:W-:Y:S05]  /*0160*/  BRA.U !UP0, `(.L_x_394) ;  /* 0x0000000908207547 */ /* 0x000fea000b800000 */
        /* <DEDUP_REMOVED lines=14> */
.L_x_396:
        /* <DEDUP_REMOVED lines=20> */
[----:B------:R-:W-:-:S03]  /*0390*/  VIADD R7, R7, 0x10 ;  /* 0x0000001007077836 */ /* 0x000fc60000000000 */
        /* <DEDUP_REMOVED lines=34> */
.L_x_395:
        /* <DEDUP_REMOVED lines=34> */
.L_x_397:
        /* <DEDUP_REMOVED lines=21> */
.L_x_398:
[----:B------:R-:W-:Y:S05]  /*0930*/  BRA.U !UP1, `(.L_x_394) ;  /* 0x00000001092c7547 */ /* 0x000fea000b800000 */
[----:B------:R-:W0:Y:S01]  /*0940*/  LDC.64 R8, c[0x0][0x380] ;  /* 0x0000e000ff087b82 */ /* 0x000e220000000a00 */
[----:B------:R-:W-:Y:S01]  /*0950*/  IADD3 R7, PT, PT, R6, UR4, RZ ;  /* 0x0000000406077c10 */ /* 0x000fe2000fffe0ff */
[----:B------:R-:W-:-:S12]  /*0960*/  UIADD3 UR5, UPT, UPT, -UR5, URZ, URZ ;  /* 0x000000ff05057290 */ /* 0x000fd8000fffe1ff */
.L_x_399:
        /* <DEDUP_REMOVED lines=8> */
.L_x_394:
[----:B------:R-:W0:Y:S01]  /*09f0*/  LDCU UR9, c[0x0][0x39c] ;  /* 0x00007380ff0977ac */ /* 0x000e220008000800 */
[----:B------:R-:W-:Y:S01]  /*0a00*/  HFMA2 R5, -RZ, RZ, 0, 0 ;  /* 0x00000000ff057431 */ /* 0x000fe200000001ff */
[----:B0-----:R-:W-:-:S09]  /*0a10*/  UISETP.GE.AND UP0, UPT, UR9, 0x1, UPT ;  /* 0x000000010900788c */ /* 0x001fd2000bf06270 */
[----:B------:R-:W-:Y:S05]  /*0a20*/  BRA.U !UP0, `(.L_x_400) ;  /* 0x0000000d08247547 */ /* 0x000fea000b800000 */
[----:B------:R-:W-:Y:S02]  /*0a30*/  UISETP.GE.U32.AND UP1, UPT, UR9, 0x8, UPT ;  /* 0x000000080900788c */ /* 0x000fe4000bf26070 */
[----:B------:R-:W-:Y:S01]  /*0a40*/  IMAD R6, R2, UR9, RZ ;  /* 0x0000000902067c24 */ /* 0x000fe2000f8e02ff */
[----:B------:R-:W-:Y:S01]  /*0a50*/  ULOP3.LUT UR12, UR9, 0x7, URZ, 0xc0, !UPT ;  /* 0x00000007090c7892 */ /* 0x000fe2000f8ec0ff */
[----:B------:R-:W-:Y:S01]  /*0a60*/  IMAD.MOV.U32 R5, RZ, RZ, RZ ;  /* 0x000000ffff057224 */ /* 0x000fe200078e00ff */
[----:B------:R-:W-:Y:S02]  /*0a70*/  UMOV UR4, URZ ;  /* 0x000000ff00047c82 */ /* 0x000fe40008000000 */
[----:B------:R-:W-:Y:S02]  /*0a80*/  UISETP.NE.AND UP0, UPT, UR12, URZ, UPT ;  /* 0x000000ff0c00728c */ /* 0x000fe4000bf05270 */
[----:B------:R-:W-:Y:S09]  /*0a90*/  BRA.U !UP1, `(.L_x_401) ;  /* 0x0000000509807547 */ /* 0x000ff2000b800000 */
[----:B------:R-:W0:Y:S01]  /*0aa0*/  LDCU.64 UR6, c[0x0][0x380] ;  /* 0x00007000ff0677ac */ /* 0x000e220008000a00 */
[----:B------:R-:W-:Y:S02]  /*0ab0*/  MOV R5, RZ ;  /* 0x000000ff00057202 */ /* 0x000fe40000000f00 */
[----:B------:R-:W-:Y:S01]  /*0ac0*/  MOV R7, R6 ;  /* 0x0000000600077202 */ /* 0x000fe20000000f00 */
[----:B------:R-:W-:-:S04]  /*0ad0*/  ULOP3.LUT UR4, UR9, 0x7ffffff8, URZ, 0xc0, !UPT ;  /* 0x7ffffff809047892 */ /* 0x000fc8000f8ec0ff */
[----:B------:R-:W-:Y:S02]  /*0ae0*/  UIADD3 UR8, UPT, UPT, -UR4, URZ, URZ ;  /* 0x000000ff04087290 */ /* 0x000fe4000fffe1ff */
[----:B0-----:R-:W-:-:S04]  /*0af0*/  UIADD3 UR5, UP1, UPT, UR6, 0x10, URZ ;  /* 0x0000001006057890 */ /* 0x001fc8000ff3e0ff */
[----:B------:R-:W-:-:S12]  /*0b00*/  UIADD3.X UR6, UPT, UPT, URZ, UR7, URZ, UP1, !UPT ;  /* 0x00000007ff067290 */ /* 0x000fd80008ffe4ff */
.L_x_402:
        /* <DEDUP_REMOVED lines=10> */
[----:B------:R5:W5:Y:S01]  /*0bb0*/  LDG.E R17, desc[UR10][R20.64+0xc] ;  /* 0x00000c0a14117981 */ /* 0x000b62000c1e1900 */
[----:B------:R-:W-:-:S02]  /*0bc0*/  HFMA2 R9, -RZ, RZ, 0.96630859375, -0.0022525787353515625 ;  /* 0x3bbb989dff097431 */ /* 0x000fc400000001ff */
[----:B------:R-:W-:Y:S01]  /*0bd0*/  IMAD.MOV.U32 R10, RZ, RZ, 0x437c0000 ;  /* 0x437c0000ff0a7424 */ /* 0x000fe200078e00ff */
[----:B------:R-:W-:Y:S01]  /*0be0*/  UIADD3 UR8, UPT, UPT, UR8, 0x8, URZ ;  /* 0x0000000808087890 */ /* 0x000fe2000fffe0ff */
[----:B------:R-:W-:-:S03]  /*0bf0*/  IADD3 R7, PT, PT, R7, 0x8, RZ ;  /* 0x0000000807077810 */ /* 0x000fc60007ffe0ff */
[----:B------:R-:W-:Y:S01]  /*0c00*/  UISETP.NE.AND UP1, UPT, UR8, URZ, UPT ;  /* 0x000000ff0800728c */ /* 0x000fe2000bf25270 */
[----:B--2---:R-:W-:-:S04]  /*0c10*/  FADD R12, R23, -R0 ;  /* 0x80000000170c7221 */ /* 0x004fc80000000000 */
[----:B------:R-:W-:Y:S01]  /*0c20*/  FFMA.SAT R23, R12, R9, 0.5 ;  /* 0x3f0000000c177423 */ /* 0x000fe20000002009 */
[----:B---3--:R-:W-:-:S03]  /*0c30*/  FADD R14, R25, -R0 ;  /* 0x80000000190e7221 */ /* 0x008fc60000000000 */
[-C--:B------:R-:W-:Y:S01]  /*0c40*/  FFMA.RM R4, R23, R10.reuse, 12582913 ;  /* 0x4b40000117047423 */ /* 0x080fe2000000400a */
[-C--:B------:R-:W-:Y:S01]  /*0c50*/  FFMA.SAT R25, R14, R9.reuse, 0.5 ;  /* 0x3f0000000e197423 */ /* 0x080fe20000002009 */
[--C-:B----4-:R-:W-:Y:S02]  /*0c60*/  FADD R16, R27, -R0.reuse ;  /* 0x800000001b107221 */ /* 0x110fe40000000000 */
[----:B------:R-:W-:Y:S01]  /*0c70*/  FADD R23, R4, -12583039 ;  /* 0xcb40007f04177421 */ /* 0x000fe20000000000 */
[-C--:B------:R-:W-:Y:S01]  /*0c80*/  FFMA.RM R8, R25, R10.reuse, 12582913 ;  /* 0x4b40000119087423 */ /* 0x080fe2000000400a */
[-C--:B------:R-:W-:Y:S01]  /*0c90*/  FFMA.SAT R25, R16, R9.reuse, 0.5 ;  /* 0x3f00000010197423 */ /* 0x080fe20000002009 */
[--C-:B-----5:R-:W-:Y:S01]  /*0ca0*/  FADD R20, R11, -R0.reuse ;  /* 0x800000000b147221 */ /* 0x120fe20000000000 */
[----:B------:R-:W-:Y:S01]  /*0cb0*/  FFMA R23, R12, 1.4426950216293334961, -R23 ;  /* 0x3fb8aa3b0c177823 */ /* 0x000fe20000000817 */
[----:B------:R-:W-:Y:S01]  /*0cc0*/  FADD R21, R8, -12583039 ;  /* 0xcb40007f08157421 */ /* 0x000fe20000000000 */
[-C--:B------:R-:W-:Y:S01]  /*0cd0*/  FFMA.RM R11, R25, R10.reuse, 12582913 ;  /* 0x4b400001190b7423 */ /* 0x080fe2000000400a */
[-C--:B------:R-:W-:Y:S01]  /*0ce0*/  FFMA.SAT R25, R20, R9.reuse, 0.5 ;  /* 0x3f00000014197423 */ /* 0x080fe20000002009 */
[----:B------:R-:W-:Y:S01]  /*0cf0*/  FFMA R12, R12, 1.925963033500011079e-08, R23 ;  /* 0x32a570600c0c7823 */ /* 0x000fe20000000017 */
[--C-:B------:R-:W-:Y:S01]  /*0d00*/  FADD R22, R13, -R0.reuse ;  /* 0x800000000d167221 */ /* 0x100fe20000000000 */
[----:B------:R-:W-:Y:S01]  /*0d10*/  FADD R23, R11, -12583039 ;  /* 0xcb40007f0b177421 */ /* 0x000fe20000000000 */
[----:B------:R-:W-:Y:S01]  /*0d20*/  FFMA R21, R14, 1.4426950216293334961, -R21 ;  /* 0x3fb8aa3b0e157823 */ /* 0x000fe20000000815 */
[-C--:B------:R-:W-:Y:S01]  /*0d30*/  FFMA.RM R13, R25, R10.reuse, 12582913 ;  /* 0x4b400001190d7423 */ /* 0x080fe2000000400a */
[-C--:B------:R-:W-:Y:S01]  /*0d40*/  FFMA.SAT R25, R22, R9.reuse, 0.5 ;  /* 0x3f00000016197423 */ /* 0x080fe20000002009 */
[----:B------:R-:W-:Y:S01]  /*0d50*/  FFMA R23, R16, 1.4426950216293334961, -R23 ;  /* 0x3fb8aa3b10177823 */ /* 0x000fe20000000817 */
[----:B------:R-:W-:Y:S01]  /*0d60*/  FFMA R14, R14, 1.925963033500011079e-08, R21 ;  /* 0x32a570600e0e7823 */ /* 0x000fe20000000015 */
[----:B------:R-:W-:Y:S01]  /*0d70*/  FADD R21, R13, -12583039 ;  /* 0xcb40007f0d157421 */ /* 0x000fe20000000000 */
[--C-:B------:R-:W-:Y:S01]  /*0d80*/  FADD R24, R19, -R0.reuse ;  /* 0x8000000013187221 */ /* 0x100fe20000000000 */
[----:B------:R-:W-:Y:S01]  /*0d90*/  FFMA R18, R16, 1.925963033500011079e-08, R23 ;  /* 0x32a5706010127823 */ /* 0x000fe20000000017 */
[-C--:B------:R-:W-:Y:S01]  /*0da0*/  FFMA.RM R16, R25, R10.reuse, 12582913 ;  /* 0x4b40000119107423 */ /* 0x080fe2000000400a */
[----:B------:R-:W-:Y:S01]  /*0db0*/  FFMA R21, R20, 1.4426950216293334961, -R21 ;  /* 0x3fb8aa3b14157823 */ /* 0x000fe20000000815 */
[----:B------:R-:W-:Y:S01]  /*0dc0*/  FFMA.SAT R19, R24, R9, 0.5 ;  /* 0x3f00000018137423 */ /* 0x000fe20000002009 */
[----:B------:R-:W0:Y:S01]  /*0dd0*/  MUFU.EX2 R12, R12 ;  /* 0x0000000c000c7308 */ /* 0x000e220000000800 */
[----:B------:R-:W-:Y:S01]  /*0de0*/  FADD R25, R16, -12583039 ;  /* 0xcb40007f10197421 */ /* 0x000fe20000000000 */
[----:B------:R-:W-:Y:S01]  /*0df0*/  FFMA R23, R20, 1.925963033500011079e-08, R21 ;  /* 0x32a5706014177823 */ /* 0x000fe20000000015 */
[----:B------:R-:W-:Y:S01]  /*0e00*/  FADD R20, R15, -R0 ;  /* 0x800000000f147221 */ /* 0x000fe20000000000 */
[----:B------:R-:W-:Y:S01]  /*0e10*/  FFMA.RM R19, R19, R10, 12582913 ;  /* 0x4b40000113137423 */ /* 0x000fe2000000400a */
[----:B------:R-:W-:Y:S01]  /*0e20*/  FFMA R25, R22, 1.4426950216293334961, -R25 ;  /* 0x3fb8aa3b16197823 */ /* 0x000fe20000000819 */
[----:B------:R-:W-:-:S02]  /*0e30*/  SHF.L.U32 R8, R8, 0x17, RZ ;  /* 0x0000001708087819 */ /* 0x000fc400000006ff */
[----:B------:R-:W-:Y:S01]  /*0e40*/  FADD R27, R19, -12583039 ;  /* 0xcb40007f131b7421 */ /* 0x000fe20000000000 */
[----:B------:R-:W-:Y:S01]  /*0e50*/  FFMA R21, R22, 1.925963033500011079e-08, R25 ;  /* 0x32a5706016157823 */ /* 0x000fe20000000019 */
[-C--:B------:R-:W-:Y:S01]  /*0e60*/  FFMA.SAT R25, R20, R9.reuse, 0.5 ;  /* 0x3f00000014197423 */ /* 0x080fe20000002009 */
[----:B------:R-:W-:Y:S01]  /*0e70*/  FADD R22, R17, -R0 ;  /* 0x8000000011167221 */ /* 0x000fe20000000000 */
[----:B------:R-:W1:Y:S01]  /*0e80*/  MUFU.EX2 R14, R14 ;  /* 0x0000000e000e7308 */ /* 0x000e620000000800 */
[----:B------:R-:W-:Y:S01]  /*0e90*/  FFMA R27, R24, 1.4426950216293334961, -R27 ;  /* 0x3fb8aa3b181b7823 */ /* 0x000fe2000000081b */
[-C--:B------:R-:W-:Y:S01]  /*0ea0*/  FFMA.RM R17, R25, R10.reuse, 12582913 ;  /* 0x4b40000119117423 */ /* 0x080fe2000000400a */
[----:B------:R-:W-:Y:S01]  /*0eb0*/  FFMA.SAT R25, R22, R9, 0.5 ;  /* 0x3f00000016197423 */ /* 0x000fe20000002009 */
[----:B------:R-:W-:Y:S01]  /*0ec0*/  SHF.L.U32 R13, R13, 0x17, RZ ;  /* 0x000000170d0d7819 */ /* 0x000fe200000006ff */
[----:B------:R-:W-:Y:S01]  /*0ed0*/  FFMA R27, R24, 1.925963033500011079e-08, R27 ;  /* 0x32a57060181b7823 */ /* 0x000fe2000000001b */
[----:B------:R-:W-:Y:S01]  /*0ee0*/  FADD R9, R17, -12583039 ;  /* 0xcb40007f11097421 */ /* 0x000fe20000000000 */
[----:B------:R-:W-:Y:S01]  /*0ef0*/  FFMA.RM R10, R25, R10, 12582913 ;  /* 0x4b400001190a7423 */ /* 0x000fe2000000400a */
[----:B------:R-:W2:Y:S01]  /*0f00*/  MUFU.EX2 R18, R18 ;  /* 0x0000001200127308 */ /* 0x000ea20000000800 */
[----:B------:R-:W-:Y:S01]  /*0f10*/  SHF.L.U32 R24, R4, 0x17, RZ ;  /* 0x0000001704187819 */ /* 0x000fe200000006ff */
[----:B------:R-:W-:Y:S01]  /*0f20*/  FFMA R9, R20, 1.4426950216293334961, -R9 ;  /* 0x3fb8aa3b14097823 */ /* 0x000fe20000000809 */
[----:B------:R-:W-:-:S03]  /*0f30*/  SHF.L.U32 R17, R17, 0x17, RZ ;  /* 0x0000001711117819 */ /* 0x000fc600000006ff */
[----:B0-----:R-:W-:Y:S01]  /*0f40*/  FFMA R5, R24, R12, R5 ;  /* 0x0000000c18057223 */ /* 0x001fe20000000005 */
[----:B------:R-:W-:Y:S01]  /*0f50*/  FFMA R9, R20, 1.925963033500011079e-08, R9 ;  /* 0x32a5706014097823 */ /* 0x000fe20000000009 */
[----:B------:R0:W3:Y:S01]  /*0f60*/  MUFU.EX2 R15, R23 ;  /* 0x00000017000f7308 */ /* 0x0000e20000000800 */
[----:B------:R-:W-:Y:S01]  /*0f70*/  SHF.L.U32 R12, R11, 0x17, RZ ;  /* 0x000000170b0c7819 */ /* 0x000fe200000006ff */
[----:B-1----:R-:W-:Y:S01]  /*0f80*/  FFMA R5, R8, R14, R5 ;  /* 0x0000000e08057223 */ /* 0x002fe20000000005 */
[----:B------:R-:W-:-:S05]  /*0f90*/  IMAD.SHL.U32 R8, R19, 0x800000, RZ ;  /* 0x0080000013087824 */ /* 0x000fca00078e00ff */
[----:B------:R-:W1:Y:S01]  /*0fa0*/  MUFU.EX2 R21, R21 ;  /* 0x0000001500157308 */ /* 0x000e620000000800 */
[----:B0-----:R-:W-:Y:S01]  /*0fb0*/  FADD R23, R10, -12583039 ;  /* 0xcb40007f0a177421 */ /* 0x001fe20000000000 */
[----:B--2---:R-:W-:Y:S01]  /*0fc0*/  FFMA R12, R12, R18, R5 ;  /* 0x000000120c0c7223 */ /* 0x004fe20000000005 */
[----:B------:R-:W-:Y:S02]  /*0fd0*/  SHF.L.U32 R5, R16, 0x17, RZ ;  /* 0x0000001710057819 */ /* 0x000fe400000006ff */
[----:B------:R-:W-:-:S03]  /*0fe0*/  FFMA R23, R22, 1.4426950216293334961, -R23 ;  /* 0x3fb8aa3b16177823 */ /* 0x000fc60000000817 */
[----:B------:R-:W0:Y:S01]  /*0ff0*/  MUFU.EX2 R4, R27 ;  /* 0x0000001b00047308 */ /* 0x000e220000000800 */
[----:B------:R-:W-:Y:S01]  /*1000*/  FFMA R23, R22, 1.925963033500011079e-08, R23 ;  /* 0x32a5706016177823 */ /* 0x000fe20000000017 */
[----:B---3--:R-:W-:-:S06]  /*1010*/  FFMA R12, R13, R15, R12 ;  /* 0x0000000f0d0c7223 */ /* 0x008fcc000000000c */
[----:B------:R-:W2:Y:S01]  /*1020*/  MUFU.EX2 R9, R9 ;  /* 0x0000000900097308 */ /* 0x000ea20000000800 */
[----:B-1----:R-:W-:-:S07]  /*1030*/  FFMA R5, R5, R21, R12 ;  /* 0x0000001505057223 */ /* 0x002fce000000000c */
[----:B------:R-:W1:Y:S01]  /*1040*/  MUFU.EX2 R23, R23 ;  /* 0x0000001700177308 */ /* 0x000e620000000800 */
[----:B0-----:R-:W-:Y:S01]  /*1050*/  FFMA R4, R8, R4, R5 ;  /* 0x0000000408047223 */ /* 0x001fe20000000005 */
[----:B------:R-:W-:-:S03]  /*1060*/  SHF.L.U32 R5, R10, 0x17, RZ ;  /* 0x000000170a057819 */ /* 0x000fc600000006ff */
[----:B--2---:R-:W-:-:S04]  /*1070*/  FFMA R4, R17, R9, R4 ;  /* 0x0000000911047223 */ /* 0x004fc80000000004 */
[----:B-1----:R-:W-:Y:S01]  /*1080*/  FFMA R5, R5, R23, R4 ;  /* 0x0000001705057223 */ /* 0x002fe20000000004 */
[----:B------:R-:W-:Y:S06]  /*1090*/  BRA.U UP1, `(.L_x_402) ;  /* 0xfffffff9019c7547 */ /* 0x000fec000b83ffff */
.L_x_401:
        /* <DEDUP_REMOVED lines=11> */
[----:B------:R0:W5:Y:S01]  /*1150*/  LDG.E R17, desc[UR10][R10.64+0xc] ;  /* 0x00000c0a0a117981 */ /* 0x000162000c1e1900 */
[----:B------:R-:W-:Y:S01]  /*1160*/  MOV R14, 0x3bbb989d ;  /* 0x3bbb989d000e7802 */ /* 0x000fe20000000f00 */
[----:B------:R-:W-:Y:S01]  /*1170*/  IMAD.MOV.U32 R19, RZ, RZ, 0x437c0000 ;  /* 0x437c0000ff137424 */ /* 0x000fe200078e00ff */
[----:B------:R-:W-:Y:S01]  /*1180*/  UIADD3 UR4, UPT, UPT, UR4, 0x4, URZ ;  /* 0x0000000404047890 */ /* 0x000fe2000fffe0ff */
        /* <DEDUP_REMOVED lines=8> */
[-C--:B0-----:R-:W-:Y:S01]  /*1210*/  FFMA.SAT R10, R9, R14.reuse, 0.5 ;  /* 0x3f000000090a7423 */ /* 0x081fe2000000200e */
[----:B-----5:R-:W-:Y:S01]  /*1220*/  FADD R17, R17, -R0 ;  /* 0x8000000011117221 */ /* 0x020fe20000000000 */
[----:B------:R-:W-:Y:S01]  /*1230*/  FFMA R13, R8, 1.4426950216293334961, -R13 ;  /* 0x3fb8aa3b080d7823 */ /* 0x000fe2000000080d */
[----:B------:R-:W-:Y:S01]  /*1240*/  FADD R11, R7, -12583039 ;  /* 0xcb40007f070b7421 */ /* 0x000fe20000000000 */
[----:B------:R-:W-:Y:S01]  /*1250*/  SHF.L.U32 R4, R4, 0x17, RZ ;  /* 0x0000001704047819 */ /* 0x000fe200000006ff */
[----:B------:R-:W-:Y:S01]  /*1260*/  FFMA.SAT R14, R17, R14, 0.5 ;  /* 0x3f000000110e7423 */ /* 0x000fe2000000200e */
[----:B------:R-:W-:Y:S01]  /*1270*/  FFMA R13, R8, 1.925963033500011079e-08, R13 ;  /* 0x32a57060080d7823 */ /* 0x000fe2000000000d */
[-C--:B------:R-:W-:Y:S01]  /*1280*/  FFMA.RM R8, R10, R19.reuse, 12582913 ;  /* 0x4b4000010a087423 */ /* 0x080fe20000004013 */
[----:B------:R-:W-:Y:S01]  /*1290*/  FFMA R11, R12, 1.4426950216293334961, -R11 ;  /* 0x3fb8aa3b0c0b7823 */ /* 0x000fe2000000080b */
[----:B------:R-:W-:Y:S01]  /*12a0*/  FFMA.RM R14, R14, R19, 12582913 ;  /* 0x4b4000010e0e7423 */ /* 0x000fe20000004013 */
[----:B------:R-:W-:Y:S01]  /*12b0*/  SHF.L.U32 R7, R7, 0x17, RZ ;  /* 0x0000001707077819 */ /* 0x000fe200000006ff */
[----:B------:R-:W-:Y:S01]  /*12c0*/  FADD R10, R8, -12583039 ;  /* 0xcb40007f080a7421 */ /* 0x000fe20000000000 */
[----:B------:R-:W-:Y:S01]  /*12d0*/  FFMA R11, R12, 1.925963033500011079e-08, R11 ;  /* 0x32a570600c0b7823 */ /* 0x000fe2000000000b */
[C---:B------:R-:W-:Y:S01]  /*12e0*/  FADD R12, R14.reuse, -12583039 ;  /* 0xcb40007f0e0c7421 */ /* 0x040fe20000000000 */
[----:B------:R-:W0:Y:S01]  /*12f0*/  MUFU.EX2 R13, R13 ;  /* 0x0000000d000d7308 */ /* 0x000e220000000800 */
[----:B------:R-:W-:Y:S01]  /*1300*/  FFMA R10, R9, 1.4426950216293334961, -R10 ;  /* 0x3fb8aa3b090a7823 */ /* 0x000fe2000000080a */
[----:B------:R-:W-:Y:S01]  /*1310*/  SHF.L.U32 R14, R14, 0x17, RZ ;  /* 0x000000170e0e7819 */ /* 0x000fe200000006ff */
[----:B------:R-:W-:-:S02]  /*1320*/  FFMA R12, R17, 1.4426950216293334961, -R12 ;  /* 0x3fb8aa3b110c7823 */ /* 0x000fc4000000080c */
[----:B------:R-:W-:Y:S02]  /*1330*/  FFMA R10, R9, 1.925963033500011079e-08, R10 ;  /* 0x32a57060090a7823 */ /* 0x000fe4000000000a */
[----:B------:R-:W-:Y:S01]  /*1340*/  FFMA R12, R17, 1.925963033500011079e-08, R12 ;  /* 0x32a57060110c7823 */ /* 0x000fe2000000000c */
[----:B------:R-:W1:Y:S08]  /*1350*/  MUFU.EX2 R11, R11 ;  /* 0x0000000b000b7308 */ /* 0x000e700000000800 */
[----:B------:R-:W2:Y:S01]  /*1360*/  MUFU.EX2 R10, R10 ;  /* 0x0000000a000a7308 */ /* 0x000ea20000000800 */
[----:B0-----:R-:W-:Y:S01]  /*1370*/  FFMA R4, R4, R13, R5 ;  /* 0x0000000d04047223 */ /* 0x001fe20000000005 */
[----:B------:R-:W-:-:S06]  /*1380*/  SHF.L.U32 R5, R8, 0x17, RZ ;  /* 0x0000001708057819 */ /* 0x000fcc00000006ff */
[----:B------:R-:W0:Y:S01]  /*1390*/  MUFU.EX2 R12, R12 ;  /* 0x0000000c000c7308 */ /* 0x000e220000000800 */
[----:B-1----:R-:W-:-:S04]  /*13a0*/  FFMA R4, R7, R11, R4 ;  /* 0x0000000b07047223 */ /* 0x002fc80000000004 */
[----:B--2---:R-:W-:-:S04]  /*13b0*/  FFMA R5, R5, R10, R4 ;  /* 0x0000000a05057223 */ /* 0x004fc80000000004 */
[----:B0-----:R-:W-:-:S07]  /*13c0*/  FFMA R5, R14, R12, R5 ;  /* 0x0000000c0e057223 */ /* 0x001fce0000000005 */
.L_x_403:
[----:B------:R-:W-:Y:S05]  /*13d0*/  BRA.U !UP1, `(.L_x_400) ;  /* 0x0000000109b87547 */ /* 0x000fea000b800000 */
[----:B------:R-:W-:Y:S02]  /*13e0*/  UISETP.NE.AND UP0, UPT, UR6, 0x1, UPT ;  /* 0x000000010600788c */ /* 0x000fe4000bf05270 */
[----:B------:R-:W-:-:S04]  /*13f0*/  ULOP3.LUT UR5, UR9, 0x1, URZ, 0xc0, !UPT ;  /* 0x0000000109057892 */ /* 0x000fc8000f8ec0ff */
[----:B------:R-:W-:-:S03]  /*1400*/  UISETP.NE.U32.AND UP1, UPT, UR5, 0x1, UPT ;  /* 0x000000010500788c */ /* 0x000fc6000bf25070 */
[----:B------:R-:W-:Y:S08]  /*1410*/  BRA.U !UP0, `(.L_x_404) ;  /* 0x0000000108687547 */ /* 0x000ff0000b800000 */
[----:B------:R-:W0:Y:S01]  /*1420*/  LDC.64 R8, c[0x0][0x380] ;  /* 0x0000e000ff087b82 */ /* 0x000e220000000a00 */
[----:B------:R-:W-:-:S05]  /*1430*/  IADD3 R7, PT, PT, R6, UR4, RZ ;  /* 0x0000000406077c10 */ /* 0x000fca000fffe0ff */
[----:B0-----:R-:W-:-:S05]  /*1440*/  IMAD.WIDE R8, R7, 0x4, R8 ;  /* 0x0000000407087825 */ /* 0x001fca00078e0208 */
[----:B------:R-:W2:Y:S04]  /*1450*/  LDG.E R7, desc[UR10][R8.64] ;  /* 0x0000000a08077981 */ /* 0x000ea8000c1e1900 */
[----:B------:R-:W3:Y:S01]  /*1460*/  LDG.E R13, desc[UR10][R8.64+0x4] ;  /* 0x0000040a080d7981 */ /* 0x000ee2000c1e1900 */
[----:B------:R-:W-:Y:S02]  /*1470*/  HFMA2 R11, -RZ, RZ, 3.7421875, 0 ;  /* 0x437c0000ff0b7431 */ /* 0x000fe400000001ff */
[----:B------:R-:W-:Y:S01]  /*1480*/  IMAD.MOV.U32 R4, RZ, RZ, 0x3bbb989d ;  /* 0x3bbb989dff047424 */ /* 0x000fe200078e00ff */
[----:B------:R-:W-:Y:S01]  /*1490*/  UIADD3 UR4, UPT, UPT, UR4, 0x2, URZ ;  /* 0x0000000204047890 */ /* 0x000fe2000fffe0ff */
[----:B--2---:R-:W-:-:S04]  /*14a0*/  FADD R7, R7, -R0 ;  /* 0x8000000007077221 */ /* 0x004fc80000000000 */
[----:B------:R-:W-:Y:S01]  /*14b0*/  FFMA.SAT R10, R7, R4, 0.5 ;  /* 0x3f000000070a7423 */ /* 0x000fe20000002004 */
[----:B---3--:R-:W-:-:S03]  /*14c0*/  FADD R13, R13, -R0 ;  /* 0x800000000d0d7221 */ /* 0x008fc60000000000 */
[----:B------:R-:W-:Y:S01]  /*14d0*/  FFMA.RM R10, R10, R11, 12582913 ;  /* 0x4b4000010a0a7423 */ /* 0x000fe2000000400b */
[----:B------:R-:W-:-:S03]  /*14e0*/  FFMA.SAT R12, R13, R4, 0.5 ;  /* 0x3f0000000d0c7423 */ /* 0x000fc60000002004 */
[----:B------:R-:W-:Y:S01]  /*14f0*/  FADD R4, R10, -12583039 ;  /* 0xcb40007f0a047421 */ /* 0x000fe20000000000 */
[----:B------:R-:W-:Y:S01]  /*1500*/  FFMA.RM R12, R12, R11, 12582913 ;  /* 0x4b4000010c0c7423 */ /* 0x000fe2000000400b */
[----:B------:R-:W-:Y:S02]  /*1510*/  SHF.L.U32 R10, R10, 0x17, RZ ;  /* 0x000000170a0a7819 */ /* 0x000fe400000006ff */
[C---:B------:R-:W-:Y:S01]  /*1520*/  FFMA R4, R7.reuse, 1.4426950216293334961, -R4 ;  /* 0x3fb8aa3b07047823 */ /* 0x040fe20000000804 */
[C---:B------:R-:W-:Y:S01]  /*1530*/  FADD R8, R12.reuse, -12583039 ;  /* 0xcb40007f0c087421 */ /* 0x040fe20000000000 */
[----:B------:R-:W-:Y:S02]  /*1540*/  SHF.L.U32 R12, R12, 0x17, RZ ;  /* 0x000000170c0c7819 */ /* 0x000fe400000006ff */
[----:B------:R-:W-:Y:S01]  /*1550*/  FFMA R4, R7, 1.925963033500011079e-08, R4 ;  /* 0x32a5706007047823 */ /* 0x000fe20000000004 */
[----:B------:R-:W-:-:S04]  /*1560*/  FFMA R8, R13, 1.4426950216293334961, -R8 ;  /* 0x3fb8aa3b0d087823 */ /* 0x000fc80000000808 */
[----:B------:R-:W-:Y:S01]  /*1570*/  FFMA R8, R13, 1.925963033500011079e-08, R8 ;  /* 0x32a570600d087823 */ /* 0x000fe20000000008 */
[----:B------:R-:W0:Y:S08]  /*1580*/  MUFU.EX2 R4, R4 ;  /* 0x0000000400047308 */ /* 0x000e300000000800 */
[----:B------:R-:W1:Y:S01]  /*1590*/  MUFU.EX2 R8, R8 ;  /* 0x0000000800087308 */ /* 0x000e620000000800 */
[----:B0-----:R-:W-:-:S04]  /*15a0*/  FFMA R5, R10, R4, R5 ;  /* 0x000000040a057223 */ /* 0x001fc80000000005 */
[----:B-1----:R-:W-:-:S07]  /*15b0*/  FFMA R5, R12, R8, R5 ;  /* 0x000000080c057223 */ /* 0x002fce0000000005 */
.L_x_404:
[----:B------:R-:W-:Y:S05]  /*15c0*/  BRA.U UP1, `(.L_x_400) ;  /* 0x00000001013c7547 */ /* 0x000fea000b800000 */
[----:B------:R-:W0:Y:S01]  /*15d0*/  LDC.64 R8, c[0x0][0x380] ;  /* 0x0000e000ff087b82 */ /* 0x000e220000000a00 */
[----:B------:R-:W-:-:S05]  /*15e0*/  IADD3 R7, PT, PT, R6, UR4, RZ ;  /* 0x0000000406077c10 */ /* 0x000fca000fffe0ff */
[----:B0-----:R-:W-:-:S06]  /*15f0*/  IMAD.WIDE R6, R7, 0x4, R8 ;  /* 0x0000000407067825 */ /* 0x001fcc00078e0208 */
[----:B------:R-:W2:Y:S01]  /*1600*/  LDG.E R7, desc[UR10][R6.64] ;  /* 0x0000000a06077981 */ /* 0x000ea2000c1e1900 */
[----:B------:R-:W-:Y:S01]  /*1610*/  MOV R9, 0x3bbb989d ;  /* 0x3bbb989d00097802 */ /* 0x000fe20000000f00 */
[----:B------:R-:W-:Y:S02]  /*1620*/  IMAD.MOV.U32 R11, RZ, RZ, 0x437c0000 ;  /* 0x437c0000ff0b7424 */ /* 0x000fe400078e00ff */
[----:B--2---:R-:W-:-:S04]  /*1630*/  FADD R4, R7, -R0 ;  /* 0x8000000007047221 */ /* 0x004fc80000000000 */
[----:B------:R-:W-:-:S04]  /*1640*/  FFMA.SAT R8, R4, R9, 0.5 ;  /* 0x3f00000004087423 */ /* 0x000fc80000002009 */
[----:B------:R-:W-:-:S04]  /*1650*/  FFMA.RM R8, R8, R11, 12582913 ;  /* 0x4b40000108087423 */ /* 0x000fc8000000400b */
[C---:B------:R-:W-:Y:S01]  /*1660*/  FADD R9, R8.reuse, -12583039 ;  /* 0xcb40007f08097421 */ /* 0x040fe20000000000 */
[----:B------:R-:W-:-:S03]  /*1670*/  SHF.L.U32 R8, R8, 0x17, RZ ;  /* 0x0000001708087819 */ /* 0x000fc600000006ff */
[----:B------:R-:W-:-:S04]  /*1680*/  FFMA R9, R4, 1.4426950216293334961, -R9 ;  /* 0x3fb8aa3b04097823 */ /* 0x000fc80000000809 */
[----:B------:R-:W-:-:S06]  /*1690*/  FFMA R9, R4, 1.925963033500011079e-08, R9 ;  /* 0x32a5706004097823 */ /* 0x000fcc0000000009 */
[----:B------:R-:W0:Y:S02]  /*16a0*/  MUFU.EX2 R9, R9 ;  /* 0x0000000900097308 */ /* 0x000e240000000800 */
[----:B0-----:R-:W-:-:S07]  /*16b0*/  FFMA R5, R8, R9, R5 ;  /* 0x0000000908057223 */ /* 0x001fce0000000005 */
.L_x_400:
[----:B------:R-:W0:Y:S01]  /*16c0*/  LDC.64 R6, c[0x0][0x380] ;  /* 0x0000e000ff067b82 */ /* 0x000e220000000a00 */
[----:B------:R-:W-:-:S04]  /*16d0*/  IMAD R3, R2, UR9, R3 ;  /* 0x0000000902037c24 */ /* 0x000fc8000f8e0203 */
[----:B0-----:R-:W-:-:S06]  /*16e0*/  IMAD.WIDE R6, R3, 0x4, R6 ;  /* 0x0000000403067825 */ /* 0x001fcc00078e0206 */
[----:B------:R-:W2:Y:S01]  /*16f0*/  LDG.E R7, desc[UR10][R6.64] ;  /* 0x0000000a06077981 */ /* 0x000ea2000c1e1900 */
[----:B------:R-:W-:Y:S01]  /*1700*/  MOV R3, 0x3bbb989d ;  /* 0x3bbb989d00037802 */ /* 0x000fe20000000f00 */
[----:B------:R-:W-:Y:S01]  /*1710*/  BSSY.RECONVERGENT B0, `(.L_x_405) ;  /* 0x0000017000007945 */ /* 0x000fe20003800200 */
[----:B------:R-:W-:Y:S01]  /*1720*/  MOV R4, 0x437c0000 ;  /* 0x437c000000047802 */ /* 0x000fe20000000f00 */
[----:B--2---:R-:W-:-:S04]  /*1730*/  FADD R0, R7, -R0 ;  /* 0x8000000007007221 */ /* 0x004fc80000000000 */
[----:B------:R-:W-:-:S04]  /*1740*/  FFMA.SAT R3, R0, R3, 0.5 ;  /* 0x3f00000000037423 */ /* 0x000fc80000002003 */
[----:B------:R-:W-:Y:S02]  /*1750*/  FFMA.RM R3, R3, R4, 12582913 ;  /* 0x4b40000103037423 */ /* 0x000fe40000004004 */
[----:B------:R-:W0:Y:S02]  /*1760*/  MUFU.RCP R4, R5 ;  /* 0x0000000500047308 */ /* 0x000e240000001000 */
[----:B------:R-:W-:-:S04]  /*1770*/  FADD R9, R3, -12583039 ;  /* 0xcb40007f03097421 */ /* 0x000fc80000000000 */
[----:B------:R-:W-:-:S04]  /*1780*/  FFMA R9, R0, 1.4426950216293334961, -R9 ;  /* 0x3fb8aa3b00097823 */ /* 0x000fc80000000809 */
[----:B------:R-:W-:Y:S01]  /*1790*/  FFMA R9, R0, 1.925963033500011079e-08, R9 ;  /* 0x32a5706000097823 */ /* 0x000fe20000000009 */
[----:B------:R-:W-:-:S05]  /*17a0*/  SHF.L.U32 R0, R3, 0x17, RZ ;  /* 0x0000001703007819 */ /* 0x000fca00000006ff */
[----:B------:R-:W1:Y:S01]  /*17b0*/  MUFU.EX2 R9, R9 ;  /* 0x0000000900097308 */ /* 0x000e620000000800 */
[----:B0-----:R-:W-:-:S04]  /*17c0*/  FFMA R3, R4, -R5, 1 ;  /* 0x3f80000004037423 */ /* 0x001fc80000000805 */
[----:B------:R-:W-:Y:S01]  /*17d0*/  FFMA R3, R4, R3, R4 ;  /* 0x0000000304037223 */ /* 0x000fe20000000004 */
[----:B-1----:R-:W-:-:S04]  /*17e0*/  FMUL R0, R0, R9 ;  /* 0x0000000900007220 */ /* 0x002fc80000400000 */
[----:B------:R-:W0:Y:S01]  /*17f0*/  FCHK P0, R0, R5 ;  /* 0x0000000500007302 */ /* 0x000e220000000000 */
[----:B------:R-:W-:-:S04]  /*1800*/  FFMA R4, R0, R3, RZ ;  /* 0x0000000300047223 */ /* 0x000fc800000000ff */
[----:B------:R-:W-:-:S04]  /*1810*/  FFMA R6, R4, -R5, R0 ;  /* 0x8000000504067223 */ /* 0x000fc80000000000 */
[----:B------:R-:W-:Y:S01]  /*1820*/  FFMA R3, R3, R6, R4 ;  /* 0x0000000603037223 */ /* 0x000fe20000000004 */
[----:B0-----:R-:W-:Y:S06]  /*1830*/  @!P0 BRA `(.L_x_406) ;  /* 0x0000000000108947 */ /* 0x001fec0003800000 */
[----:B------:R-:W-:Y:S02]  /*1840*/  MOV R3, R5 ;  /* 0x0000000500037202 */ /* 0x000fe40000000f00 */
[----:B------:R-:W-:-:S07]  /*1850*/  MOV R4, 0x1870 ;  /* 0x0000187000047802 */ /* 0x000fce0000000f00 */
[----:B------:R-:W-:Y:S05]  /*1860*/  CALL.REL.NOINC `($__internal_7_$__cuda_sm3x_div_rn_noftz_f32_slowpath) ;  /* 0x0000000000847944 */ /* 0x000fea0003c00000 */
[----:B------:R-:W-:-:S07]  /*1870*/  MOV R3, R0 ;  /* 0x0000000000037202 */ /* 0x000fce0000000f00 */
.L_x_406:
[----:B------:R-:W-:Y:S05]  /*1880*/  BSYNC.RECONVERGENT B0 ;  /* 0x0000000000007941 */ /* 0x000fea0003800200 */
.L_x_405:
[----:B------:R-:W-:Y:S01]  /*1890*/  FMNMX R3, R3, 9.9999999600419720025e-13, !PT ;  /* 0x2b8cbccc03037809 */ /* 0x000fe20007800000 */
[----:B------:R-:W-:-:S03]  /*18a0*/  HFMA2 R5, -RZ, RZ, 1.5048828125, 33.21875 ;  /* 0x3e055027ff057431 */ /* 0x000fc600000001ff */
[C---:B------:R-:W-:Y:S01]  /*18b0*/  ISETP.GT.U32.AND P0, PT, R3.reuse, 0x7f7fffff, PT ;  /* 0x7f7fffff0300780c */ /* 0x040fe20003f04070 */
[----:B------:R-:W-:-:S05]  /*18c0*/  VIADD R0, R3, 0xc0d55555 ;  /* 0xc0d5555503007836 */ /* 0x000fca0000000000 */
[----:B------:R-:W-:-:S04]  /*18d0*/  LOP3.LUT R0, R0, 0xff800000, RZ, 0xc0, !PT ;  /* 0xff80000000007812 */ /* 0x000fc800078ec0ff */
[-C--:B------:R-:W-:Y:S02]  /*18e0*/  IADD3 R4, PT, PT, R3, -R0.reuse, RZ ;  /* 0x8000000003047210 */ /* 0x080fe40007ffe0ff */
[----:B------:R-:W-:-:S03]  /*18f0*/  I2FP.F32.S32 R0, R0 ;  /* 0x0000000000007245 */ /* 0x000fc60000201400 */
[----:B------:R-:W-:Y:S02]  /*1900*/  FADD R6, R4, -1 ;  /* 0xbf80000004067421 */ /* 0x000fe40000000000 */
[----:B------:R-:W-:Y:S02]  /*1910*/  FFMA R0, R0, 1.1920928955078125e-07, RZ ;  /* 0x3400000000007823 */ /* 0x000fe400000000ff */
[----:B------:R-:W-:-:S04]  /*1920*/  FFMA R5, R6, -R5, 0.14084610342979431152 ;  /* 0x3e1039f606057423 */ /* 0x000fc80000000805 */
[----:B------:R-:W-:-:S04]  /*1930*/  FFMA R5, R6, R5, -0.12148627638816833496 ;  /* 0xbdf8cdcc06057423 */ /* 0x000fc80000000005 */
[----:B------:R-:W-:-:S04]  /*1940*/  FFMA R5, R6, R5, 0.13980610668659210205 ;  /* 0x3e0f295506057423 */ /* 0x000fc80000000005 */
[----:B------:R-:W-:-:S04]  /*1950*/  FFMA R5, R6, R5, -0.16684235632419586182 ;  /* 0xbe2ad8b906057423 */ /* 0x000fc80000000005 */
[----:B------:R-:W-:-:S04]  /*1960*/  FFMA R5, R6, R5, 0.20012299716472625732 ;  /* 0x3e4ced0b06057423 */ /* 0x000fc80000000005 */
[C---:B------:R-:W-:Y:S02]  /*1970*/  FFMA R7, R6.reuse, R5, -0.24999669194221496582 ;  /* 0xbe7fff2206077423 */ /* 0x040fe40000000005 */
[----:B------:R-:W0:Y:S02]  /*1980*/  LDC.64 R4, c[0x0][0x390] ;  /* 0x0000e400ff047b82 */ /* 0x000e240000000a00 */
[----:B------:R-:W-:-:S04]  /*1990*/  FFMA R7, R6, R7, 0.33333182334899902344 ;  /* 0x3eaaaa7806077423 */ /* 0x000fc80000000007 */
[----:B------:R-:W-:-:S04]  /*19a0*/  FFMA R7, R6, R7, -0.5 ;  /* 0xbf00000006077423 */ /* 0x000fc80000000007 */
[----:B------:R-:W-:-:S04]  /*19b0*/  FMUL R7, R6, R7 ;  /* 0x0000000706077220 */ /* 0x000fc80000400000 */
[----:B------:R-:W-:Y:S01]  /*19c0*/  FFMA R7, R6, R7, R6 ;  /* 0x0000000706077223 */ /* 0x000fe20000000006 */
[----:B------:R-:W-:-:S03]  /*19d0*/  MOV R6, 0x7f800000 ;  /* 0x7f80000000067802 */ /* 0x000fc60000000f00 */
[----:B------:R-:W-:Y:S02]  /*19e0*/  FFMA R0, R0, 0.69314718246459960938, R7 ;  /* 0x3f31721800007823 */ /* 0x000fe40000000007 */
[----:B------:R-:W-:Y:S01]  /*19f0*/  @P0 FFMA R0, R3, R6, +INF ;  /* 0x7f80000003000423 */ /* 0x000fe20000000006 */
[----:B0-----:R-:W-:-:S04]  /*1a00*/  IMAD.WIDE R2, R2, 0x4, R4 ;  /* 0x0000000402027825 */ /* 0x001fc800078e0204 */
[----:B------:R-:W-:-:S05]  /*1a10*/  FADD R5, -R0, -RZ ;  /* 0x800000ff00057221 */ /* 0x000fca0000000100 */
[----:B------:R-:W-:Y:S01]  /*1a20*/  STG.E desc[UR10][R2.64], R5 ;  /* 0x0000000502007986 */ /* 0x000fe2000c10190a */
[----:B------:R-:W-:Y:S05]  /*1a30*/  EXIT ;  /* 0x000000000000794d */ /* 0x000fea0003800000 */
.L_x_393:
[----:B------:R-:W0:Y:S02]  /*1a40*/  LDC.64 R4, c[0x0][0x390] ;  /* 0x0000e400ff047b82 */ /* 0x000e240000000a00 */
[----:B0-----:R-:W-:-:S05]  /*1a50*/  IMAD.WIDE R4, R2, 0x4, R4 ;  /* 0x0000000402047825 */ /* 0x001fca00078e0204 */
[----:B------:R-:W-:Y:S01]  /*1a60*/  STG.E desc[UR10][R4.64], RZ ;  /* 0x000000ff04007986 */ /* 0x000fe2000c10190a */
[----:B------:R-:W-:Y:S05]  /*1a70*/  EXIT ;  /* 0x000000000000794d */ /* 0x000fea0003800000 */
        .weak           $__internal_7_$__cuda_sm3x_div_rn_noftz_f32_slowpath
        .type           $__internal_7_$__cuda_sm3x_div_rn_noftz_f32_slowpath,@function
        .size           $__internal_7_$__cuda_sm3x_div_rn_noftz_f32_slowpath,(.L_x_521 - $__internal_7_$__cuda_sm3x_div_rn_noftz_f32_slowpath)
$__internal_7_$__cuda_sm3x_div_rn_noftz_f32_slowpath:
        /* <DEDUP_REMOVED lines=35> */
.L_x_408:
[----:B------:R-:W-:Y:S01]  /*1cb0*/  LEA R0, R11, 0xc0800000, 0x17 ;  /* 0xc08000000b007811 */ /* 0x000fe200078eb8ff */
[----:B------:R-:W-:Y:S01]  /*1cc0*/  BSSY.RECONVERGENT B2, `(.L_x_413) ;  /* 0x0000036000027945 */ /* 0x000fe20003800200 */
[----:B------:R-:W-:Y:S02]  /*1cd0*/  IADD3 R8, PT, PT, R8, -0x7f, RZ ;  /* 0xffffff8108087810 */ /* 0x000fe40007ffe0ff */
[----:B------:R-:W-:-:S03]  /*1ce0*/  IADD3 R3, PT, PT, -R0, R3, RZ ;  /* 0x0000000300037210 */ /* 0x000fc60007ffe1ff */
[----:B------:R-:W-:Y:S01]  /*1cf0*/  IMAD R0, R8, -0x800000, R5 ;  /* 0xff80000008007824 */ /* 0x000fe200078e0205 */
[----:B------:R-:W0:Y:S01]  /*1d00*/  MUFU.RCP R7, R3 ;  /* 0x0000000300077308 */ /* 0x000e220000001000 */
[----:B------:R-:W-:-:S04]  /*1d10*/  FADD.FTZ R9, -R3, -RZ ;  /* 0x800000ff03097221 */ /* 0x000fc80000010100 */
        /* <DEDUP_REMOVED lines=10> */
[----:B------:R-:W-:-:S05]  /*1dc0*/  LOP3.LUT R3, R3, 0xff, RZ, 0xc0, !PT ;  /* 0x000000ff03037812 */ /* 0x000fca00078ec0ff */
[----:B------:R-:W-:-:S05]  /*1dd0*/  IMAD.IADD R9, R3, 0x1, R5 ;  /* 0x0000000103097824 */ /* 0x000fca00078e0205 */
        /* <DEDUP_REMOVED lines=11> */
[C---:B------:R-:W-:Y:S01]  /*1e90*/  IADD3 R8, PT, PT, R9.reuse, 0x20, RZ ;  /* 0x0000002009087810 */ /* 0x040fe20007ffe0ff */
[CCC-:B------:R-:W-:Y:S01]  /*1ea0*/  FFMA.RM R6, R12.reuse, R10.reuse, R7.reuse ;  /* 0x0000000a0c067223 */ /* 0x1c0fe20000004007 */
[----:B------:R-:W-:Y:S02]  /*1eb0*/  ISETP.NE.AND P2, PT, R9, RZ, PT ;  /* 0x000000ff0900720c */ /* 0x000fe40003f45270 */
[----:B------:R-:W-:Y:S01]  /*1ec0*/  LOP3.LUT R5, R3, 0x7fffff, RZ, 0xc0, !PT ;  /* 0x007fffff03057812 */ /* 0x000fe200078ec0ff */
[----:B------:R-:W-:Y:S01]  /*1ed0*/  FFMA.RP R3, R12, R10, R7 ;  /* 0x0000000a0c037223 */ /* 0x000fe20000008007 */
[----:B------:R-:W-:Y:S02]  /*1ee0*/  ISETP.NE.AND P1, PT, R9, RZ, PT ;  /* 0x000000ff0900720c */ /* 0x000fe40003f25270 */
[----:B------:R-:W-:Y:S02]  /*1ef0*/  LOP3.LUT R5, R5, 0x800000, RZ, 0xfc, !PT ;  /* 0x0080000005057812 */ /* 0x000fe400078efcff */
[----:B------:R-:W-:-:S02]  /*1f00*/  IADD3 R7, PT, PT, -R9, RZ, RZ ;  /* 0x000000ff09077210 */ /* 0x000fc40007ffe1ff */
[----:B------:R-:W-:Y:S02]  /*1f10*/  SHF.L.U32 R8, R5, R8, RZ ;  /* 0x0000000805087219 */ /* 0x000fe400000006ff */
[----:B------:R-:W-:Y:S02]  /*1f20*/  FSETP.NEU.FTZ.AND P0, PT, R3, R6, PT ;  /* 0x000000060300720b */ /* 0x000fe40003f1d000 */
        /* <DEDUP_REMOVED lines=11> */
.L_x_415:
[----:B------:R-:W-:-:S04]  /*1fe0*/  LOP3.LUT R0, R0, 0x80000000, RZ, 0xc0, !PT ;  /* 0x8000000000007812 */ /* 0x000fc800078ec0ff */
[----:B------:R-:W-:Y:S01]  /*1ff0*/  LOP3.LUT R0, R0, 0x7f800000, RZ, 0xfc, !PT ;  /* 0x7f80000000007812 */ /* 0x000fe200078efcff */
[----:B------:R-:W-:Y:S06]  /*2000*/  BRA `(.L_x_416) ;  /* 0x0000000000047947 */ /* 0x000fec0003800000 */
.L_x_414:
[----:B------:R-:W-:-:S07]  /*2010*/  LEA R0, R5, R0, 0x17 ;  /* 0x0000000005007211 */ /* 0x000fce00078eb8ff */
.L_x_416:
[----:B------:R-:W-:Y:S05]  /*2020*/  BSYNC.RECONVERGENT B2 ;  /* 0x0000000000027941 */ /* 0x000fea0003800200 */
.L_x_413:
[----:B------:R-:W-:Y:S05]  /*2030*/  BRA `(.L_x_417) ;  /* 0x0000000000207947 */ /* 0x000fea0003800000 */
.L_x_412:
[----:B------:R-:W-:-:S04]  /*2040*/  LOP3.LUT R0, R3, 0x80000000, R5, 0x48, !PT ;  /* 0x8000000003007812 */ /* 0x000fc800078e4805 */
[----:B------:R-:W-:Y:S01]  /*2050*/  LOP3.LUT R0, R0, 0x7f800000, RZ, 0xfc, !PT ;  /* 0x7f80000000007812 */ /* 0x000fe200078efcff */
[----:B------:R-:W-:Y:S06]  /*2060*/  BRA `(.L_x_417) ;  /* 0x0000000000147947 */ /* 0x000fec0003800000 */
.L_x_411:
[----:B------:R-:W-:Y:S01]  /*2070*/  LOP3.LUT R0, R3, 0x80000000, R5, 0x48, !PT ;  /* 0x8000000003007812 */ /* 0x000fe200078e4805 */
[----:B------:R-:W-:Y:S06]  /*2080*/  BRA `(.L_x_417) ;  /* 0x00000000000c7947 */ /* 0x000fec0003800000 */
.L_x_410:
[----:B------:R-:W0:Y:S01]  /*2090*/  MUFU.RSQ R0, -QNAN ;  /* 0xffc0000000007908 */ /* 0x000e220000001400 */
[----:B------:R-:W-:Y:S05]  /*20a0*/  BRA `(.L_x_417) ;  /* 0x0000000000047947 */ /* 0x000fea0003800000 */
.L_x_409:
[----:B------:R-:W-:-:S07]  /*20b0*/  FADD.FTZ R0, R0, R3 ;  /* 0x0000000300007221 */ /* 0x000fce0000010000 */
.L_x_417:
[----:B------:R-:W-:Y:S05]  /*20c0*/  BSYNC.RECONVERGENT B1 ;  /* 0x0000000000017941 */ /* 0x000fea0003800200 */
.L_x_407:
[----:B------:R-:W-:-:S04]  /*20d0*/  HFMA2 R5, -RZ, RZ, 0, 0 ;  /* 0x00000000ff057431 */ /* 0x000fc800000001ff */
[----:B0-----:R-:W-:Y:S05]  /*20e0*/  RET.REL.NODEC R4 `(log_softmax_nl_loss_igone_idx) ;  /* 0xffffffdc04c47950 */ /* 0x001fea0003c3ffff */
.L_x_418:
        /* <DEDUP_REMOVED lines=9> */
.L_x_521:


//--------------------- .text.log_softmax_nl_loss_igone --------------------------
	.section	.text.log_softmax_nl_loss_igone,"ax",@progbits
	.align	128
        .global         log_softmax_nl_loss_igone
        .type           log_softmax_nl_loss_igone,@function
        .size           log_softmax_nl_loss_igone,(.L_x_522 - log_softmax_nl_loss_igone)
        .other          log_softmax_nl_loss_igone,@"STO_CUDA_ENTRY STV_DEFAULT"
log_softmax_nl_loss_igone:
.text.log_softmax_nl_loss_igone:
        /* <DEDUP_REMOVED lines=12> */
[----:B------:R-:W1:Y:S01]  /*00c0*/  LDC.64 R2, c[0x0][0x388] ;  /* 0x0000e200ff027b82 */ /* 0x000e620000000a00 */
[----:B------:R-:W2:Y:S01]  /*00d0*/  LDCU UR4, c[0x0][0x3a0] ;  /* 0x00007400ff0477ac */ /* 0x000ea20008000800 */
[----:B------:R-:W3:Y:S01]  /*00e0*/  LDCU.64 UR10, c[0x0][0x358] ;  /* 0x00006b00ff0a77ac */ /* 0x000ee20008000a00 */
[----:B0-----:R-:W-:-:S05]  /*00f0*/  IMAD R9, R18, UR12, RZ ;  /* 0x0000000c12097c24 */ /* 0x001fca000f8e02ff */
[----:B--2---:R-:W-:-:S05]  /*0100*/  IADD3 R5, PT, PT, R9, UR4, RZ ;  /* 0x0000000409057c10 */ /* 0x004fca000fffe0ff */
[----:B-1----:R-:W-:-:S06]  /*0110*/  IMAD.WIDE R2, R5, 0x4, R2 ;  /* 0x0000000405027825 */ /* 0x002fcc00078e0202 */
[----:B---3--:R-:W2:Y:S02]  /*0120*/  LDG.E R2, desc[UR10][R2.64] ;  /* 0x0000000a02027981 */ /* 0x008ea4000c1e1900 */
[----:B--2---:R-:W-:-:S13]  /*0130*/  FSETP.NEU.AND P0, PT, R2, 1, PT ;  /* 0x3f8000000200780b */ /* 0x004fda0003f0d000 */
[----:B------:R-:W-:Y:S05]  /*0140*/  @!P0 BRA `(.L_x_419) ;  /* 0x0000002c00908947 */ /* 0x000fea0003800000 */
[----:B------:R-:W-:Y:S01]  /*0150*/  UISETP.GE.AND UP0, UPT, UR12, 0x1, UPT ;  /* 0x000000010c00788c */ /* 0x000fe2000bf06270 */
[----:B------:R-:W-:-:S08]  /*0160*/  MOV R8, 0xff7fffff ;  /* 0xff7fffff00087802 */ /* 0x000fd00000000f00 */
[----:B------:R-:W-:Y:S05]  /*0170*/  BRA.U !UP0, `(.L_x_420) ;  /* 0x00000009081c7547 */ /* 0x000fea000b800000 */
[----:B------:R-:W-:Y:S01]  /*0180*/  UISETP.GE.U32.AND UP1, UPT, UR12, 0x10, UPT ;  /* 0x000000100c00788c */ /* 0x000fe2000bf26070 */
[----:B------:R-:W-:Y:S01]  /*0190*/  MOV R8, 0xff7fffff ;  /* 0xff7fffff00087802 */ /* 0x000fe20000000f00 */
[----:B------:R-:W-:Y:S01]  /*01a0*/  ULOP3.LUT UR8, UR12, 0xf, URZ, 0xc0, !UPT ;  /* 0x0000000f0c087892 */ /* 0x000fe2000f8ec0ff */
[----:B------:R-:W-:-:S03]  /*01b0*/  UMOV UR4, URZ ;  /* 0x000000ff00047c82 */ /* 0x000fc60008000000 */
[----:B------:R-:W-:-:S03]  /*01c0*/  UISETP.NE.AND UP0, UPT, UR8, URZ, UPT ;  /* 0x000000ff0800728c */ /* 0x000fc6000bf05270 */
[----:B------:R-:W-:Y:S08]  /*01d0*/  BRA.U !UP1, `(.L_x_421) ;  /* 0x0000000109f87547 */ /* 0x000ff0000b800000 */
[----:B------:R-:W0:Y:S01]  /*01e0*/  LDCU.64 UR6, c[0x0][0x380] ;  /* 0x00007000ff0677ac */ /* 0x000e220008000a00 */
[----:B------:R-:W-:Y:S02]  /*01f0*/  MOV R8, 0xff7fffff ;  /* 0xff7fffff00087802 */ /* 0x000fe40000000f00 */
[----:B------:R-:W-:Y:S01]  /*0200*/  MOV R0, R9 ;  /* 0x0000000900007202 */ /* 0x000fe20000000f00 */
[----:B------:R-:W-:-:S04]  /*0210*/  ULOP3.LUT UR4, UR12, 0x7ffffff0, URZ, 0xc0, !UPT ;  /* 0x7ffffff00c047892 */ /* 0x000fc8000f8ec0ff */
[----:B------:R-:W-:Y:S02]  /*0220*/  UIADD3 UR9, UPT, UPT, -UR4, URZ, URZ ;  /* 0x000000ff04097290 */ /* 0x000fe4000fffe1ff */
[----:B0-----:R-:W-:-:S04]  /*0230*/  UIADD3 UR5, UP1, UPT, UR6, 0x20, URZ ;  /* 0x0000002006057890 */ /* 0x001fc8000ff3e0ff */
[----:B------:R-:W-:-:S12]  /*0240*/  UIADD3.X UR6, UPT, UPT, URZ, UR7, URZ, UP1, !UPT ;  /* 0x00000007ff067290 */ /* 0x000fd80008ffe4ff */
.L_x_422:
        /* <DEDUP_REMOVED lines=55> */
.L_x_421:
        /* <DEDUP_REMOVED lines=34> */
.L_x_423:
        /* <DEDUP_REMOVED lines=21> */
.L_x_424:
[----:B------:R-:W-:Y:S05]  /*0930*/  BRA.U !UP1, `(.L_x_420) ;  /* 0x00000001092c7547 */ /* 0x000fea000b800000 */
[----:B------:R-:W0:Y:S01]  /*0940*/  LDC.64 R4, c[0x0][0x380] ;  /* 0x0000e000ff047b82 */ /* 0x000e220000000a00 */
[----:B------:R-:W-:Y:S01]  /*0950*/  IADD3 R7, PT, PT, R9, UR4, RZ ;  /* 0x0000000409077c10 */ /* 0x000fe2000fffe0ff */
[----:B------:R-:W-:-:S12]  /*0960*/  UIADD3 UR5, UPT, UPT, -UR5, URZ, URZ ;  /* 0x000000ff05057290 */ /* 0x000fd8000fffe1ff */
.L_x_425:
        /* <DEDUP_REMOVED lines=8> */
.L_x_420:
[----:B------:R-:W0:Y:S01]  /*09f0*/  LDCU UR5, c[0x0][0x39c] ;  /* 0x00007380ff0577ac */ /* 0x000e220008000800 */
[----:B------:R-:W-:Y:S01]  /*0a00*/  HFMA2 R22, -RZ, RZ, 0, 0 ;  /* 0x00000000ff167431 */ /* 0x000fe200000001ff */
[----:B0-----:R-:W-:-:S09]  /*0a10*/  UISETP.GE.AND UP0, UPT, UR5, 0x1, UPT ;  /* 0x000000010500788c */ /* 0x001fd2000bf06270 */
[----:B------:R-:W-:Y:S05]  /*0a20*/  BRA.U !UP0, `(.L_x_426) ;  /* 0x0000000d08247547 */ /* 0x000fea000b800000 */
[----:B------:R-:W-:Y:S01]  /*0a30*/  UISETP.GE.U32.AND UP1, UPT, UR5, 0x8, UPT ;  /* 0x000000080500788c */ /* 0x000fe2000bf26070 */
[----:B------:R-:W-:Y:S01]  /*0a40*/  MOV R22, RZ ;  /* 0x000000ff00167202 */ /* 0x000fe20000000f00 */
[----:B------:R-:W-:Y:S01]  /*0a50*/  ULOP3.LUT UR9, UR5, 0x7, URZ, 0xc0, !UPT ;  /* 0x0000000705097892 */ /* 0x000fe2000f8ec0ff */
[----:B------:R-:W-:-:S03]  /*0a60*/  UMOV UR4, URZ ;  /* 0x000000ff00047c82 */ /* 0x000fc60008000000 */
[----:B------:R-:W-:-:S03]  /*0a70*/  UISETP.NE.AND UP0, UPT, UR9, URZ, UPT ;  /* 0x000000ff0900728c */ /* 0x000fc6000bf05270 */
[----:B------:R-:W-:Y:S08]  /*0a80*/  BRA.U !UP1, `(.L_x_427) ;  /* 0x0000000509807547 */ /* 0x000ff0000b800000 */
[----:B------:R-:W0:Y:S01]  /*0a90*/  LDCU.64 UR6, c[0x0][0x380] ;  /* 0x00007000ff0677ac */ /* 0x000e220008000a00 */
[----:B------:R-:W-:Y:S02]  /*0aa0*/  MOV R22, RZ ;  /* 0x000000ff00167202 */ /* 0x000fe40000000f00 */
[----:B------:R-:W-:Y:S01]  /*0ab0*/  MOV R0, R9 ;  /* 0x0000000900007202 */ /* 0x000fe20000000f00 */
[----:B------:R-:W-:-:S04]  /*0ac0*/  ULOP3.LUT UR4, UR5, 0x7ffffff8, URZ, 0xc0, !UPT ;  /* 0x7ffffff805047892 */ /* 0x000fc8000f8ec0ff */
[----:B------:R-:W-:Y:S02]  /*0ad0*/  UIADD3 UR8, UPT, UPT, -UR4, URZ, URZ ;  /* 0x000000ff04087290 */ /* 0x000fe4000fffe1ff */
[----:B0-----:R-:W-:-:S04]  /*0ae0*/  UIADD3 UR5, UP1, UPT, UR6, 0x10, URZ ;  /* 0x0000001006057890 */ /* 0x001fc8000ff3e0ff */
[----:B------:R-:W-:-:S12]  /*0af0*/  UIADD3.X UR6, UPT, UPT, URZ, UR7, URZ, UP1, !UPT ;  /* 0x00000007ff067290 */ /* 0x000fd80008ffe4ff */
.L_x_428:
        /* <DEDUP_REMOVED lines=11> */
[----:B------:R-:W-:Y:S01]  /*0bb0*/  HFMA2 R4, -RZ, RZ, 0.96630859375, -0.0022525787353515625 ;  /* 0x3bbb989dff047431 */ /* 0x000fe200000001ff */
[----:B------:R-:W-:Y:S01]  /*0bc0*/  MOV R6, 0x437c0000 ;  /* 0x437c000000067802 */ /* 0x000fe20000000f00 */
[----:B------:R-:W-:Y:S01]  /*0bd0*/  UIADD3 UR8, UPT, UPT, UR8, 0x8, URZ ;  /* 0x0000000808087890 */ /* 0x000fe2000fffe0ff */
[----:B------:R-:W-:-:S03]  /*0be0*/  IADD3 R0, PT, PT, R0, 0x8, RZ ;  /* 0x0000000800007810 */ /* 0x000fc60007ffe0ff */
[----:B------:R-:W-:Y:S01]  /*0bf0*/  UISETP.NE.AND UP1, UPT, UR8, URZ, UPT ;  /* 0x000000ff0800728c */ /* 0x000fe2000bf25270 */
[----:B--2---:R-:W-:-:S04]  /*0c00*/  FADD R3, R3, -R8 ;  /* 0x8000000803037221 */ /* 0x004fc80000000000 */
[----:B------:R-:W-:Y:S01]  /*0c10*/  FFMA.SAT R5, R3, R4, 0.5 ;  /* 0x3f00000003057423 */ /* 0x000fe20000002004 */
[----:B---3--:R-:W-:-:S03]  /*0c20*/  FADD R23, R23, -R8 ;  /* 0x8000000817177221 */ /* 0x008fc60000000000 */
[----:B------:R-:W-:Y:S01]  /*0c30*/  FFMA.RM R5, R5, R6, 12582913 ;  /* 0x4b40000105057423 */ /* 0x000fe20000004006 */
[----:B------:R-:W-:Y:S01]  /*0c40*/  FFMA.SAT R7, R23, R4, 0.5 ;  /* 0x3f00000017077423 */ /* 0x000fe20000002004 */
[--C-:B----4-:R-:W-:Y:S02]  /*0c50*/  FADD R19, R19, -R8.reuse ;  /* 0x8000000813137221 */ /* 0x110fe40000000000 */
[----:B------:R-:W-:Y:S01]  /*0c60*/  FADD R10, R5, -12583039 ;  /* 0xcb40007f050a7421 */ /* 0x000fe20000000000 */
[----:B------:R-:W-:Y:S01]  /*0c70*/  FFMA.RM R2, R7, R6, 12582913 ;  /* 0x4b40000107027423 */ /* 0x000fe20000004006 */
[----:B------:R-:W-:Y:S01]  /*0c80*/  FFMA.SAT R25, R19, R4, 0.5 ;  /* 0x3f00000013197423 */ /* 0x000fe20000002004 */
[----:B-----5:R-:W-:Y:S01]  /*0c90*/  FADD R21, R27, -R8 ;  /* 0x800000081b157221 */ /* 0x020fe20000000000 */
[----:B------:R-:W-:Y:S01]  /*0ca0*/  FFMA R10, R3, 1.4426950216293334961, -R10 ;  /* 0x3fb8aa3b030a7823 */ /* 0x000fe2000000080a */
[----:B------:R-:W-:Y:S01]  /*0cb0*/  FADD R12, R2, -12583039 ;  /* 0xcb40007f020c7421 */ /* 0x000fe20000000000 */
[----:B------:R-:W-:-:S02]  /*0cc0*/  SHF.L.U32 R5, R5, 0x17, RZ ;  /* 0x0000001705057819 */ /* 0x000fc400000006ff */
[----:B------:R-:W-:Y:S01]  /*0cd0*/  FFMA R7, R3, 1.925963033500011079e-08, R10 ;  /* 0x32a5706003077823 */ /* 0x000fe2000000000a */
[----:B------:R-:W-:Y:S01]  /*0ce0*/  FFMA.RM R3, R25, R6, 12582913 ;  /* 0x4b40000119037423 */ /* 0x000fe20000004006 */
[----:B------:R-:W-:Y:S01]  /*0cf0*/  FFMA R12, R23, 1.4426950216293334961, -R12 ;  /* 0x3fb8aa3b170c7823 */ /* 0x000fe2000000080c */
[----:B------:R-:W-:Y:S02]  /*0d00*/  FFMA.SAT R25, R21, R4, 0.5 ;  /* 0x3f00000015197423 */ /* 0x000fe40000002004 */
[----:B------:R-:W-:Y:S01]  /*0d10*/  FADD R14, R3, -12583039 ;  /* 0xcb40007f030e7421 */ /* 0x000fe20000000000 */
[----:B------:R-:W-:Y:S01]  /*0d20*/  FFMA R16, R23, 1.925963033500011079e-08, R12 ;  /* 0x32a5706017107823 */ /* 0x000fe2000000000c */
[--C-:B------:R-:W-:Y:S01]  /*0d30*/  FADD R23, R11, -R8.reuse ;  /* 0x800000080b177221 */ /* 0x100fe20000000000 */
[----:B------:R-:W-:Y:S01]  /*0d40*/  FFMA.RM R10, R25, R6, 12582913 ;  /* 0x4b400001190a7423 */ /* 0x000fe20000004006 */
[----:B------:R-:W-:Y:S01]  /*0d50*/  FADD R25, R17, -R8 ;  /* 0x8000000811197221 */ /* 0x000fe20000000000 */
[----:B------:R-:W-:Y:S01]  /*0d60*/  FFMA R14, R19, 1.4426950216293334961, -R14 ;  /* 0x3fb8aa3b130e7823 */ /* 0x000fe2000000080e */
[-C--:B------:R-:W-:Y:S01]  /*0d70*/  FFMA.SAT R27, R23, R4.reuse, 0.5 ;  /* 0x3f000000171b7423 */ /* 0x080fe20000002004 */
[----:B------:R-:W-:Y:S01]  /*0d80*/  FADD R20, R10, -12583039 ;  /* 0xcb40007f0a147421 */ /* 0x000fe20000000000 */
[----:B------:R-:W-:Y:S01]  /*0d90*/  FFMA.SAT R17, R25, R4, 0.5 ;  /* 0x3f00000019117423 */ /* 0x000fe20000002004 */
[----:B------:R-:W0:Y:S01]  /*0da0*/  MUFU.EX2 R7, R7 ;  /* 0x0000000700077308 */ /* 0x000e220000000800 */
[-C--:B------:R-:W-:Y:S01]  /*0db0*/  FFMA.RM R12, R27, R6.reuse, 12582913 ;  /* 0x4b4000011b0c7423 */ /* 0x080fe20000004006 */
[----:B------:R-:W-:Y:S01]  /*0dc0*/  FFMA R20, R21, 1.4426950216293334961, -R20 ;  /* 0x3fb8aa3b15147823 */ /* 0x000fe20000000814 */
[----:B------:R-:W-:Y:S01]  /*0dd0*/  FFMA R14, R19, 1.925963033500011079e-08, R14 ;  /* 0x32a57060130e7823 */ /* 0x000fe2000000000e */
[----:B------:R-:W-:Y:S01]  /*0de0*/  FADD R19, R13, -R8 ;  /* 0x800000080d137221 */ /* 0x000fe20000000000 */
[----:B------:R-:W-:Y:S01]  /*0df0*/  FADD R24, R12, -12583039 ;  /* 0xcb40007f0c187421 */ /* 0x000fe20000000000 */
[----:B------:R-:W-:Y:S01]  /*0e00*/  FFMA R20, R21, 1.925963033500011079e-08, R20 ;  /* 0x32a5706015147823 */ /* 0x000fe20000000014 */
[----:B------:R-:W-:Y:S01]  /*0e10*/  FADD R21, R15, -R8 ;  /* 0x800000080f157221 */ /* 0x000fe20000000000 */
[----:B------:R-:W-:Y:S01]  /*0e20*/  FFMA.RM R15, R17, R6, 12582913 ;  /* 0x4b400001110f7423 */ /* 0x000fe20000004006 */
[----:B------:R-:W-:Y:S01]  /*0e30*/  FFMA R24, R23, 1.4426950216293334961, -R24 ;  /* 0x3fb8aa3b17187823 */ /* 0x000fe20000000818 */
[----:B------:R-:W1:Y:S01]  /*0e40*/  MUFU.EX2 R11, R16 ;  /* 0x00000010000b7308 */ /* 0x000e620000000800 */
[-C--:B------:R-:W-:Y:S01]  /*0e50*/  FFMA.SAT R27, R21, R4.reuse, 0.5 ;  /* 0x3f000000151b7423 */ /* 0x080fe20000002004 */
[----:B------:R-:W-:Y:S01]  /*0e60*/  FADD R26, R15, -12583039 ;  /* 0xcb40007f0f1a7421 */ /* 0x000fe20000000000 */
[----:B------:R-:W-:Y:S01]  /*0e70*/  FFMA R17, R23, 1.925963033500011079e-08, R24 ;  /* 0x32a5706017117823 */ /* 0x000fe20000000018 */
[----:B------:R-:W-:Y:S01]  /*0e80*/  FFMA.SAT R23, R19, R4, 0.5 ;  /* 0x3f00000013177423 */ /* 0x000fe20000002004 */
[-C--:B------:R-:W-:Y:S01]  /*0e90*/  FFMA.RM R13, R27, R6.reuse, 12582913 ;  /* 0x4b4000011b0d7423 */ /* 0x080fe20000004006 */
[----:B------:R-:W-:Y:S01]  /*0ea0*/  FFMA R26, R25, 1.4426950216293334961, -R26 ;  /* 0x3fb8aa3b191a7823 */ /* 0x000fe2000000081a */
[----:B0-----:R-:W-:Y:S01]  /*0eb0*/  FFMA R22, R5, R7, R22 ;  /* 0x0000000705167223 */ /* 0x001fe20000000016 */
[----:B------:R-:W0:Y:S01]  /*0ec0*/  MUFU.EX2 R14, R14 ;  /* 0x0000000e000e7308 */ /* 0x000e220000000800 */
[----:B------:R-:W-:Y:S01]  /*0ed0*/  FADD R24, R13, -12583039 ;  /* 0xcb40007f0d187421 */ /* 0x000fe20000000000 */
[----:B------:R-:W-:Y:S01]  /*0ee0*/  FFMA.RM R6, R23, R6, 12582913 ;  /* 0x4b40000117067423 */ /* 0x000fe20000004006 */
[----:B------:R-:W-:Y:S01]  /*0ef0*/  FFMA R4, R25, 1.925963033500011079e-08, R26 ;  /* 0x32a5706019047823 */ /* 0x000fe2000000001a */
[----:B------:R-:W-:Y:S01]  /*0f00*/  SHF.L.U32 R23, R2, 0x17, RZ ;  /* 0x0000001702177819 */ /* 0x000fe200000006ff */
[----:B------:R-:W-:Y:S01]  /*0f10*/  FFMA R24, R21, 1.4426950216293334961, -R24 ;  /* 0x3fb8aa3b15187823 */ /* 0x000fe20000000818 */
[----:B------:R-:W-:-:S02]  /*0f20*/  SHF.L.U32 R2, R3, 0x17, RZ ;  /* 0x0000001703027819 */ /* 0x000fc400000006ff */
[----:B------:R2:W3:Y:S01]  /*0f30*/  MUFU.EX2 R16, R20 ;  /* 0x0000001400107308 */ /* 0x0004e20000000800 */
[----:B------:R-:W-:Y:S01]  /*0f40*/  FFMA R24, R21, 1.925963033500011079e-08, R24 ;  /* 0x32a5706015187823 */ /* 0x000fe20000000018 */
[----:B-1----:R-:W-:Y:S01]  /*0f50*/  FFMA R11, R23, R11, R22 ;  /* 0x0000000b170b7223 */ /* 0x002fe20000000016 */
[----:B------:R-:W-:Y:S02]  /*0f60*/  SHF.L.U32 R10, R10, 0x17, RZ ;  /* 0x000000170a0a7819 */ /* 0x000fe400000006ff */
[----:B------:R-:W-:Y:S02]  /*0f70*/  SHF.L.U32 R3, R12, 0x17, RZ ;  /* 0x000000170c037819 */ /* 0x000fe400000006ff */
[----:B------:R-:W-:Y:S01]  /*0f80*/  SHF.L.U32 R13, R13, 0x17, RZ ;  /* 0x000000170d0d7819 */ /* 0x000fe200000006ff */
[----:B------:R-:W1:Y:S01]  /*0f90*/  MUFU.EX2 R17, R17 ;  /* 0x0000001100117308 */ /* 0x000e620000000800 */
[----:B--2---:R-:W-:Y:S01]  /*0fa0*/  FADD R20, R6, -12583039 ;  /* 0xcb40007f06147421 */ /* 0x004fe20000000000 */
[----:B0-----:R-:W-:Y:S01]  /*0fb0*/  FFMA R11, R2, R14, R11 ;  /* 0x0000000e020b7223 */ /* 0x001fe2000000000b */
[----:B------:R-:W-:-:S02]  /*0fc0*/  SHF.L.U32 R2, R15, 0x17, RZ ;  /* 0x000000170f027819 */ /* 0x000fc400000006ff */
        /* <DEDUP_REMOVED lines=12> */
.L_x_427:
        /* <DEDUP_REMOVED lines=13> */
[----:B------:R-:W-:Y:S01]  /*1160*/  HFMA2 R10, -RZ, RZ, 0.96630859375, -0.0022525787353515625 ;  /* 0x3bbb989dff0a7431 */ /* 0x000fe200000001ff */
[----:B------:R-:W-:Y:S01]  /*1170*/  MOV R12, 0x437c0000 ;  /* 0x437c0000000c7802 */ /* 0x000fe20000000f00 */
[----:B------:R-:W-:Y:S01]  /*1180*/  UIADD3 UR4, UPT, UPT, UR4, 0x4, URZ ;  /* 0x0000000404047890 */ /* 0x000fe2000fffe0ff */
        /* <DEDUP_REMOVED lines=8> */
[----:B0-----:R-:W-:Y:S01]  /*1210*/  FFMA.SAT R5, R11, R10, 0.5 ;  /* 0x3f0000000b057423 */ /* 0x001fe2000000200a */
[----:B-----5:R-:W-:Y:S01]  /*1220*/  FADD R13, R13, -R8 ;  /* 0x800000080d0d7221 */ /* 0x020fe20000000000 */
[----:B------:R-:W-:Y:S01]  /*1230*/  FFMA R6, R3, 1.4426950216293334961, -R6 ;  /* 0x3fb8aa3b03067823 */ /* 0x000fe20000000806 */
[C---:B------:R-:W-:Y:S01]  /*1240*/  FADD R4, R2.reuse, -12583039 ;  /* 0xcb40007f02047421 */ /* 0x040fe20000000000 */
[----:B------:R-:W-:-:S02]  /*1250*/  SHF.L.U32 R2, R2, 0x17, RZ ;  /* 0x0000001702027819 */ /* 0x000fc400000006ff */
[----:B------:R-:W-:Y:S01]  /*1260*/  FFMA R6, R3, 1.925963033500011079e-08, R6 ;  /* 0x32a5706003067823 */ /* 0x000fe20000000006 */
[----:B------:R-:W-:Y:S01]  /*1270*/  FFMA.RM R3, R5, R12, 12582913 ;  /* 0x4b40000105037423 */ /* 0x000fe2000000400c */
[----:B------:R-:W-:Y:S01]  /*1280*/  FFMA R4, R7, 1.4426950216293334961, -R4 ;  /* 0x3fb8aa3b07047823 */ /* 0x000fe20000000804 */
[----:B------:R-:W-:Y:S02]  /*1290*/  FFMA.SAT R5, R13, R10, 0.5 ;  /* 0x3f0000000d057423 */ /* 0x000fe4000000200a */
[----:B------:R-:W-:Y:S01]  /*12a0*/  FADD R10, R3, -12583039 ;  /* 0xcb40007f030a7421 */ /* 0x000fe20000000000 */
[----:B------:R-:W-:Y:S01]  /*12b0*/  FFMA R4, R7, 1.925963033500011079e-08, R4 ;  /* 0x32a5706007047823 */ /* 0x000fe20000000004 */
[----:B------:R-:W-:Y:S01]  /*12c0*/  FFMA.RM R7, R5, R12, 12582913 ;  /* 0x4b40000105077423 */ /* 0x000fe2000000400c */
[----:B------:R-:W0:Y:S01]  /*12d0*/  MUFU.EX2 R6, R6 ;  /* 0x0000000600067308 */ /* 0x000e220000000800 */
[----:B------:R-:W-:Y:S01]  /*12e0*/  FFMA R10, R11, 1.4426950216293334961, -R10 ;  /* 0x3fb8aa3b0b0a7823 */ /* 0x000fe2000000080a */
[----:B------:R-:W-:Y:S01]  /*12f0*/  SHF.L.U32 R5, R0, 0x17, RZ ;  /* 0x0000001700057819 */ /* 0x000fe200000006ff */
[----:B------:R-:W-:Y:S01]  /*1300*/  FADD R12, R7, -12583039 ;  /* 0xcb40007f070c7421 */ /* 0x000fe20000000000 */
[----:B------:R-:W-:Y:S01]  /*1310*/  SHF.L.U32 R3, R3, 0x17, RZ ;  /* 0x0000001703037819 */ /* 0x000fe200000006ff */
[----:B------:R-:W-:Y:S01]  /*1320*/  FFMA R10, R11, 1.925963033500011079e-08, R10 ;  /* 0x32a570600b0a7823 */ /* 0x000fe2000000000a */
[----:B------:R-:W-:Y:S01]  /*1330*/  SHF.L.U32 R7, R7, 0x17, RZ ;  /* 0x0000001707077819 */ /* 0x000fe200000006ff */
[C---:B------:R-:W-:Y:S01]  /*1340*/  FFMA R12, R13.reuse, 1.4426950216293334961, -R12 ;  /* 0x3fb8aa3b0d0c7823 */ /* 0x040fe2000000080c */
[----:B------:R-:W1:Y:S03]  /*1350*/  MUFU.EX2 R4, R4 ;  /* 0x0000000400047308 */ /* 0x000e660000000800 */
[----:B------:R-:W-:-:S05]  /*1360*/  FFMA R12, R13, 1.925963033500011079e-08, R12 ;  /* 0x32a570600d0c7823 */ /* 0x000fca000000000c */
[----:B------:R-:W2:Y:S01]  /*1370*/  MUFU.EX2 R10, R10 ;  /* 0x0000000a000a7308 */ /* 0x000ea20000000800 */
[----:B0-----:R-:W-:-:S07]  /*1380*/  FFMA R5, R5, R6, R22 ;  /* 0x0000000605057223 */ /* 0x001fce0000000016 */
[----:B------:R-:W0:Y:S01]  /*1390*/  MUFU.EX2 R12, R12 ;  /* 0x0000000c000c7308 */ /* 0x000e220000000800 */
[----:B-1----:R-:W-:-:S04]  /*13a0*/  FFMA R2, R2, R4, R5 ;  /* 0x0000000402027223 */ /* 0x002fc80000000005 */
[----:B--2---:R-:W-:-:S04]  /*13b0*/  FFMA R2, R3, R10, R2 ;  /* 0x0000000a03027223 */ /* 0x004fc80000000002 */
[----:B0-----:R-:W-:-:S07]  /*13c0*/  FFMA R22, R7, R12, R2 ;  /* 0x0000000c07167223 */ /* 0x001fce0000000002 */
.L_x_429:
        /* <DEDUP_REMOVED lines=10> */
[----:B------:R-:W-:Y:S01]  /*1470*/  HFMA2 R0, -RZ, RZ, 0.96630859375, -0.0022525787353515625 ;  /* 0x3bbb989dff007431 */ /* 0x000fe200000001ff */
[----:B------:R-:W-:Y:S01]  /*1480*/  MOV R7, 0x437c0000 ;  /* 0x437c000000077802 */ /* 0x000fe20000000f00 */
        /* <DEDUP_REMOVED lines=19> */
.L_x_430:
[----:B------:R-:W-:Y:S05]  /*15c0*/  BRA.U UP1, `(.L_x_426) ;  /* 0x00000001013c7547 */ /* 0x000fea000b800000 */
[----:B------:R-:W0:Y:S01]  /*15d0*/  LDC.64 R2, c[0x0][0x380] ;  /* 0x0000e000ff027b82 */ /* 0x000e220000000a00 */
[----:B------:R-:W-:-:S05]  /*15e0*/  IADD3 R5, PT, PT, R9, UR4, RZ ;  /* 0x0000000409057c10 */ /* 0x000fca000fffe0ff */
[----:B0-----:R-:W-:-:S06]  /*15f0*/  IMAD.WIDE R2, R5, 0x4, R2 ;  /* 0x0000000405027825 */ /* 0x001fcc00078e0202 */
[----:B------:R-:W2:Y:S01]  /*1600*/  LDG.E R3, desc[UR10][R2.64] ;  /* 0x0000000a02037981 */ /* 0x000ea2000c1e1900 */
        /* <DEDUP_REMOVED lines=11> */
.L_x_426:
[----:B------:R-:W0:Y:S01]  /*16c0*/  LDC R0, c[0x0][0x39c] ;  /* 0x0000e700ff007b82 */ /* 0x000e220000000800 */
[----:B------:R-:W-:Y:S02]  /*16d0*/  MOV R21, RZ ;  /* 0x000000ff00157202 */ /* 0x000fe40000000f00 */
[----:B0-----:R-:W-:-:S13]  /*16e0*/  ISETP.GE.AND P0, PT, R0, 0x1, PT ;  /* 0x000000010000780c */ /* 0x001fda0003f06270 */
[----:B------:R-:W-:Y:S05]  /*16f0*/  @!P0 BRA `(.L_x_431) ;  /* 0x0000001800148947 */ /* 0x000fea0003800000 */
[C---:B------:R-:W-:Y:S01]  /*1700*/  ISETP.GE.U32.AND P0, PT, R0.reuse, 0x4, PT ;  /* 0x000000040000780c */ /* 0x040fe20003f06070 */
[----:B------:R-:W-:Y:S01]  /*1710*/  HFMA2 R21, -RZ, RZ, 0, 0 ;  /* 0x00000000ff157431 */ /* 0x000fe200000001ff */
[----:B------:R-:W-:Y:S02]  /*1720*/  LOP3.LUT R7, R0, 0x3, RZ, 0xc0, !PT ;  /* 0x0000000300077812 */ /* 0x000fe400078ec0ff */
[----:B------:R-:W-:-:S09]  /*1730*/  MOV R6, RZ ;  /* 0x000000ff00067202 */ /* 0x000fd20000000f00 */
[----:B------:R-:W-:Y:S05]  /*1740*/  @!P0 BRA `(.L_x_432) ;  /* 0x0000000c005c8947 */ /* 0x000fea0003800000 */
[----:B------:R-:W0:Y:S01]  /*1750*/  LDC.64 R10, c[0x0][0x380] ;  /* 0x0000e000ff0a7b82 */ /* 0x000e220000000a00 */
[----:B------:R-:W-:Y:S02]  /*1760*/  LOP3.LUT R6, R0, 0x7ffffffc, RZ, 0xc0, !PT ;  /* 0x7ffffffc00067812 */ /* 0x000fe400078ec0ff */
[----:B------:R-:W-:Y:S02]  /*1770*/  MOV R21, RZ ;  /* 0x000000ff00157202 */ /* 0x000fe40000000f00 */
[----:B------:R-:W-:Y:S02]  /*1780*/  MOV R5, R9 ;  /* 0x0000000900057202 */ /* 0x000fe40000000f00 */
[----:B------:R-:W-:Y:S01]  /*1790*/  IADD3 R4, PT, PT, -R6, RZ, RZ ;  /* 0x000000ff06047210 */ /* 0x000fe20007ffe1ff */
[----:B------:R-:W1:Y:S01]  /*17a0*/  LDC.64 R12, c[0x0][0x388] ;  /* 0x0000e200ff0c7b82 */ /* 0x000e620000000a00 */
[----:B0-----:R-:W-:-:S04]  /*17b0*/  IADD3 R10, P0, PT, R10, 0x8, RZ ;  /* 0x000000080a0a7810 */ /* 0x001fc80007f1e0ff */
[----:B------:R-:W-:Y:S02]  /*17c0*/  IADD3.X R11, PT, PT, RZ, R11, RZ, P0, !PT ;  /* 0x0000000bff0b7210 */ /* 0x000fe400007fe4ff */
[----:B-1----:R-:W-:-:S04]  /*17d0*/  IADD3 R12, P1, PT, R12, 0x8, RZ ;  /* 0x000000080c0c7810 */ /* 0x002fc80007f3e0ff */
[----:B------:R-:W-:-:S09]  /*17e0*/  IADD3.X R13, PT, PT, RZ, R13, RZ, P1, !PT ;  /* 0x0000000dff0d7210 */ /* 0x000fd20000ffe4ff */
.L_x_441:
[----:B------:R-:W-:-:S05]  /*17f0*/  IMAD.WIDE R14, R5, 0x4, R10 ;  /* 0x00000004050e7825 */ /* 0x000fca00078e020a */
[----:B------:R-:W2:Y:S01]  /*1800*/  LDG.E R3, desc[UR10][R14.64+-0x8] ;  /* 0xfffff80a0e037981 */ /* 0x000ea2000c1e1900 */
[----:B------:R-:W-:Y:S01]  /*1810*/  HFMA2 R0, -RZ, RZ, 0.96630859375, -0.0022525787353515625 ;  /* 0x3bbb989dff007431 */ /* 0x000fe200000001ff */
[----:B------:R-:W-:Y:S01]  /*1820*/  MOV R17, 0x437c0000 ;  /* 0x437c000000117802 */ /* 0x000fe20000000f00 */
[----:B------:R-:W-:Y:S01]  /*1830*/  BSSY.RECONVERGENT B0, `(.L_x_433) ;  /* 0x0000016000007945 */ /* 0x000fe20003800200 */
        /* <DEDUP_REMOVED lines=11> */
[----:B------:R-:W-:-:S04]  /*18f0*/  IMAD.WIDE R16, R5, 0x4, R12 ;  /* 0x0000000405107825 */ /* 0x000fc800078e020c */
        /* <DEDUP_REMOVED lines=8> */
[----:B------:R-:W-:Y:S05]  /*1980*/  CALL.REL.NOINC `($__internal_8_$__cuda_sm3x_div_rn_noftz_f32_slowpath) ;  /* 0x0000001400907944 */ /* 0x000fea0003c00000 */
.L_x_434:
[----:B------:R-:W-:Y:S05]  /*1990*/  BSYNC.RECONVERGENT B0 ;  /* 0x0000000000007941 */ /* 0x000fea0003800200 */
.L_x_433:
[----:B------:R-:W2:Y:S04]  /*19a0*/  LDG.E R23, desc[UR10][R14.64+-0x4] ;  /* 0xfffffc0a0e177981 */ /* 0x000ea8000c1e1900 */
[----:B------:R-:W3:Y:S01]  /*19b0*/  LDG.E R20, desc[UR10][R16.64+-0x8] ;  /* 0xfffff80a10147981 */ /* 0x000ee2000c1e1900 */
[----:B------:R-:W-:Y:S01]  /*19c0*/  FMNMX R3, R0, 9.9999999600419720025e-13, !PT ;  /* 0x2b8cbccc00037809 */ /* 0x000fe20007800000 */
[----:B------:R-:W-:Y:S01]  /*19d0*/  HFMA2 R0, -RZ, RZ, 1.5048828125, 33.21875 ;  /* 0x3e055027ff007431 */ /* 0x000fe200000001ff */
[----:B------:R-:W-:Y:S01]  /*19e0*/  MOV R24, 0x3bbb989d ;  /* 0x3bbb989d00187802 */ /* 0x000fe20000000f00 */
[----:B------:R-:W-:Y:S01]  /*19f0*/  HFMA2 R26, -RZ, RZ, 3.7421875, 0 ;  /* 0x437c0000ff1a7431 */ /* 0x000fe200000001ff */
[C---:B------:R-:W-:Y:S01]  /*1a00*/  IADD3 R2, PT, PT, R3.reuse, -0x3f2aaaab, RZ ;  /* 0xc0d5555503027810 */ /* 0x040fe20007ffe0ff */
[----:B------:R-:W-:Y:S01]  /*1a10*/  BSSY.RECONVERGENT B0, `(.L_x_435) ;  /* 0x000002a000007945 */ /* 0x000fe20003800200 */
[----:B------:R-:W-:-:S02]  /*1a20*/  ISETP.GT.U32.AND P0, PT, R3, 0x7f7fffff, PT ;  /* 0x7f7fffff0300780c */ /* 0x000fc40003f04070 */
[----:B------:R-:W-:-:S04]  /*1a30*/  LOP3.LUT R2, R2, 0xff800000, RZ, 0xc0, !PT ;  /* 0xff80000002027812 */ /* 0x000fc800078ec0ff */
[-C--:B------:R-:W-:Y:S02]  /*1a40*/  IADD3 R19, PT, PT, R3, -R2.reuse, RZ ;  /* 0x8000000203137210 */ /* 0x080fe40007ffe0ff */
[----:B------:R-:W-:-:S03]  /*1a50*/  I2FP.F32.S32 R2, R2 ;  /* 0x0000000200027245 */ /* 0x000fc60000201400 */
[----:B------:R-:W-:Y:S02]  /*1a60*/  FADD R19, R19, -1 ;  /* 0xbf80000013137421 */ /* 0x000fe40000000000 */
[----:B------:R-:W-:Y:S02]  /*1a70*/  FFMA R2, R2, 1.1920928955078125e-07, RZ ;  /* 0x3400000002027823 */ /* 0x000fe400000000ff */
[----:B------:R-:W-:-:S04]  /*1a80*/  FFMA R0, R19, -R0, 0.14084610342979431152 ;  /* 0x3e1039f613007423 */ /* 0x000fc80000000800 */
[----:B------:R-:W-:Y:S01]  /*1a90*/  FFMA R0, R19, R0, -0.12148627638816833496 ;  /* 0xbdf8cdcc13007423 */ /* 0x000fe20000000000 */
[----:B--2---:R-:W-:-:S04]  /*1aa0*/  FADD R23, R23, -R8 ;  /* 0x8000000817177221 */ /* 0x004fc80000000000 */
[----:B------:R-:W-:Y:S01]  /*1ab0*/  FFMA.SAT R25, R23, R24, 0.5 ;  /* 0x3f00000017197423 */ /* 0x000fe20000002018 */
[----:B------:R-:W-:-:S03]  /*1ac0*/  FFMA R24, R19, R0, 0.13980610668659210205 ;  /* 0x3e0f295513187423 */ /* 0x000fc60000000000 */
[----:B------:R-:W-:Y:S01]  /*1ad0*/  FFMA.RM R0, R25, R26, 12582913 ;  /* 0x4b40000119007423 */ /* 0x000fe2000000401a */
[C---:B------:R-:W-:Y:S01]  /*1ae0*/  FFMA R24, R19.reuse, R24, -0.16684235632419586182 ;  /* 0xbe2ad8b913187423 */ /* 0x040fe20000000018 */
[----:B------:R-:W0:Y:S02]  /*1af0*/  MUFU.RCP R25, R22 ;  /* 0x0000001600197308 */ /* 0x000e240000001000 */
[----:B------:R-:W-:Y:S01]  /*1b00*/  FADD R26, R0, -12583039 ;  /* 0xcb40007f001a7421 */ /* 0x000fe20000000000 */
[----:B------:R-:W-:-:S03]  /*1b10*/  FFMA R24, R19, R24, 0.20012299716472625732 ;  /* 0x3e4ced0b13187423 */ /* 0x000fc60000000018 */
[----:B------:R-:W-:Y:S01]  /*1b20*/  FFMA R26, R23, 1.4426950216293334961, -R26 ;  /* 0x3fb8aa3b171a7823 */ /* 0x000fe2000000081a */
[----:B------:R-:W-:-:S03]  /*1b30*/  FFMA R24, R19, R24, -0.24999669194221496582 ;  /* 0xbe7fff2213187423 */ /* 0x000fc60000000018 */
[----:B------:R-:W-:Y:S01]  /*1b40*/  FFMA R23, R23, 1.925963033500011079e-08, R26 ;  /* 0x32a5706017177823 */ /* 0x000fe2000000001a */
[----:B------:R-:W-:-:S04]  /*1b50*/  FFMA R24, R19, R24, 0.33333182334899902344 ;  /* 0x3eaaaa7813187423 */ /* 0x000fc80000000018 */
[----:B------:R-:W-:Y:S01]  /*1b60*/  FFMA R24, R19, R24, -0.5 ;  /* 0xbf00000013187423 */ /* 0x000fe20000000018 */
[----:B------:R-:W1:Y:S01]  /*1b70*/  MUFU.EX2 R23, R23 ;  /* 0x0000001700177308 */ /* 0x000e620000000800 */
[----:B0-----:R-:W-:Y:S02]  /*1b80*/  FFMA R26, R25, -R22, 1 ;  /* 0x3f800000191a7423 */ /* 0x001fe40000000816 */
[----:B------:R-:W-:-:S04]  /*1b90*/  FMUL R24, R19, R24 ;  /* 0x0000001813187220 */ /* 0x000fc80000400000 */
[----:B------:R-:W-:Y:S01]  /*1ba0*/  FFMA R19, R19, R24, R19 ;  /* 0x0000001813137223 */ /* 0x000fe20000000013 */
[----:B------:R-:W-:Y:S01]  /*1bb0*/  SHF.L.U32 R24, R0, 0x17, RZ ;  /* 0x0000001700187819 */ /* 0x000fe200000006ff */
[----:B------:R-:W-:Y:S02]  /*1bc0*/  FFMA R0, R25, R26, R25 ;  /* 0x0000001a19007223 */ /* 0x000fe40000000019 */
[----:B------:R-:W-:Y:S02]  /*1bd0*/  FFMA R2, R2, 0.69314718246459960938, R19 ;  /* 0x3f31721802027823 */ /* 0x000fe40000000013 */
[----:B-1----:R-:W-:Y:S01]  /*1be0*/  FMUL R25, R24, R23 ;  /* 0x0000001718197220 */ /* 0x002fe20000400000 */
[----:B------:R-:W-:-:S03]  /*1bf0*/  MOV R24, 0x7f800000 ;  /* 0x7f80000000187802 */ /* 0x000fc60000000f00 */
[----:B------:R-:W0:Y:S01]  /*1c00*/  FCHK P1, R25, R22 ;  /* 0x0000001619007302 */ /* 0x000e220000020000 */
[----:B------:R-:W-:Y:S01]  /*1c10*/  FFMA R19, R0, R25, RZ ;  /* 0x0000001900137223 */ /* 0x000fe200000000ff */
[----:B------:R-:W-:-:S03]  /*1c20*/  @P0 FFMA R2, R3, R24, +INF ;  /* 0x7f80000003020423 */ /* 0x000fc60000000018 */
[----:B------:R-:W-:Y:S01]  /*1c30*/  FFMA R3, R19, -R22, R25 ;  /* 0x8000001613037223 */ /* 0x000fe20000000019 */
[----:B---3--:R-:W-:-:S03]  /*1c40*/  FFMA R21, R2, -R20, R21 ;  /* 0x8000001402157223 */ /* 0x008fc60000000015 */
[----:B------:R-:W-:Y:S01]  /*1c50*/  FFMA R0, R0, R3, R19 ;  /* 0x0000000300007223 */ /* 0x000fe20000000013 */
[----:B0-----:R-:W-:Y:S06]  /*1c60*/  @!P1 BRA `(.L_x_436) ;  /* 0x0000000000109947 */ /* 0x001fec0003800000 */
[----:B------:R-:W-:Y:S02]  /*1c70*/  MOV R3, R25 ;  /* 0x0000001900037202 */ /* 0x000fe40000000f00 */
[----:B------:R-:W-:Y:S02]  /*1c80*/  MOV R0, R22 ;  /* 0x0000001600007202 */ /* 0x000fe40000000f00 */
[----:B------:R-:W-:-:S07]  /*1c90*/  MOV R20, 0x1cb0 ;  /* 0x00001cb000147802 */ /* 0x000fce0000000f00 */
[----:B------:R-:W-:Y:S05]  /*1ca0*/  CALL.REL.NOINC `($__internal_8_$__cuda_sm3x_div_rn_noftz_f32_slowpath) ;  /* 0x0000001000c87944 */ /* 0x000fea0003c00000 */
.L_x_436:
[----:B------:R-:W-:Y:S05]  /*1cb0*/  BSYNC.RECONVERGENT B0 ;  /* 0x0000000000007941 */ /* 0x000fea0003800200 */
.L_x_435:
        /* <DEDUP_REMOVED lines=34> */
[----:B------:R-:W-:Y:S01]  /*1ee0*/  FFMA R0, R25, R26, R25 ;  /* 0x0000001a19007223 */ /* 0x000fe20000000019 */
[----:B------:R-:W-:Y:S01]  /*1ef0*/  MOV R26, 0x7f800000 ;  /* 0x7f800000001a7802 */ /* 0x000fe20000000f00 */
[----:B------:R-:W-:-:S04]  /*1f00*/  FFMA R2, R2, 0.69314718246459960938, R19 ;  /* 0x3f31721802027823 */ /* 0x000fc80000000013 */
[----:B------:R-:W-:Y:S01]  /*1f10*/  @P0 FFMA R2, R3, R26, +INF ;  /* 0x7f80000003020423 */ /* 0x000fe2000000001a */
[----:B-1----:R-:W-:-:S03]  /*1f20*/  FMUL R24, R24, R23 ;  /* 0x0000001718187220 */ /* 0x002fc60000400000 */
[----:B---3--:R-:W-:Y:S01]  /*1f30*/  FFMA R21, R2, -R20, R21 ;  /* 0x8000001402157223 */ /* 0x008fe20000000015 */
[----:B------:R-:W0:Y:S01]  /*1f40*/  FCHK P1, R24, R22 ;  /* 0x0000001618007302 */ /* 0x000e220000020000 */
[----:B------:R-:W-:-:S04]  /*1f50*/  FFMA R19, R0, R24, RZ ;  /* 0x0000001800137223 */ /* 0x000fc800000000ff */
[----:B------:R-:W-:-:S04]  /*1f60*/  FFMA R3, R19, -R22, R24 ;  /* 0x8000001613037223 */ /* 0x000fc80000000018 */
[----:B------:R-:W-:Y:S01]  /*1f70*/  FFMA R0, R0, R3, R19 ;  /* 0x0000000300007223 */ /* 0x000fe20000000013 */
[----:B0-----:R-:W-:Y:S06]  /*1f80*/  @!P1 BRA `(.L_x_438) ;  /* 0x0000000000109947 */ /* 0x001fec0003800000 */
[----:B------:R-:W-:Y:S02]  /*1f90*/  MOV R3, R24 ;  /* 0x0000001800037202 */ /* 0x000fe40000000f00 */
[----:B------:R-:W-:Y:S02]  /*1fa0*/  MOV R0, R22 ;  /* 0x0000001600007202 */ /* 0x000fe40000000f00 */
[----:B------:R-:W-:-:S07]  /*1fb0*/  MOV R20, 0x1fd0 ;  /* 0x00001fd000147802 */ /* 0x000fce0000000f00 */
[----:B------:R-:W-:Y:S05]  /*1fc0*/  CALL.REL.NOINC `($__internal_8_$__cuda_sm3x_div_rn_noftz_f32_slowpath) ;  /* 0x0000001000007944 */ /* 0x000fea0003c00000 */
.L_x_438:
[----:B------:R-:W-:Y:S05]  /*1fd0*/  BSYNC.RECONVERGENT B0 ;  /* 0x0000000000007941 */ /* 0x000fea0003800200 */
.L_x_437:
[----:B------:R-:W2:Y:S04]  /*1fe0*/  LDG.E R15, desc[UR10][R14.64+0x4] ;  /* 0x0000040a0e0f7981 */ /* 0x000ea8000c1e1900 */
[----:B------:R-:W3:Y:S01]  /*1ff0*/  LDG.E R2, desc[UR10][R16.64] ;  /* 0x0000000a10027981 */ /* 0x000ee2000c1e1900 */
[----:B------:R-:W-:Y:S01]  /*2000*/  FMNMX R3, R0, 9.9999999600419720025e-13, !PT ;  /* 0x2b8cbccc00037809 */ /* 0x000fe20007800000 */
[----:B------:R-:W-:Y:S01]  /*2010*/  HFMA2 R24, -RZ, RZ, 1.5048828125, 33.21875 ;  /* 0x3e055027ff187431 */ /* 0x000fe200000001ff */
[----:B------:R-:W-:Y:S01]  /*2020*/  MOV R23, 0x3bbb989d ;  /* 0x3bbb989d00177802 */ /* 0x000fe20000000f00 */
[----:B------:R-:W-:Y:S01]  /*2030*/  BSSY.RECONVERGENT B0, `(.L_x_439) ;  /* 0x000002c000007945 */ /* 0x000fe20003800200 */
[C---:B------:R-:W-:Y:S02]  /*2040*/  IADD3 R0, PT, PT, R3.reuse, -0x3f2aaaab, RZ ;  /* 0xc0d5555503007810 */ /* 0x040fe40007ffe0ff */
[----:B------:R-:W-:-:S02]  /*2050*/  ISETP.GT.U32.AND P0, PT, R3, 0x7f7fffff, PT ;  /* 0x7f7fffff0300780c */ /* 0x000fc40003f04070 */
        /* <DEDUP_REMOVED lines=13> */
[----:B------:R-:W-:Y:S01]  /*2130*/  FFMA R19, R19, R24, R19 ;  /* 0x0000001813137223 */ /* 0x000fe20000000013 */
[----:B------:R-:W-:Y:S01]  /*2140*/  MOV R24, 0x7f800000 ;  /* 0x7f80000000187802 */ /* 0x000fe20000000f00 */
[----:B--2---:R-:W-:Y:S01]  /*2150*/  FADD R20, R15, -R8 ;  /* 0x800000080f147221 */ /* 0x004fe20000000000 */
[----:B------:R-:W-:-:S03]  /*2160*/  HFMA2 R15, -RZ, RZ, 3.7421875, 0 ;  /* 0x437c0000ff0f7431 */ /* 0x000fc600000001ff */
[----:B------:R-:W-:-:S04]  /*2170*/  FFMA.SAT R14, R20, R23, 0.5 ;  /* 0x3f000000140e7423 */ /* 0x000fc80000002017 */
[----:B------:R-:W-:Y:S02]  /*2180*/  FFMA.RM R14, R14, R15, 12582913 ;  /* 0x4b4000010e0e7423 */ /* 0x000fe4000000400f */
[----:B------:R-:W0:Y:S02]  /*2190*/  MUFU.RCP R15, R22 ;  /* 0x00000016000f7308 */ /* 0x000e240000001000 */
[----:B------:R-:W-:-:S04]  /*21a0*/  FADD R23, R14, -12583039 ;  /* 0xcb40007f0e177421 */ /* 0x000fc80000000000 */
[----:B------:R-:W-:-:S04]  /*21b0*/  FFMA R23, R20, 1.4426950216293334961, -R23 ;  /* 0x3fb8aa3b14177823 */ /* 0x000fc80000000817 */
[----:B------:R-:W-:Y:S01]  /*21c0*/  FFMA R20, R20, 1.925963033500011079e-08, R23 ;  /* 0x32a5706014147823 */ /* 0x000fe20000000017 */
[----:B------:R-:W-:Y:S01]  /*21d0*/  SHF.L.U32 R23, R14, 0x17, RZ ;  /* 0x000000170e177819 */ /* 0x000fe200000006ff */
[----:B------:R-:W-:-:S04]  /*21e0*/  FFMA R14, R0, 1.1920928955078125e-07, RZ ;  /* 0x34000000000e7823 */ /* 0x000fc800000000ff */
[----:B------:R-:W1:Y:S01]  /*21f0*/  MUFU.EX2 R20, R20 ;  /* 0x0000001400147308 */ /* 0x000e620000000800 */
[----:B0-----:R-:W-:Y:S01]  /*2200*/  FFMA R26, R15, -R22, 1 ;  /* 0x3f8000000f1a7423 */ /* 0x001fe20000000816 */
[----:B------:R-:W-:Y:S01]  /*2210*/  FFMA R14, R14, 0.69314718246459960938, R19 ;  /* 0x3f3172180e0e7823 */ /* 0x000fe20000000013 */
[----:B------:R-:W-:Y:S02]  /*2220*/  @P0 FFMA R14, R3, R24, +INF ;  /* 0x7f800000030e0423 */ /* 0x000fe40000000018 */
[----:B------:R-:W-:Y:S02]  /*2230*/  FFMA R0, R15, R26, R15 ;  /* 0x0000001a0f007223 */ /* 0x000fe4000000000f */
[----:B---3--:R-:W-:Y:S01]  /*2240*/  FFMA R21, R14, -R2, R21 ;  /* 0x800000020e157223 */ /* 0x008fe20000000015 */
[----:B-1----:R-:W-:-:S04]  /*2250*/  FMUL R20, R23, R20 ;  /* 0x0000001417147220 */ /* 0x002fc80000400000 */
        /* <DEDUP_REMOVED lines=9> */
.L_x_440:
[----:B------:R-:W-:Y:S05]  /*22f0*/  BSYNC.RECONVERGENT B0 ;  /* 0x0000000000007941 */ /* 0x000fea0003800200 */
.L_x_439:
[----:B------:R-:W2:Y:S01]  /*2300*/  LDG.E R16, desc[UR10][R16.64+0x4] ;  /* 0x0000040a10107981 */ /* 0x000ea2000c1e1900 */
[----:B------:R-:W-:Y:S01]  /*2310*/  FMNMX R2, R0, 9.9999999600419720025e-13, !PT ;  /* 0x2b8cbccc00027809 */ /* 0x000fe20007800000 */
[----:B------:R-:W-:Y:S01]  /*2320*/  HFMA2 R15, -RZ, RZ, 1.5048828125, 33.21875 ;  /* 0x3e055027ff0f7431 */ /* 0x000fe200000001ff */
[----:B------:R-:W-:Y:S02]  /*2330*/  IADD3 R4, PT, PT, R4, 0x4, RZ ;  /* 0x0000000404047810 */ /* 0x000fe40007ffe0ff */
[C---:B------:R-:W-:Y:S02]  /*2340*/  IADD3 R0, PT, PT, R2.reuse, -0x3f2aaaab, RZ ;  /* 0xc0d5555502007810 */ /* 0x040fe40007ffe0ff */
[----:B------:R-:W-:Y:S02]  /*2350*/  ISETP.GT.U32.AND P0, PT, R2, 0x7f7fffff, PT ;  /* 0x7f7fffff0200780c */ /* 0x000fe40003f04070 */
[----:B------:R-:W-:Y:S02]  /*2360*/  LOP3.LUT R3, R0, 0xff800000, RZ, 0xc0, !PT ;  /* 0xff80000000037812 */ /* 0x000fe400078ec0ff */
[----:B------:R-:W-:-:S02]  /*2370*/  ISETP.NE.AND P1, PT, R4, RZ, PT ;  /* 0x000000ff0400720c */ /* 0x000fc40003f25270 */
[----:B------:R-:W-:Y:S02]  /*2380*/  IADD3 R0, PT, PT, R2, -R3, RZ ;  /* 0x8000000302007210 */ /* 0x000fe40007ffe0ff */
[----:B------:R-:W-:-:S03]  /*2390*/  IADD3 R5, PT, PT, R5, 0x4, RZ ;  /* 0x0000000405057810 */ /* 0x000fc60007ffe0ff */
[----:B------:R-:W-:Y:S01]  /*23a0*/  FADD R14, R0, -1 ;  /* 0xbf800000000e7421 */ /* 0x000fe20000000000 */
[----:B------:R-:W-:Y:S02]  /*23b0*/  I2FP.F32.S32 R0, R3 ;  /* 0x0000000300007245 */ /* 0x000fe40000201400 */
[----:B------:R-:W-:Y:S01]  /*23c0*/  MOV R3, 0x7f800000 ;  /* 0x7f80000000037802 */ /* 0x000fe20000000f00 */
[----:B------:R-:W-:Y:S02]  /*23d0*/  FFMA R15, R14, -R15, 0.14084610342979431152 ;  /* 0x3e1039f60e0f7423 */ /* 0x000fe4000000080f */
[----:B------:R-:W-:Y:S02]  /*23e0*/  FFMA R0, R0, 1.1920928955078125e-07, RZ ;  /* 0x3400000000007823 */ /* 0x000fe400000000ff */
        /* <DEDUP_REMOVED lines=10> */
[----:B------:R-:W-:-:S04]  /*2490*/  @P0 FFMA R0, R2, R3, +INF ;  /* 0x7f80000002000423 */ /* 0x000fc80000000003 */
[----:B--2---:R-:W-:Y:S01]  /*24a0*/  FFMA R21, R0, -R16, R21 ;  /* 0x8000001000157223 */ /* 0x004fe20000000015 */
[----:B------:R-:W-:Y:S06]  /*24b0*/  @P1 BRA `(.L_x_441) ;  /* 0xfffffff000cc1947 */ /* 0x000fec000383ffff */
.L_x_432:
[----:B------:R-:W-:-:S13]  /*24c0*/  ISETP.NE.AND P0, PT, R7, RZ, PT ;  /* 0x000000ff0700720c */ /* 0x000fda0003f05270 */
[----:B------:R-:W-:Y:S05]  /*24d0*/  @!P0 BRA `(.L_x_431) ;  /* 0x00000008009c8947 */ /* 0x000fea0003800000 */
[----:B------:R-:W-:-:S13]  /*24e0*/  ISETP.NE.AND P0, PT, R7, 0x1, PT ;  /* 0x000000010700780c */ /* 0x000fda0003f05270 */
[----:B------:R-:W-:Y:S05]  /*24f0*/  @!P0 BRA `(.L_x_442) ;  /* 0x0000000400a88947 */ /* 0x000fea0003800000 */
[----:B------:R-:W0:Y:S01]  /*2500*/  LDC.64 R10, c[0x0][0x380] ;  /* 0x0000e000ff0a7b82 */ /* 0x000e220000000a00 */
[----:B------:R-:W-:-:S05]  /*2510*/  IADD3 R4, PT, PT, R9, R6, RZ ;  /* 0x0000000609047210 */ /* 0x000fca0007ffe0ff */
[----:B0-----:R-:W-:-:S05]  /*2520*/  IMAD.WIDE R10, R4, 0x4, R10 ;  /* 0x00000004040a7825 */ /* 0x001fca00078e020a */
[----:B------:R-:W2:Y:S01]  /*2530*/  LDG.E R3, desc[UR10][R10.64] ;  /* 0x0000000a0a037981 */ /* 0x000ea2000c1e1900 */
[----:B------:R-:W-:Y:S01]  /*2540*/  HFMA2 R0, -RZ, RZ, 0.96630859375, -0.0022525787353515625 ;  /* 0x3bbb989dff007431 */ /* 0x000fe200000001ff */
[----:B------:R-:W-:Y:S01]  /*2550*/  MOV R5, 0x437c0000 ;  /* 0x437c000000057802 */ /* 0x000fe20000000f00 */
[----:B------:R-:W0:Y:S01]  /*2560*/  MUFU.RCP R7, R22 ;  /* 0x0000001600077308 */ /* 0x000e220000001000 */
[----:B------:R-:W-:Y:S01]  /*2570*/  BSSY.RECONVERGENT B0, `(.L_x_443) ;  /* 0x0000015000007945 */ /* 0x000fe20003800200 */
[----:B0-----:R-:W-:Y:S01]  /*2580*/  FFMA R12, R7, -R22, 1 ;  /* 0x3f800000070c7423 */ /* 0x001fe20000000816 */
        /* <DEDUP_REMOVED lines=8> */
[----:B0-----:R-:W-:Y:S01]  /*2610*/  FMUL R5, R0, R3 ;  /* 0x0000000300057220 */ /* 0x001fe20000400000 */
[----:B------:R-:W-:-:S05]  /*2620*/  FFMA R0, R7, R12, R7 ;  /* 0x0000000c07007223 */ /* 0x000fca0000000007 */
        /* <DEDUP_REMOVED lines=9> */
.L_x_444:
[----:B------:R-:W-:Y:S05]  /*26c0*/  BSYNC.RECONVERGENT B0 ;  /* 0x0000000000007941 */ /* 0x000fea0003800200 */
.L_x_443:
[----:B------:R0:W2:Y:S01]  /*26d0*/  LDG.E R11, desc[UR10][R10.64+0x4] ;  /* 0x0000040a0a0b7981 */ /* 0x0000a2000c1e1900 */
[----:B------:R-:W1:Y:S02]  /*26e0*/  LDC.64 R2, c[0x0][0x388] ;  /* 0x0000e200ff027b82 */ /* 0x000e640000000a00 */
[----:B-1----:R-:W-:-:S05]  /*26f0*/  IMAD.WIDE R4, R4, 0x4, R2 ;  /* 0x0000000404047825 */ /* 0x002fca00078e0202 */
[----:B------:R-:W3:Y:S01]  /*2700*/  LDG.E R2, desc[UR10][R4.64] ;  /* 0x0000000a04027981 */ /* 0x000ee2000c1e1900 */
[----:B------:R-:W-:Y:S01]  /*2710*/  FMNMX R3, R0, 9.9999999600419720025e-13, !PT ;  /* 0x2b8cbccc00037809 */ /* 0x000fe20007800000 */
[----:B------:R-:W-:Y:S01]  /*2720*/  HFMA2 R14, -RZ, RZ, 1.5048828125, 33.21875 ;  /* 0x3e055027ff0e7431 */ /* 0x000fe200000001ff */
[----:B------:R-:W-:Y:S01]  /*2730*/  MOV R13, 0x3bbb989d ;  /* 0x3bbb989d000d7802 */ /* 0x000fe20000000f00 */
[----:B------:R-:W-:Y:S01]  /*2740*/  BSSY.RECONVERGENT B0, `(.L_x_445) ;  /* 0x000002c000007945 */ /* 0x000fe20003800200 */
[C---:B------:R-:W-:Y:S02]  /*2750*/  IADD3 R0, PT, PT, R3.reuse, -0x3f2aaaab, RZ ;  /* 0xc0d5555503007810 */ /* 0x040fe40007ffe0ff */
[----:B------:R-:W-:Y:S02]  /*2760*/  ISETP.GT.U32.AND P0, PT, R3, 0x7f7fffff, PT ;  /* 0x7f7fffff0300780c */ /* 0x000fe40003f04070 */
[----:B------:R-:W-:-:S04]  /*2770*/  LOP3.LUT R0, R0, 0xff800000, RZ, 0xc0, !PT ;  /* 0xff80000000007812 */ /* 0x000fc800078ec0ff */
[-C--:B------:R-:W-:Y:S02]  /*2780*/  IADD3 R7, PT, PT, R3, -R0.reuse, RZ ;  /* 0x8000000003077210 */ /* 0x080fe40007ffe0ff */
[----:B------:R-:W-:-:S03]  /*2790*/  I2FP.F32.S32 R0, R0 ;  /* 0x0000000000007245 */ /* 0x000fc60000201400 */
[----:B------:R-:W-:-:S04]  /*27a0*/  FADD R7, R7, -1 ;  /* 0xbf80000007077421 */ /* 0x000fc80000000000 */
[----:B0-----:R-:W-:Y:S01]  /*27b0*/  FFMA R10, R7, -R14, 0.14084610342979431152 ;  /* 0x3e1039f6070a7423 */ /* 0x001fe2000000080e */
[----:B------:R-:W-:-:S03]  /*27c0*/  HFMA2 R14, -RZ, RZ, 3.7421875, 0 ;  /* 0x437c0000ff0e7431 */ /* 0x000fc600000001ff */
        /* <DEDUP_REMOVED lines=9> */
[----:B------:R-:W-:-:S04]  /*2860*/  FFMA R7, R0, 1.1920928955078125e-07, RZ ;  /* 0x3400000000077823 */ /* 0x000fc800000000ff */
[----:B------:R-:W-:Y:S01]  /*2870*/  FFMA R10, R7, 0.69314718246459960938, R10 ;  /* 0x3f317218070a7823 */ /* 0x000fe2000000000a */
[----:B--2---:R-:W-:-:S04]  /*2880*/  FADD R12, R11, -R8 ;  /* 0x800000080b0c7221 */ /* 0x004fc80000000000 */
[----:B------:R-:W-:-:S04]  /*2890*/  FFMA.SAT R11, R12, R13, 0.5 ;  /* 0x3f0000000c0b7423 */ /* 0x000fc8000000200d */
[----:B------:R-:W-:Y:S02]  /*28a0*/  FFMA.RM R13, R11, R14, 12582913 ;  /* 0x4b4000010b0d7423 */ /* 0x000fe4000000400e */
[----:B------:R-:W0:Y:S02]  /*28b0*/  MUFU.RCP R11, R22 ;  /* 0x00000016000b7308 */ /* 0x000e240000001000 */
[C---:B------:R-:W-:Y:S01]  /*28c0*/  FADD R15, R13.reuse, -12583039 ;  /* 0xcb40007f0d0f7421 */ /* 0x040fe20000000000 */
[----:B------:R-:W-:-:S03]  /*28d0*/  SHF.L.U32 R13, R13, 0x17, RZ ;  /* 0x000000170d0d7819 */ /* 0x000fc600000006ff */
[----:B------:R-:W-:-:S04]  /*28e0*/  FFMA R15, R12, 1.4426950216293334961, -R15 ;  /* 0x3fb8aa3b0c0f7823 */ /* 0x000fc8000000080f */
[----:B------:R-:W-:-:S04]  /*28f0*/  FFMA R15, R12, 1.925963033500011079e-08, R15 ;  /* 0x32a570600c0f7823 */ /* 0x000fc8000000000f */
[----:B------:R-:W1:Y:S01]  /*2900*/  MUFU.EX2 R12, R15 ;  /* 0x0000000f000c7308 */ /* 0x000e620000000800 */
[----:B0-----:R-:W-:-:S04]  /*2910*/  FFMA R14, R11, -R22, 1 ;  /* 0x3f8000000b0e7423 */ /* 0x001fc80000000816 */
[----:B------:R-:W-:Y:S01]  /*2920*/  FFMA R0, R11, R14, R11 ;  /* 0x0000000e0b007223 */ /* 0x000fe2000000000b */
[----:B------:R-:W-:-:S05]  /*2930*/  MOV R14, 0x7f800000 ;  /* 0x7f800000000e7802 */ /* 0x000fca0000000f00 */
        /* <DEDUP_REMOVED lines=12> */
.L_x_446:
[----:B------:R-:W-:Y:S05]  /*2a00*/  BSYNC.RECONVERGENT B0 ;  /* 0x0000000000007941 */ /* 0x000fea0003800200 */
.L_x_445:
[----:B------:R0:W2:Y:S01]  /*2a10*/  LDG.E R5, desc[UR10][R4.64+0x4] ;  /* 0x0000040a04057981 */ /* 0x0000a2000c1e1900 */
[----:B------:R-:W-:Y:S01]  /*2a20*/  FMNMX R2, R0, 9.9999999600419720025e-13, !PT ;  /* 0x2b8cbccc00027809 */ /* 0x000fe20007800000 */
[----:B------:R-:W-:Y:S01]  /*2a30*/  HFMA2 R10, -RZ, RZ, 1.5048828125, 33.21875 ;  /* 0x3e055027ff0a7431 */ /* 0x000fe200000001ff */
[----:B------:R-:W-:Y:S02]  /*2a40*/  IADD3 R6, PT, PT, R6, 0x2, RZ ;  /* 0x0000000206067810 */ /* 0x000fe40007ffe0ff */
        /* <DEDUP_REMOVED lines=12> */
[C---:B0-----:R-:W-:Y:S01]  /*2b10*/  FFMA R4, R7.reuse, R0, -0.5 ;  /* 0xbf00000007047423 */ /* 0x041fe20000000000 */
[----:B------:R-:W-:Y:S02]  /*2b20*/  I2FP.F32.S32 R0, R3 ;  /* 0x0000000300007245 */ /* 0x000fe40000201400 */
[----:B------:R-:W-:Y:S01]  /*2b30*/  MOV R3, 0x7f800000 ;  /* 0x7f80000000037802 */ /* 0x000fe20000000f00 */
[C---:B------:R-:W-:Y:S02]  /*2b40*/  FMUL R4, R7.reuse, R4 ;  /* 0x0000000407047220 */ /* 0x040fe40000400000 */
[----:B------:R-:W-:Y:S02]  /*2b50*/  FFMA R0, R0, 1.1920928955078125e-07, RZ ;  /* 0x3400000000007823 */ /* 0x000fe400000000ff */
[----:B------:R-:W-:-:S04]  /*2b60*/  FFMA R7, R7, R4, R7 ;  /* 0x0000000407077223 */ /* 0x000fc80000000007 */
[----:B------:R-:W-:Y:S01]  /*2b70*/  FFMA R0, R0, 0.69314718246459960938, R7 ;  /* 0x3f31721800007823 */ /* 0x000fe20000000007 */
[----:B------:R-:W-:-:S04]  /*2b80*/  @P0 FFMA R0, R2, R3, +INF ;  /* 0x7f80000002000423 */ /* 0x000fc80000000003 */
[----:B--2---:R-:W-:-:S07]  /*2b90*/  FFMA R21, R0, -R5, R21 ;  /* 0x8000000500157223 */ /* 0x004fce0000000015 */
.L_x_442:
[----:B------:R-:W0:Y:S02]  /*2ba0*/  LDCU UR4, c[0x0][0x39c] ;  /* 0x00007380ff0477ac */ /* 0x000e240008000800 */
[----:B0-----:R-:W-:-:S04]  /*2bb0*/  ULOP3.LUT UR4, UR4, 0x1, URZ, 0xc0, !UPT ;  /* 0x0000000104047892 */ /* 0x001fc8000f8ec0ff */
[----:B------:R-:W-:-:S09]  /*2bc0*/  UISETP.NE.U32.AND UP0, UPT, UR4, 0x1, UPT ;  /* 0x000000010400788c */ /* 0x000fd2000bf05070 */
[----:B------:R-:W-:Y:S05]  /*2bd0*/  BRA.U UP0, `(.L_x_431) ;  /* 0x0000000100dc7547 */ /* 0x000fea000b800000 */
[----:B------:R-:W0:Y:S01]  /*2be0*/  LDC.64 R2, c[0x0][0x380] ;  /* 0x0000e000ff027b82 */ /* 0x000e220000000a00 */
[----:B------:R-:W-:-:S05]  /*2bf0*/  IADD3 R6, PT, PT, R9, R6, RZ ;  /* 0x0000000609067210 */ /* 0x000fca0007ffe0ff */
[----:B0-----:R-:W-:-:S06]  /*2c00*/  IMAD.WIDE R2, R6, 0x4, R2 ;  /* 0x0000000406027825 */ /* 0x001fcc00078e0202 */
        /* <DEDUP_REMOVED lines=8> */
[C---:B------:R-:W-:Y:S01]  /*2c90*/  FADD R5, R0.reuse, -12583039 ;  /* 0xcb40007f00057421 */ /* 0x040fe20000000000 */
[----:B------:R-:W-:-:S03]  /*2ca0*/  SHF.L.U32 R0, R0, 0x17, RZ ;  /* 0x0000001700007819 */ /* 0x000fc600000006ff */
[----:B------:R-:W-:-:S04]  /*2cb0*/  FFMA R5, R8, 1.4426950216293334961, -R5 ;  /* 0x3fb8aa3b08057823 */ /* 0x000fc80000000805 */
[----:B------:R-:W-:-:S06]  /*2cc0*/  FFMA R5, R8, 1.925963033500011079e-08, R5 ;  /* 0x32a5706008057823 */ /* 0x000fcc0000000005 */
[----:B------:R-:W1:Y:S01]  /*2cd0*/  MUFU.EX2 R5, R5 ;  /* 0x0000000500057308 */ /* 0x000e620000000800 */
[----:B0-----:R-:W-:Y:S01]  /*2ce0*/  FFMA R2, R7, -R22, 1 ;  /* 0x3f80000007027423 */ /* 0x001fe20000000816 */
[----:B-1----:R-:W-:-:S03]  /*2cf0*/  FMUL R4, R0, R5 ;  /* 0x0000000500047220 */ /* 0x002fc60000400000 */
[----:B------:R-:W-:-:S03]  /*2d00*/  FFMA R0, R7, R2, R7 ;  /* 0x0000000207007223 */ /* 0x000fc60000000007 */
        /* <DEDUP_REMOVED lines=9> */
.L_x_448:
[----:B------:R-:W-:Y:S05]  /*2da0*/  BSYNC.RECONVERGENT B0 ;  /* 0x0000000000007941 */ /* 0x000fea0003800200 */
.L_x_447:
[----:B------:R-:W0:Y:S02]  /*2db0*/  LDC.64 R2, c[0x0][0x388] ;  /* 0x0000e200ff027b82 */ /* 0x000e240000000a00 */
[----:B0-----:R-:W-:-:S06]  /*2dc0*/  IMAD.WIDE R6, R6, 0x4, R2 ;  /* 0x0000000406067825 */ /* 0x001fcc00078e0202 */
[----:B------:R-:W2:Y:S01]  /*2dd0*/  LDG.E R6, desc[UR10][R6.64] ;  /* 0x0000000a06067981 */ /* 0x000ea2000c1e1900 */
[----:B------:R-:W-:Y:S01]  /*2de0*/  FMNMX R2, R0, 9.9999999600419720025e-13, !PT ;  /* 0x2b8cbccc00027809 */ /* 0x000fe20007800000 */
[----:B------:R-:W-:-:S03]  /*2df0*/  HFMA2 R5, -RZ, RZ, 1.5048828125, 33.21875 ;  /* 0x3e055027ff057431 */ /* 0x000fc600000001ff */
[C---:B------:R-:W-:Y:S02]  /*2e00*/  IADD3 R0, PT, PT, R2.reuse, -0x3f2aaaab, RZ ;  /* 0xc0d5555502007810 */ /* 0x040fe40007ffe0ff */
[----:B------:R-:W-:Y:S02]  /*2e10*/  ISETP.GT.U32.AND P0, PT, R2, 0x7f7fffff, PT ;  /* 0x7f7fffff0200780c */ /* 0x000fe40003f04070 */
[----:B------:R-:W-:-:S04]  /*2e20*/  LOP3.LUT R3, R0, 0xff800000, RZ, 0xc0, !PT ;  /* 0xff80000000037812 */ /* 0x000fc800078ec0ff */
[----:B------:R-:W-:-:S05]  /*2e30*/  IADD3 R0, PT, PT, R2, -R3, RZ ;  /* 0x8000000302007210 */ /* 0x000fca0007ffe0ff */
        /* <DEDUP_REMOVED lines=16> */
[----:B--2---:R-:W-:-:S07]  /*2f40*/  FFMA R21, R0, -R6, R21 ;  /* 0x8000000600157223 */ /* 0x004fce0000000015 */
.L_x_431:
[----:B------:R-:W0:Y:S02]  /*2f50*/  LDC.64 R2, c[0x0][0x390] ;  /* 0x0000e400ff027b82 */ /* 0x000e240000000a00 */
[----:B0-----:R-:W-:-:S05]  /*2f60*/  IMAD.WIDE R18, R18, 0x4, R2 ;  /* 0x0000000412127825 */ /* 0x001fca00078e0202 */
[----:B------:R-:W-:Y:S01]  /*2f70*/  STG.E desc[UR10][R18.64], R21 ;  /* 0x0000001512007986 */ /* 0x000fe2000c10190a */
[----:B------:R-:W-:Y:S05]  /*2f80*/  EXIT ;  /* 0x000000000000794d */ /* 0x000fea0003800000 */
.L_x_419:
[----:B------:R-:W0:Y:S02]  /*2f90*/  LDC.64 R2, c[0x0][0x390] ;  /* 0x0000e400ff027b82 */ /* 0x000e240000000a00 */
[----:B0-----:R-:W-:-:S05]  /*2fa0*/  IMAD.WIDE R2, R18, 0x4, R2 ;  /* 0x0000000412027825 */ /* 0x001fca00078e0202 */
[----:B------:R-:W-:Y:S01]  /*2fb0*/  STG.E desc[UR10][R2.64], RZ ;  /* 0x000000ff02007986 */ /* 0x000fe2000c10190a */
[----:B------:R-:W-:Y:S05]  /*2fc0*/  EXIT ;  /* 0x000000000000794d */ /* 0x000fea0003800000 */
        .weak           $__internal_8_$__cuda_sm3x_div_rn_noftz_f32_slowpath
        .type           $__internal_8_$__cuda_sm3x_div_rn_noftz_f32_slowpath,@function
        .size           $__internal_8_$__cuda_sm3x_div_rn_noftz_f32_slowpath,(.L_x_522 - $__internal_8_$__cuda_sm3x_div_rn_noftz_f32_slowpath)
$__internal_8_$__cuda_sm3x_div_rn_noftz_f32_slowpath:
[----:B------:R-:W-:Y:S01]  /*2fd0*/  SHF.R.U32.HI R2, RZ, 0x17, R0 ;  /* 0x00000017ff027819 */ /* 0x000fe20000011600 */
[----:B------:R-:W-:Y:S01]  /*2fe0*/  BSSY.RECONVERGENT B1, `(.L_x_449) ;  /* 0x0000062000017945 */ /* 0x000fe20003800200 */
[----:B------:R-:W-:Y:S02]  /*2ff0*/  SHF.R.U32.HI R23, RZ, 0x17, R3 ;  /* 0x00000017ff177819 */ /* 0x000fe40000011603 */
[----:B------:R-:W-:Y:S02]  /*3000*/  LOP3.LUT R2, R2, 0xff, RZ, 0xc0, !PT ;  /* 0x000000ff02027812 */ /* 0x000fe400078ec0ff */
[----:B------:R-:W-:Y:S02]  /*3010*/  LOP3.LUT R23, R23, 0xff, RZ, 0xc0, !PT ;  /* 0x000000ff17177812 */ /* 0x000fe400078ec0ff */
[----:B------:R-:W-:Y:S02]  /*3020*/  IADD3 R24, PT, PT, R2, -0x1, RZ ;  /* 0xffffffff02187810 */ /* 0x000fe40007ffe0ff */
[----:B------:R-:W-:-:S02]  /*3030*/  IADD3 R25, PT, PT, R23, -0x1, RZ ;  /* 0xffffffff17197810 */ /* 0x000fc40007ffe0ff */
[----:B------:R-:W-:-:S04]  /*3040*/  ISETP.GT.U32.AND P0, PT, R24, 0xfd, PT ;  /* 0x000000fd1800780c */ /* 0x000fc80003f04070 */
        /* <DEDUP_REMOVED lines=26> */
.L_x_450:
[----:B------:R-:W-:Y:S01]  /*31f0*/  LEA R25, R2, 0xc0800000, 0x17 ;  /* 0xc080000002197811 */ /* 0x000fe200078eb8ff */
[----:B------:R-:W-:Y:S01]  /*3200*/  BSSY.RECONVERGENT B2, `(.L_x_455) ;  /* 0x0000036000027945 */ /* 0x000fe20003800200 */
[----:B------:R-:W-:Y:S02]  /*3210*/  IADD3 R23, PT, PT, R23, -0x7f, RZ ;  /* 0xffffff8117177810 */ /* 0x000fe40007ffe0ff */
[----:B------:R-:W-:-:S03]  /*3220*/  IADD3 R26, PT, PT, -R25, R0, RZ ;  /* 0x00000000191a7210 */ /* 0x000fc60007ffe1ff */
[C---:B------:R-:W-:Y:S01]  /*3230*/  IMAD R0, R23.reuse, -0x800000, R3 ;  /* 0xff80000017007824 */ /* 0x040fe200078e0203 */
        /* <DEDUP_REMOVED lines=26> */
[CCC-:B------:R-:W-:Y:S01]  /*33e0*/  FFMA.RP R19, R27.reuse, R25.reuse, R24.reuse ;  /* 0x000000191b137223 */ /* 0x1c0fe20000008018 */
[----:B------:R-:W-:Y:S01]  /*33f0*/  FFMA.RM R24, R27, R25, R24 ;  /* 0x000000191b187223 */ /* 0x000fe20000004018 */
        /* <DEDUP_REMOVED lines=18> */
.L_x_457:
[----:B------:R-:W-:-:S04]  /*3520*/  LOP3.LUT R0, R0, 0x80000000, RZ, 0xc0, !PT ;  /* 0x8000000000007812 */ /* 0x000fc800078ec0ff */
[----:B------:R-:W-:Y:S01]  /*3530*/  LOP3.LUT R0, R0, 0x7f800000, RZ, 0xfc, !PT ;  /* 0x7f80000000007812 */ /* 0x000fe200078efcff */
[----:B------:R-:W-:Y:S06]  /*3540*/  BRA `(.L_x_458) ;  /* 0x0000000000047947 */ /* 0x000fec0003800000 */
.L_x_456:
[----:B------:R-:W-:-:S07]  /*3550*/  LEA R0, R19, R0, 0x17 ;  /* 0x0000000013007211 */ /* 0x000fce00078eb8ff */
.L_x_458:
[----:B------:R-:W-:Y:S05]  /*3560*/  BSYNC.RECONVERGENT B2 ;  /* 0x0000000000027941 */ /* 0x000fea0003800200 */
.L_x_455:
[----:B------:R-:W-:Y:S05]  /*3570*/  BRA `(.L_x_459) ;  /* 0x0000000000207947 */ /* 0x000fea0003800000 */
.L_x_454:
[----:B------:R-:W-:-:S04]  /*3580*/  LOP3.LUT R0, R0, 0x80000000, R3, 0x48, !PT ;  /* 0x8000000000007812 */ /* 0x000fc800078e4803 */
[----:B------:R-:W-:Y:S01]  /*3590*/  LOP3.LUT R0, R0, 0x7f800000, RZ, 0xfc, !PT ;  /* 0x7f80000000007812 */ /* 0x000fe200078efcff */
[----:B------:R-:W-:Y:S06]  /*35a0*/  BRA `(.L_x_459) ;  /* 0x0000000000147947 */ /* 0x000fec0003800000 */
.L_x_453:
[----:B------:R-:W-:Y:S01]  /*35b0*/  LOP3.LUT R0, R0, 0x80000000, R3, 0x48, !PT ;  /* 0x8000000000007812 */ /* 0x000fe200078e4803 */
[----:B------:R-:W-:Y:S06]  /*35c0*/  BRA `(.L_x_459) ;  /* 0x00000000000c7947 */ /* 0x000fec0003800000 */
.L_x_452:
[----:B------:R-:W0:Y:S01]  /*35d0*/  MUFU.RSQ R0, -QNAN ;  /* 0xffc0000000007908 */ /* 0x000e220000001400 */
[----:B------:R-:W-:Y:S05]  /*35e0*/  BRA `(.L_x_459) ;  /* 0x0000000000047947 */ /* 0x000fea0003800000 */
.L_x_451:
[----:B------:R-:W-:-:S07]  /*35f0*/  FADD.FTZ R0, R3, R0 ;  /* 0x0000000003007221 */ /* 0x000fce0000010000 */
.L_x_459:
[----:B------:R-:W-:Y:S05]  /*3600*/  BSYNC.RECONVERGENT B1 ;  /* 0x0000000000017941 */ /* 0x000fea0003800200 */
.L_x_449:
[----:B------:R-:W-:Y:S01]  /*3610*/  HFMA2 R3, -RZ, RZ, 0, 0 ;  /* 0x00000000ff037431 */ /* 0x000fe200000001ff */
[----:B------:R-:W-:-:S04]  /*3620*/  MOV R2, R20 ;  /* 0x0000001400027202 */ /* 0x000fc80000000f00 */
[----:B0-----:R-:W-:Y:S05]  /*3630*/  RET.REL.NODEC R2 `(log_softmax_nl_loss_igone) ;  /* 0xffffffc802707950 */ /* 0x001fea0003c3ffff */
.L_x_460:
        /* <DEDUP_REMOVED lines=12> */
.L_x_522:


//--------------------- .text.log_softmax_nl_loss --------------------------
	.section	.text.log_softmax_nl_loss,"ax",@progbits
	.align	128
        .global         log_softmax_nl_loss
        .type           log_softmax_nl_loss,@function
        .size           log_softmax_nl_loss,(.L_x_523 - log_softmax_nl_loss)
        .other          log_softmax_nl_loss,@"STO_CUDA_ENTRY STV_DEFAULT"
log_softmax_nl_loss:
.text.log_softmax_nl_loss:
        /* <DEDUP_REMOVED lines=30> */
.L_x_463:
        /* <DEDUP_REMOVED lines=18> */
[----:B------:R0:W5:Y:S01]  /*0300*/  LDG.E R14, desc[UR12][R4.64+0x1c] ;  /* 0x00001c0c040e7981 */ /* 0x000162000c1e1900 */
        /* <DEDUP_REMOVED lines=18> */
[----:B0-----:R-:W-:-:S04]  /*0430*/  FSEL R4, R15, R9, !P0 ;  /* 0x000000090f047208 */ /* 0x001fc80004000000 */
        /* <DEDUP_REMOVED lines=17> */
.L_x_462:
        /* <DEDUP_REMOVED lines=34> */
.L_x_464:
        /* <DEDUP_REMOVED lines=21> */
.L_x_465:
[----:B------:R-:W-:Y:S05]  /*08c0*/  BRA.U !UP1, `(.L_x_461) ;  /* 0x00000001092c7547 */ /* 0x000fea000b800000 */
[----:B------:R-:W0:Y:S01]  /*08d0*/  LDC.64 R6, c[0x0][0x380] ;  /* 0x0000e000ff067b82 */ /* 0x000e220000000a00 */
[----:B------:R-:W-:Y:S01]  /*08e0*/  IADD3 R3, PT, PT, R0, UR4, RZ ;  /* 0x0000000400037c10 */ /* 0x000fe2000fffe0ff */
[----:B------:R-:W-:-:S12]  /*08f0*/  UIADD3 UR5, UPT, UPT, -UR5, URZ, URZ ;  /* 0x000000ff05057290 */ /* 0x000fd8000fffe1ff */
.L_x_466:
        /* <DEDUP_REMOVED lines=8> */
.L_x_461:
        /* <DEDUP_REMOVED lines=18> */
.L_x_469:
        /* <DEDUP_REMOVED lines=13> */
[----:B------:R-:W-:-:S04]  /*0b70*/  UIADD3 UR8, UPT, UPT, UR8, 0x8, URZ ;  /* 0x0000000808087890 */ /* 0x000fc8000fffe0ff */
[----:B------:R-:W-:Y:S01]  /*0b80*/  UISETP.NE.AND UP1, UPT, UR8, URZ, UPT ;  /* 0x000000ff0800728c */ /* 0x000fe2000bf25270 */
[----:B------:R-:W-:Y:S01]  /*0b90*/  IADD3 R4, PT, PT, R4, 0x8, RZ ;  /* 0x0000000804047810 */ /* 0x000fe20007ffe0ff */
[----:B--2---:R-:W-:-:S04]  /*0ba0*/  FADD R6, R6, -R9 ;  /* 0x8000000906067221 */ /* 0x004fc80000000000 */
[----:B------:R-:W-:-:S04]  /*0bb0*/  FFMA.SAT R5, R6, R7, 0.5 ;  /* 0x3f00000006057423 */ /* 0x000fc80000002007 */
[----:B------:R-:W-:Y:S01]  /*0bc0*/  FFMA.RM R8, R5, R10, 12582913 ;  /* 0x4b40000105087423 */ /* 0x000fe2000000400a */
[----:B---3--:R-:W-:-:S03]  /*0bd0*/  FADD R22, R22, -R9 ;  /* 0x8000000916167221 */ /* 0x008fc60000000000 */
[----:B------:R-:W-:Y:S01]  /*0be0*/  FADD R11, R8, -12583039 ;  /* 0xcb40007f080b7421 */ /* 0x000fe20000000000 */
[----:B------:R-:W-:-:S03]  /*0bf0*/  FFMA.SAT R15, R22, R7, 0.5 ;  /* 0x3f000000160f7423 */ /* 0x000fc60000002007 */
[----:B------:R-:W-:Y:S01]  /*0c00*/  FFMA R11, R6, 1.4426950216293334961, -R11 ;  /* 0x3fb8aa3b060b7823 */ /* 0x000fe2000000080b */
[----:B----4-:R-:W-:-:S03]  /*0c10*/  FADD R24, R24, -R9 ;  /* 0x8000000918187221 */ /* 0x010fc60000000000 */
[----:B0-----:R-:W-:Y:S01]  /*0c20*/  FFMA R12, R6, 1.925963033500011079e-08, R11 ;  /* 0x32a57060060c7823 */ /* 0x001fe2000000000b */
[-C--:B------:R-:W-:Y:S01]  /*0c30*/  FFMA.RM R6, R15, R10.reuse, 12582913 ;  /* 0x4b4000010f067423 */ /* 0x080fe2000000400a */
[--C-:B-----5:R-:W-:Y:S01]  /*0c40*/  FADD R26, R26, -R9.reuse ;  /* 0x800000091a1a7221 */ /* 0x120fe20000000000 */
[-C--:B------:R-:W-:Y:S01]  /*0c50*/  FFMA.SAT R11, R24, R7.reuse, 0.5 ;  /* 0x3f000000180b7423 */ /* 0x080fe20000002007 */
[----:B------:R-:W-:Y:S01]  /*0c60*/  FADD R20, R20, -R9 ;  /* 0x8000000914147221 */ /* 0x000fe20000000000 */
[----:B------:R-:W-:Y:S01]  /*0c70*/  FADD R15, R6, -12583039 ;  /* 0xcb40007f060f7421 */ /* 0x000fe20000000000 */
[-C--:B------:R-:W-:Y:S01]  /*0c80*/  FFMA.SAT R5, R26, R7.reuse, 0.5 ;  /* 0x3f0000001a057423 */ /* 0x080fe20000002007 */
[-C--:B------:R-:W-:Y:S01]  /*0c90*/  FFMA.RM R11, R11, R10.reuse, 12582913 ;  /* 0x4b4000010b0b7423 */ /* 0x080fe2000000400a */
[----:B------:R-:W-:Y:S01]  /*0ca0*/  FFMA.SAT R21, R20, R7, 0.5 ;  /* 0x3f00000014157423 */ /* 0x000fe20000002007 */
[----:B------:R-:W-:Y:S01]  /*0cb0*/  FFMA R15, R22, 1.4426950216293334961, -R15 ;  /* 0x3fb8aa3b160f7823 */ /* 0x000fe2000000080f */
[----:B------:R-:W-:Y:S01]  /*0cc0*/  FFMA.RM R5, R5, R10, 12582913 ;  /* 0x4b40000105057423 */ /* 0x000fe2000000400a */
[----:B------:R-:W-:-:S02]  /*0cd0*/  FADD R19, R11, -12583039 ;  /* 0xcb40007f0b137421 */ /* 0x000fc40000000000 */
[----:B------:R-:W-:Y:S01]  /*0ce0*/  FFMA R17, R22, 1.925963033500011079e-08, R15 ;  /* 0x32a5706016117823 */ /* 0x000fe2000000000f */
[-C--:B------:R-:W-:Y:S01]  /*0cf0*/  FFMA.RM R15, R21, R10.reuse, 12582913 ;  /* 0x4b400001150f7423 */ /* 0x080fe2000000400a */
[----:B------:R-:W-:Y:S01]  /*0d00*/  FADD R13, R5, -12583039 ;  /* 0xcb40007f050d7421 */ /* 0x000fe20000000000 */
[----:B------:R-:W-:Y:S01]  /*0d10*/  FFMA R19, R24, 1.4426950216293334961, -R19 ;  /* 0x3fb8aa3b18137823 */ /* 0x000fe20000000813 */
[----:B------:R-:W-:Y:S01]  /*0d20*/  FADD R22, R18, -R9 ;  /* 0x8000000912167221 */ /* 0x000fe20000000000 */
[----:B------:R-:W-:Y:S01]  /*0d30*/  FADD R21, R15, -12583039 ;  /* 0xcb40007f0f157421 */ /* 0x000fe20000000000 */
[----:B------:R-:W-:Y:S01]  /*0d40*/  FFMA R13, R26, 1.4426950216293334961, -R13 ;  /* 0x3fb8aa3b1a0d7823 */ /* 0x000fe2000000080d */
[----:B------:R-:W-:Y:S01]  /*0d50*/  FFMA R18, R24, 1.925963033500011079e-08, R19 ;  /* 0x32a5706018127823 */ /* 0x000fe20000000013 */
[-C--:B------:R-:W-:Y:S01]  /*0d60*/  FFMA.SAT R23, R22, R7.reuse, 0.5 ;  /* 0x3f00000016177423 */ /* 0x080fe20000002007 */
[----:B------:R-:W-:Y:S01]  /*0d70*/  FADD R24, R16, -R9 ;  /* 0x8000000910187221 */ /* 0x000fe20000000000 */
[----:B------:R-:W-:Y:S01]  /*0d80*/  FFMA R21, R20, 1.4426950216293334961, -R21 ;  /* 0x3fb8aa3b14157823 */ /* 0x000fe20000000815 */
[----:B------:R-:W-:Y:S01]  /*0d90*/  FFMA R13, R26, 1.925963033500011079e-08, R13 ;  /* 0x32a570601a0d7823 */ /* 0x000fe2000000000d */
[----:B------:R-:W0:Y:S01]  /*0da0*/  MUFU.EX2 R12, R12 ;  /* 0x0000000c000c7308 */ /* 0x000e220000000800 */
[-C--:B------:R-:W-:Y:S01]  /*0db0*/  FFMA.RM R16, R23, R10.reuse, 12582913 ;  /* 0x4b40000117107423 */ /* 0x080fe2000000400a */
[----:B------:R-:W-:Y:S01]  /*0dc0*/  FFMA.SAT R25, R24, R7, 0.5 ;  /* 0x3f00000018197423 */ /* 0x000fe20000002007 */
[----:B------:R-:W-:Y:S01]  /*0dd0*/  FFMA R19, R20, 1.925963033500011079e-08, R21 ;  /* 0x32a5706014137823 */ /* 0x000fe20000000015 */
[----:B------:R-:W-:Y:S01]  /*0de0*/  FADD R20, R14, -R9 ;  /* 0x800000090e147221 */ /* 0x000fe20000000000 */
[----:B------:R-:W-:Y:S01]  /*0df0*/  FADD R23, R16, -12583039 ;  /* 0xcb40007f10177421 */ /* 0x000fe20000000000 */
[----:B------:R-:W-:-:S02]  /*0e00*/  FFMA.RM R14, R25, R10, 12582913 ;  /* 0x4b400001190e7423 */ /* 0x000fc4000000400a */
[----:B------:R-:W1:Y:S01]  /*0e10*/  MUFU.EX2 R13, R13 ;  /* 0x0000000d000d7308 */ /* 0x000e620000000800 */
[----:B------:R-:W-:Y:S01]  /*0e20*/  FFMA.SAT R25, R20, R7, 0.5 ;  /* 0x3f00000014197423 */ /* 0x000fe20000002007 */
[----:B------:R-:W-:Y:S01]  /*0e30*/  FFMA R23, R22, 1.4426950216293334961, -R23 ;  /* 0x3fb8aa3b16177823 */ /* 0x000fe20000000817 */
[----:B------:R-:W-:Y:S02]  /*0e40*/  FADD R21, R14, -12583039 ;  /* 0xcb40007f0e157421 */ /* 0x000fe40000000000 */
[----:B------:R-:W-:-:S03]  /*0e50*/  FFMA.RM R10, R25, R10, 12582913 ;  /* 0x4b400001190a7423 */ /* 0x000fc6000000400a */
[----:B------:R-:W2:Y:S01]  /*0e60*/  MUFU.EX2 R17, R17 ;  /* 0x0000001100117308 */ /* 0x000ea20000000800 */
[----:B------:R-:W-:Y:S01]  /*0e70*/  SHF.L.U32 R8, R8, 0x17, RZ ;  /* 0x0000001708087819 */ /* 0x000fe200000006ff */
[----:B------:R-:W-:Y:S01]  /*0e80*/  FFMA R7, R22, 1.925963033500011079e-08, R23 ;  /* 0x32a5706016077823 */ /* 0x000fe20000000017 */
[----:B------:R-:W-:Y:S01]  /*0e90*/  FFMA R21, R24, 1.4426950216293334961, -R21 ;  /* 0x3fb8aa3b18157823 */ /* 0x000fe20000000815 */
[----:B------:R-:W-:-:S04]  /*0ea0*/  FADD R23, R10, -12583039 ;  /* 0xcb40007f0a177421 */ /* 0x000fc80000000000 */
[----:B------:R-:W3:Y:S01]  /*0eb0*/  MUFU.EX2 R18, R18 ;  /* 0x0000001200127308 */ /* 0x000ee20000000800 */
[----:B------:R-:W-:Y:S01]  /*0ec0*/  SHF.L.U32 R5, R5, 0x17, RZ ;  /* 0x0000001705057819 */ /* 0x000fe200000006ff */
[----:B0-----:R-:W-:Y:S01]  /*0ed0*/  FFMA R8, R8, R12, R3 ;  /* 0x0000000c08087223 */ /* 0x001fe20000000003 */
[----:B------:R-:W-:Y:S01]  /*0ee0*/  FFMA R21, R24, 1.925963033500011079e-08, R21 ;  /* 0x32a5706018157823 */ /* 0x000fe20000000015 */
[----:B------:R-:W-:-:S04]  /*0ef0*/  FFMA R23, R20, 1.4426950216293334961, -R23 ;  /* 0x3fb8aa3b14177823 */ /* 0x000fc80000000817 */
[----:B------:R-:W0:Y:S01]  /*0f00*/  MUFU.EX2 R19, R19 ;  /* 0x0000001300137308 */ /* 0x000e220000000800 */
[----:B------:R-:W-:Y:S01]  /*0f10*/  SHF.L.U32 R3, R6, 0x17, RZ ;  /* 0x0000001706037819 */ /* 0x000fe200000006ff */
[----:B-1----:R-:W-:Y:S01]  /*0f20*/  FFMA R8, R5, R13, R8 ;  /* 0x0000000d05087223 */ /* 0x002fe20000000008 */
[----:B------:R-:W-:Y:S01]  /*0f30*/  FFMA R23, R20, 1.925963033500011079e-08, R23 ;  /* 0x32a5706014177823 */ /* 0x000fe20000000017 */
[----:B------:R-:W-:-:S04]  /*0f40*/  SHF.L.U32 R6, R11, 0x17, RZ ;  /* 0x000000170b067819 */ /* 0x000fc800000006ff */
[----:B------:R-:W1:Y:S01]  /*0f50*/  MUFU.EX2 R7, R7 ;  /* 0x0000000700077308 */ /* 0x000e620000000800 */
[----:B--2---:R-:W-:Y:S01]  /*0f60*/  FFMA R3, R3, R17, R8 ;  /* 0x0000001103037223 */ /* 0x004fe20000000008 */
[----:B------:R-:W-:-:S06]  /*0f70*/  SHF.L.U32 R15, R15, 0x17, RZ ;  /* 0x000000170f0f7819 */ /* 0x000fcc00000006ff */
[----:B------:R-:W2:Y:S01]  /*0f80*/  MUFU.EX2 R21, R21 ;  /* 0x0000001500157308 */ /* 0x000ea20000000800 */
[----:B---3--:R-:W-:Y:S01]  /*0f90*/  FFMA R6, R6, R18, R3 ;  /* 0x0000001206067223 */ /* 0x008fe20000000003 */
[----:B------:R-:W-:-:S06]  /*0fa0*/  SHF.L.U32 R3, R16, 0x17, RZ ;  /* 0x0000001710037819 */ /* 0x000fcc00000006ff */
[----:B------:R-:W3:Y:S01]  /*0fb0*/  MUFU.EX2 R23, R23 ;  /* 0x0000001700177308 */ /* 0x000ee20000000800 */
[----:B0-----:R-:W-:Y:S01]  /*0fc0*/  FFMA R6, R15, R19, R6 ;  /* 0x000000130f067223 */ /* 0x001fe20000000006 */
[----:B------:R-:W-:-:S03]  /*0fd0*/  SHF.L.U32 R14, R14, 0x17, RZ ;  /* 0x000000170e0e7819 */ /* 0x000fc600000006ff */
[----:B-1----:R-:W-:Y:S01]  /*0fe0*/  FFMA R3, R3, R7, R6 ;  /* 0x0000000703037223 */ /* 0x002fe20000000006 */
[----:B------:R-:W-:-:S03]  /*0ff0*/  SHF.L.U32 R10, R10, 0x17, RZ ;  /* 0x000000170a0a7819 */ /* 0x000fc600000006ff */
[----:B--2---:R-:W-:-:S04]  /*1000*/  FFMA R3, R14, R21, R3 ;  /* 0x000000150e037223 */ /* 0x004fc80000000003 */
[----:B---3--:R-:W-:Y:S01]  /*1010*/  FFMA R3, R10, R23, R3 ;  /* 0x000000170a037223 */ /* 0x008fe20000000003 */
[----:B------:R-:W-:Y:S06]  /*1020*/  BRA.U UP1, `(.L_x_469) ;  /* 0xfffffff9019c7547 */ /* 0x000fec000b83ffff */
.L_x_468:
        /* <DEDUP_REMOVED lines=28> */
[----:B------:R-:W-:Y:S01]  /*11f0*/  FFMA.RM R6, R6, R15, 12582913 ;  /* 0x4b40000106067423 */ /* 0x000fe2000000400f */
[----:B------:R-:W-:Y:S01]  /*1200*/  SHF.L.U32 R4, R4, 0x17, RZ ;  /* 0x0000001704047819 */ /* 0x000fe200000006ff */
[----:B------:R-:W-:Y:S01]  /*1210*/  FFMA R11, R8, 1.925963033500011079e-08, R11 ;  /* 0x32a57060080b7823 */ /* 0x000fe2000000000b */
[----:B------:R-:W-:Y:S01]  /*1220*/  FFMA.SAT R8, R14, R13, 0.5 ;  /* 0x3f0000000e087423 */ /* 0x000fe2000000200d */
[----:B------:R-:W-:Y:S01]  /*1230*/  FFMA R7, R10, 1.4426950216293334961, -R7 ;  /* 0x3fb8aa3b0a077823 */ /* 0x000fe20000000807 */
[----:B------:R-:W-:Y:S01]  /*1240*/  FADD R13, R6, -12583039 ;  /* 0xcb40007f060d7421 */ /* 0x000fe20000000000 */
[----:B------:R-:W-:Y:S01]  /*1250*/  SHF.L.U32 R5, R5, 0x17, RZ ;  /* 0x0000001705057819 */ /* 0x000fe200000006ff */
[----:B------:R-:W-:Y:S01]  /*1260*/  FFMA.RM R8, R8, R15, 12582913 ;  /* 0x4b40000108087423 */ /* 0x000fe2000000400f */
[----:B------:R-:W-:Y:S01]  /*1270*/  FFMA R7, R10, 1.925963033500011079e-08, R7 ;  /* 0x32a570600a077823 */ /* 0x000fe20000000007 */
[----:B------:R-:W-:Y:S01]  /*1280*/  FFMA R13, R12, 1.4426950216293334961, -R13 ;  /* 0x3fb8aa3b0c0d7823 */ /* 0x000fe2000000080d */
[----:B------:R-:W0:Y:S01]  /*1290*/  MUFU.EX2 R11, R11 ;  /* 0x0000000b000b7308 */ /* 0x000e220000000800 */
[C---:B------:R-:W-:Y:S01]  /*12a0*/  FADD R15, R8.reuse, -12583039 ;  /* 0xcb40007f080f7421 */ /* 0x040fe20000000000 */
[----:B------:R-:W-:Y:S01]  /*12b0*/  SHF.L.U32 R8, R8, 0x17, RZ ;  /* 0x0000001708087819 */ /* 0x000fe200000006ff */
[----:B------:R-:W-:-:S02]  /*12c0*/  FFMA R13, R12, 1.925963033500011079e-08, R13 ;  /* 0x32a570600c0d7823 */ /* 0x000fc4000000000d */
[----:B------:R-:W-:-:S03]  /*12d0*/  FFMA R15, R14, 1.4426950216293334961, -R15 ;  /* 0x3fb8aa3b0e0f7823 */ /* 0x000fc6000000080f */
[----:B------:R-:W1:Y:S01]  /*12e0*/  MUFU.EX2 R7, R7 ;  /* 0x0000000700077308 */ /* 0x000e620000000800 */
[----:B------:R-:W-:-:S07]  /*12f0*/  FFMA R15, R14, 1.925963033500011079e-08, R15 ;  /* 0x32a570600e0f7823 */ /* 0x000fce000000000f */
[----:B------:R-:W2:Y:S01]  /*1300*/  MUFU.EX2 R13, R13 ;  /* 0x0000000d000d7308 */ /* 0x000ea20000000800 */
[----:B0-----:R-:W-:Y:S01]  /*1310*/  FFMA R4, R4, R11, R3 ;  /* 0x0000000b04047223 */ /* 0x001fe20000000003 */
[----:B------:R-:W-:-:S06]  /*1320*/  SHF.L.U32 R3, R6, 0x17, RZ ;  /* 0x0000001706037819 */ /* 0x000fcc00000006ff */
[----:B------:R-:W0:Y:S01]  /*1330*/  MUFU.EX2 R15, R15 ;  /* 0x0000000f000f7308 */ /* 0x000e220000000800 */
[----:B-1----:R-:W-:-:S04]  /*1340*/  FFMA R4, R5, R7, R4 ;  /* 0x0000000705047223 */ /* 0x002fc80000000004 */
[----:B--2---:R-:W-:-:S04]  /*1350*/  FFMA R3, R3, R13, R4 ;  /* 0x0000000d03037223 */ /* 0x004fc80000000004 */
[----:B0-----:R-:W-:-:S07]  /*1360*/  FFMA R3, R8, R15, R3 ;  /* 0x0000000f08037223 */ /* 0x001fce0000000003 */
.L_x_470:
        /* <DEDUP_REMOVED lines=21> */
[----:B------:R-:W-:Y:S01]  /*14c0*/  FFMA R7, R6, 1.4426950216293334961, -R7 ;  /* 0x3fb8aa3b06077823 */ /* 0x000fe20000000807 */
        /* <DEDUP_REMOVED lines=9> */
.L_x_471:
        /* <DEDUP_REMOVED lines=16> */
.L_x_467:
[----:B------:R-:W0:Y:S01]  /*1660*/  LDCU UR5, c[0x0][0x39c] ;  /* 0x00007380ff0577ac */ /* 0x000e220008000800 */
[----:B------:R-:W-:Y:S01]  /*1670*/  MOV R10, RZ ;  /* 0x000000ff000a7202 */ /* 0x000fe20000000f00 */
[----:B0-----:R-:W-:-:S09]  /*1680*/  UISETP.GE.AND UP0, UPT, UR5, 0x1, UPT ;  /* 0x000000010500788c */ /* 0x001fd2000bf06270 */
[----:B------:R-:W-:Y:S05]  /*1690*/  BRA.U !UP0, `(.L_x_472) ;  /* 0x0000001908147547 */ /* 0x000fea000b800000 */
[----:B------:R-:W-:Y:S01]  /*16a0*/  UISETP.GE.U32.AND UP0, UPT, UR5, 0x4, UPT ;  /* 0x000000040500788c */ /* 0x000fe2000bf06070 */
[----:B------:R-:W-:Y:S02]  /*16b0*/  HFMA2 R10, -RZ, RZ, 0, 0 ;  /* 0x00000000ff0a7431 */ /* 0x000fe400000001ff */
[----:B------:R-:W-:Y:S01]  /*16c0*/  IMAD R8, R2, UR5, RZ ;  /* 0x0000000502087c24 */ /* 0x000fe2000f8e02ff */
[----:B------:R-:W-:Y:S01]  /*16d0*/  ULOP3.LUT UR14, UR5, 0x3, URZ, 0xc0, !UPT ;  /* 0x00000003050e7892 */ /* 0x000fe2000f8ec0ff */
[----:B------:R-:W-:-:S04]  /*16e0*/  UMOV UR4, URZ ;  /* 0x000000ff00047c82 */ /* 0x000fc80008000000 */
[----:B------:R-:W-:Y:S07]  /*16f0*/  BRA.U !UP0, `(.L_x_473) ;  /* 0x0000000d08647547 */ /* 0x000fee000b800000 */
[----:B------:R-:W0:Y:S01]  /*1700*/  LDCU.128 UR8, c[0x0][0x380] ;  /* 0x00007000ff0877ac */ /* 0x000e220008000c00 */
[----:B------:R-:W-:Y:S02]  /*1710*/  MOV R10, RZ ;  /* 0x000000ff000a7202 */ /* 0x000fe40000000f00 */
[----:B------:R-:W-:Y:S01]  /*1720*/  MOV R11, R8 ;  /* 0x00000008000b7202 */ /* 0x000fe20000000f00 */
[----:B------:R-:W-:Y:S02]  /*1730*/  ULOP3.LUT UR4, UR5, 0x7ffffffc, URZ, 0xc0, !UPT ;  /* 0x7ffffffc05047892 */ /* 0x000fe4000f8ec0ff */
[----:B0-----:R-:W-:Y:S02]  /*1740*/  UIADD3 UR7, UP0, UPT, UR8, 0x8, URZ ;  /* 0x0000000808077890 */ /* 0x001fe4000ff1e0ff */
[----:B------:R-:W-:Y:S02]  /*1750*/  UIADD3 UR5, UP1, UPT, UR10, 0x8, URZ ;  /* 0x000000080a057890 */ /* 0x000fe4000ff3e0ff */
[----:B------:R-:W-:-:S02]  /*1760*/  UIADD3 UR10, UPT, UPT, -UR4, URZ, URZ ;  /* 0x000000ff040a7290 */ /* 0x000fc4000fffe1ff */
[----:B------:R-:W-:Y:S02]  /*1770*/  UIADD3.X UR8, UPT, UPT, URZ, UR9, URZ, UP0, !UPT ;  /* 0x00000009ff087290 */ /* 0x000fe400087fe4ff */
[----:B------:R-:W-:-:S12]  /*1780*/  UIADD3.X UR6, UPT, UPT, URZ, UR11, URZ, UP1, !UPT ;  /* 0x0000000bff067290 */ /* 0x000fd80008ffe4ff */
.L_x_482:
[----:B------:R-:W-:Y:S02]  /*1790*/  MOV R6, UR7 ;  /* 0x0000000700067c02 */ /* 0x000fe40008000f00 */
[----:B------:R-:W-:-:S03]  /*17a0*/  MOV R7, UR8 ;  /* 0x0000000800077c02 */ /* 0x000fc60008000f00 */
[----:B------:R-:W-:-:S05]  /*17b0*/  IMAD.WIDE R6, R11, 0x4, R6 ;  /* 0x000000040b067825 */ /* 0x000fca00078e0206 */
[----:B------:R-:W2:Y:S01]  /*17c0*/  LDG.E R0, desc[UR12][R6.64+-0x8] ;  /* 0xfffff80c06007981 */ /* 0x000ea2000c1e1900 */
[----:B------:R-:W-:Y:S01]  /*17d0*/  HFMA2 R5, -RZ, RZ, 0.96630859375, -0.0022525787353515625 ;  /* 0x3bbb989dff057431 */ /* 0x000fe200000001ff */
[----:B------:R-:W-:Y:S01]  /*17e0*/  MOV R13, 0x437c0000 ;  /* 0x437c0000000d7802 */ /* 0x000fe20000000f00 */
[----:B------:R-:W0:Y:S01]  /*17f0*/  MUFU.RCP R14, R3 ;  /* 0x00000003000e7308 */ /* 0x000e220000001000 */
[----:B------:R-:W-:Y:S01]  /*1800*/  BSSY.RECONVERGENT B0, `(.L_x_474) ;  /* 0x0000017000007945 */ /* 0x000fe20003800200 */
[----:B--2---:R-:W-:-:S04]  /*1810*/  FADD R0, R0, -R9 ;  /* 0x8000000900007221 */ /* 0x004fc80000000000 */
[----:B------:R-:W-:-:S04]  /*1820*/  FFMA.SAT R4, R0, R5, 0.5 ;  /* 0x3f00000000047423 */ /* 0x000fc80000002005 */
[----:B------:R-:W-:Y:S01]  /*1830*/  FFMA.RM R4, R4, R13, 12582913 ;  /* 0x4b40000104047423 */ /* 0x000fe2000000400d */
[----:B0-----:R-:W-:-:S03]  /*1840*/  FFMA R13, R14, -R3, 1 ;  /* 0x3f8000000e0d7423 */ /* 0x001fc60000000803 */
[----:B------:R-:W-:Y:S01]  /*1850*/  FADD R5, R4, -12583039 ;  /* 0xcb40007f04057421 */ /* 0x000fe20000000000 */
[----:B------:R-:W-:-:S03]  /*1860*/  FFMA R13, R14, R13, R14 ;  /* 0x0000000d0e0d7223 */ /* 0x000fc6000000000e */
[----:B------:R-:W-:-:S04]  /*1870*/  FFMA R5, R0, 1.4426950216293334961, -R5 ;  /* 0x3fb8aa3b00057823 */ /* 0x000fc80000000805 */
[----:B------:R-:W-:Y:S01]  /*1880*/  FFMA R12, R0, 1.925963033500011079e-08, R5 ;  /* 0x32a57060000c7823 */ /* 0x000fe20000000005 */
[----:B------:R-:W-:Y:S02]  /*1890*/  SHF.L.U32 R0, R4, 0x17, RZ ;  /* 0x0000001704007819 */ /* 0x000fe400000006ff */
[----:B------:R-:W-:Y:S01]  /*18a0*/  MOV R4, UR5 ;  /* 0x0000000500047c02 */ /* 0x000fe20008000f00 */
[----:B------:R-:W0:Y:S02]  /*18b0*/  MUFU.EX2 R5, R12 ;  /* 0x0000000c00057308 */ /* 0x000e240000000800 */
[----:B0-----:R-:W-:Y:S01]  /*18c0*/  FMUL R0, R0, R5 ;  /* 0x0000000500007220 */ /* 0x001fe20000400000 */
[----:B------:R-:W-:-:S05]  /*18d0*/  MOV R5, UR6 ;  /* 0x0000000600057c02 */ /* 0x000fca0008000f00 */
[----:B------:R-:W0:Y:S01]  /*18e0*/  FCHK P0, R0, R3 ;  /* 0x0000000300007302 */ /* 0x000e220000000000 */
[----:B------:R-:W-:Y:S01]  /*18f0*/  FFMA R14, R0, R13, RZ ;  /* 0x0000000d000e7223 */ /* 0x000fe200000000ff */
[----:B------:R-:W-:-:S04]  /*1900*/  IMAD.WIDE R4, R11, 0x4, R4 ;  /* 0x000000040b047825 */ /* 0x000fc800078e0204 */
[----:B------:R-:W-:-:S04]  /*1910*/  FFMA R15, R14, -R3, R0 ;  /* 0x800000030e0f7223 */ /* 0x000fc80000000000 */
[----:B------:R-:W-:Y:S01]  /*1920*/  FFMA R12, R13, R15, R14 ;  /* 0x0000000f0d0c7223 */ /* 0x000fe2000000000e */
[----:B0-----:R-:W-:Y:S06]  /*1930*/  @!P0 BRA `(.L_x_475) ;  /* 0x00000000000c8947 */ /* 0x001fec0003800000 */
[----:B------:R-:W-:-:S07]  /*1940*/  MOV R14, 0x1960 ;  /* 0x00001960000e7802 */ /* 0x000fce0000000f00 */
[----:B------:R-:W-:Y:S05]  /*1950*/  CALL.REL.NOINC `($__internal_9_$__cuda_sm3x_div_rn_noftz_f32_slowpath) ;  /* 0x0000001400747944 */ /* 0x000fea0003c00000 */
[----:B------:R-:W-:-:S07]  /*1960*/  MOV R12, R0 ;  /* 0x00000000000c7202 */ /* 0x000fce0000000f00 */
.L_x_475:
[----:B------:R-:W-:Y:S05]  /*1970*/  BSYNC.RECONVERGENT B0 ;  /* 0x0000000000007941 */ /* 0x000fea0003800200 */
.L_x_474:
        /* <DEDUP_REMOVED lines=10> */
[----:B------:R-:W-:-:S05]  /*1a20*/  IADD3 R14, PT, PT, R12, -R15, RZ ;  /* 0x8000000f0c0e7210 */ /* 0x000fca0007ffe0ff */
[----:B------:R-:W-:-:S04]  /*1a30*/  FADD R14, R14, -1 ;  /* 0xbf8000000e0e7421 */ /* 0x000fc80000000000 */
[----:B------:R-:W-:Y:S01]  /*1a40*/  FFMA R17, R14, -R17, 0.14084610342979431152 ;  /* 0x3e1039f60e117423 */ /* 0x000fe20000000811 */
[----:B--2---:R-:W-:-:S04]  /*1a50*/  FADD R0, R0, -R9 ;  /* 0x8000000900007221 */ /* 0x004fc80000000000 */
[----:B------:R-:W-:Y:S01]  /*1a60*/  FFMA.SAT R16, R0, R19, 0.5 ;  /* 0x3f00000000107423 */ /* 0x000fe20000002013 */
[----:B------:R-:W-:-:S03]  /*1a70*/  FFMA R19, R14, R17, -0.12148627638816833496 ;  /* 0xbdf8cdcc0e137423 */ /* 0x000fc60000000011 */
[----:B------:R-:W-:Y:S01]  /*1a80*/  FFMA.RM R17, R16, R21, 12582913 ;  /* 0x4b40000110117423 */ /* 0x000fe20000004015 */
[C---:B------:R-:W-:Y:S01]  /*1a90*/  FFMA R19, R14.reuse, R19, 0.13980610668659210205 ;  /* 0x3e0f29550e137423 */ /* 0x040fe20000000013 */
[----:B------:R-:W0:Y:S02]  /*1aa0*/  MUFU.RCP R16, R3 ;  /* 0x0000000300107308 */ /* 0x000e240000001000 */
[C---:B------:R-:W-:Y:S01]  /*1ab0*/  FADD R21, R17.reuse, -12583039 ;  /* 0xcb40007f11157421 */ /* 0x040fe20000000000 */
[----:B------:R-:W-:Y:S01]  /*1ac0*/  FFMA R19, R14, R19, -0.16684235632419586182 ;  /* 0xbe2ad8b90e137423 */ /* 0x000fe20000000013 */
[----:B------:R-:W-:Y:S02]  /*1ad0*/  SHF.L.U32 R17, R17, 0x17, RZ ;  /* 0x0000001711117819 */ /* 0x000fe400000006ff */
[----:B------:R-:W-:Y:S01]  /*1ae0*/  FFMA R21, R0, 1.4426950216293334961, -R21 ;  /* 0x3fb8aa3b00157823 */ /* 0x000fe20000000815 */
[----:B------:R-:W-:-:S03]  /*1af0*/  FFMA R19, R14, R19, 0.20012299716472625732 ;  /* 0x3e4ced0b0e137423 */ /* 0x000fc60000000013 */
[----:B------:R-:W-:Y:S01]  /*1b00*/  FFMA R21, R0, 1.925963033500011079e-08, R21 ;  /* 0x32a5706000157823 */ /* 0x000fe20000000015 */
[C---:B------:R-:W-:Y:S01]  /*1b10*/  FFMA R19, R14.reuse, R19, -0.24999669194221496582 ;  /* 0xbe7fff220e137423 */ /* 0x040fe20000000013 */
[----:B------:R-:W-:Y:S02]  /*1b20*/  I2FP.F32.S32 R0, R15 ;  /* 0x0000000f00007245 */ /* 0x000fe40000201400 */
[----:B------:R-:W1:Y:S01]  /*1b30*/  MUFU.EX2 R18, R21 ;  /* 0x0000001500127308 */ /* 0x000e620000000800 */
[----:B------:R-:W-:Y:S01]  /*1b40*/  FFMA R19, R14, R19, 0.33333182334899902344 ;  /* 0x3eaaaa780e137423 */ /* 0x000fe20000000013 */
[----:B0-----:R-:W-:-:S03]  /*1b50*/  FFMA R15, R16, -R3, 1 ;  /* 0x3f800000100f7423 */ /* 0x001fc60000000803 */
[----:B------:R-:W-:-:S04]  /*1b60*/  FFMA R19, R14, R19, -0.5 ;  /* 0xbf0000000e137423 */ /* 0x000fc80000000013 */
[----:B------:R-:W-:-:S04]  /*1b70*/  FMUL R19, R14, R19 ;  /* 0x000000130e137220 */ /* 0x000fc80000400000 */
[----:B------:R-:W-:Y:S01]  /*1b80*/  FFMA R19, R14, R19, R14 ;  /* 0x000000130e137223 */ /* 0x000fe2000000000e */
[----:B------:R-:W-:Y:S01]  /*1b90*/  FFMA R14, R0, 1.1920928955078125e-07, RZ ;  /* 0x34000000000e7823 */ /* 0x000fe200000000ff */
[----:B------:R-:W-:Y:S01]  /*1ba0*/  FFMA R0, R16, R15, R16 ;  /* 0x0000000f10007223 */ /* 0x000fe20000000010 */
[----:B-1----:R-:W-:Y:S01]  /*1bb0*/  FMUL R18, R17, R18 ;  /* 0x0000001211127220 */ /* 0x002fe20000400000 */
[----:B------:R-:W-:Y:S01]  /*1bc0*/  MOV R17, 0x7f800000 ;  /* 0x7f80000000117802 */ /* 0x000fe20000000f00 */
[----:B------:R-:W-:Y:S02]  /*1bd0*/  FFMA R19, R14, 0.69314718246459960938, R19 ;  /* 0x3f3172180e137823 */ /* 0x000fe40000000013 */
        /* <DEDUP_REMOVED lines=8> */
[----:B------:R-:W-:-:S07]  /*1c60*/  MOV R14, 0x1c80 ;  /* 0x00001c80000e7802 */ /* 0x000fce0000000f00 */
[----:B------:R-:W-:Y:S05]  /*1c70*/  CALL.REL.NOINC `($__internal_9_$__cuda_sm3x_div_rn_noftz_f32_slowpath) ;  /* 0x0000001000ac7944 */ /* 0x000fea0003c00000 */
[----:B------:R-:W-:-:S07]  /*1c80*/  MOV R12, R0 ;  /* 0x00000000000c7202 */ /* 0x000fce0000000f00 */
.L_x_477:
[----:B------:R-:W-:Y:S05]  /*1c90*/  BSYNC.RECONVERGENT B0 ;  /* 0x0000000000007941 */ /* 0x000fea0003800200 */
.L_x_476:
        /* <DEDUP_REMOVED lines=49> */
.L_x_479:
[----:B------:R-:W-:Y:S05]  /*1fb0*/  BSYNC.RECONVERGENT B0 ;  /* 0x0000000000007941 */ /* 0x000fea0003800200 */
.L_x_478:
[----:B------:R0:W2:Y:S04]  /*1fc0*/  LDG.E R6, desc[UR12][R6.64+0x4] ;  /* 0x0000040c06067981 */ /* 0x0000a8000c1e1900 */
[----:B------:R-:W3:Y:S01]  /*1fd0*/  LDG.E R13, desc[UR12][R4.64] ;  /* 0x0000000c040d7981 */ /* 0x000ee2000c1e1900 */
[----:B------:R-:W-:Y:S01]  /*1fe0*/  FMNMX R12, R12, 9.9999999600419720025e-13, !PT ;  /* 0x2b8cbccc0c0c7809 */ /* 0x000fe20007800000 */
[----:B------:R-:W-:Y:S01]  /*1ff0*/  HFMA2 R17, -RZ, RZ, 1.5048828125, 33.21875 ;  /* 0x3e055027ff117431 */ /* 0x000fe200000001ff */
[----:B------:R-:W-:Y:S01]  /*2000*/  MOV R19, 0x3bbb989d ;  /* 0x3bbb989d00137802 */ /* 0x000fe20000000f00 */
[----:B------:R-:W-:Y:S01]  /*2010*/  BSSY.RECONVERGENT B0, `(.L_x_480) ;  /* 0x000002b000007945 */ /* 0x000fe20003800200 */
[C---:B------:R-:W-:Y:S01]  /*2020*/  IADD3 R15, PT, PT, R12.reuse, -0x3f2aaaab, RZ ;  /* 0xc0d555550c0f7810 */ /* 0x040fe20007ffe0ff */
[----:B0-----:R-:W-:Y:S01]  /*2030*/  HFMA2 R7, -RZ, RZ, 3.7421875, 0 ;  /* 0x437c0000ff077431 */ /* 0x001fe200000001ff */
[----:B------:R-:W-:-:S02]  /*2040*/  ISETP.GT.U32.AND P0, PT, R12, 0x7f7fffff, PT ;  /* 0x7f7fffff0c00780c */ /* 0x000fc40003f04070 */
        /* <DEDUP_REMOVED lines=21> */
[----:B------:R-:W-:Y:S02]  /*21a0*/  I2FP.F32.S32 R0, R15 ;  /* 0x0000000f00007245 */ /* 0x000fe40000201400 */
[----:B------:R-:W-:Y:S01]  /*21b0*/  SHF.L.U32 R15, R7, 0x17, RZ ;  /* 0x00000017070f7819 */ /* 0x000fe200000006ff */
[----:B------:R-:W1:Y:S02]  /*21c0*/  MUFU.EX2 R16, R19 ;  /* 0x0000001300107308 */ /* 0x000e640000000800 */
[----:B------:R-:W-:Y:S01]  /*21d0*/  FFMA R7, R0, 1.1920928955078125e-07, RZ ;  /* 0x3400000000077823 */ /* 0x000fe200000000ff */
[----:B0-----:R-:W-:-:S03]  /*21e0*/  FFMA R21, R6, -R3, 1 ;  /* 0x3f80000006157423 */ /* 0x001fc60000000803 */
[----:B------:R-:W-:Y:S01]  /*21f0*/  FFMA R7, R7, 0.69314718246459960938, R14 ;  /* 0x3f31721807077823 */ /* 0x000fe2000000000e */
[----:B------:R-:W-:Y:S01]  /*2200*/  FFMA R0, R6, R21, R6 ;  /* 0x0000001506007223 */ /* 0x000fe20000000006 */
[----:B------:R-:W-:-:S04]  /*2210*/  @P0 FFMA R7, R12, R17, +INF ;  /* 0x7f8000000c070423 */ /* 0x000fc80000000011 */
        /* <DEDUP_REMOVED lines=9> */
[----:B------:R-:W-:Y:S05]  /*22b0*/  CALL.REL.NOINC `($__internal_9_$__cuda_sm3x_div_rn_noftz_f32_slowpath) ;  /* 0x0000000c001c7944 */ /* 0x000fea0003c00000 */
.L_x_481:
[----:B------:R-:W-:Y:S05]  /*22c0*/  BSYNC.RECONVERGENT B0 ;  /* 0x0000000000007941 */ /* 0x000fea0003800200 */
.L_x_480:
[----:B------:R0:W2:Y:S01]  /*22d0*/  LDG.E R4, desc[UR12][R4.64+0x4] ;  /* 0x0000040c04047981 */ /* 0x0000a2000c1e1900 */
[----:B------:R-:W-:Y:S01]  /*22e0*/  FMNMX R6, R0, 9.9999999600419720025e-13, !PT ;  /* 0x2b8cbccc00067809 */ /* 0x000fe20007800000 */
[----:B------:R-:W-:Y:S01]  /*22f0*/  HFMA2 R13, -RZ, RZ, 1.5048828125, 33.21875 ;  /* 0x3e055027ff0d7431 */ /* 0x000fe200000001ff */
[----:B------:R-:W-:Y:S01]  /*2300*/  UIADD3 UR10, UPT, UPT, UR10, 0x4, URZ ;  /* 0x000000040a0a7890 */ /* 0x000fe2000fffe0ff */
[----:B------:R-:W-:Y:S02]  /*2310*/  IADD3 R11, PT, PT, R11, 0x4, RZ ;  /* 0x000000040b0b7810 */ /* 0x000fe40007ffe0ff */
[C---:B------:R-:W-:Y:S01]  /*2320*/  IADD3 R0, PT, PT, R6.reuse, -0x3f2aaaab, RZ ;  /* 0xc0d5555506007810 */ /* 0x040fe20007ffe0ff */
[----:B------:R-:W-:Y:S01]  /*2330*/  UISETP.NE.AND UP0, UPT, UR10, URZ, UPT ;  /* 0x000000ff0a00728c */ /* 0x000fe2000bf05270 */
[----:B------:R-:W-:Y:S02]  /*2340*/  ISETP.GT.U32.AND P0, PT, R6, 0x7f7fffff, PT ;  /* 0x7f7fffff0600780c */ /* 0x000fe40003f04070 */
[----:B------:R-:W-:-:S02]  /*2350*/  LOP3.LUT R7, R0, 0xff800000, RZ, 0xc0, !PT ;  /* 0xff80000000077812 */ /* 0x000fc400078ec0ff */
[----:B0-----:R-:W-:Y:S02]  /*2360*/  MOV R5, 0x7f800000 ;  /* 0x7f80000000057802 */ /* 0x001fe40000000f00 */
[----:B------:R-:W-:-:S05]  /*2370*/  IADD3 R0, PT, PT, R6, -R7, RZ ;  /* 0x8000000706007210 */ /* 0x000fca0007ffe0ff */
[----:B------:R-:W-:Y:S01]  /*2380*/  FADD R12, R0, -1 ;  /* 0xbf800000000c7421 */ /* 0x000fe20000000000 */
[----:B------:R-:W-:-:S03]  /*2390*/  I2FP.F32.S32 R0, R7 ;  /* 0x0000000700007245 */ /* 0x000fc60000201400 */
        /* <DEDUP_REMOVED lines=14> */
[----:B------:R-:W-:Y:S06]  /*2480*/  BRA.U UP0, `(.L_x_482) ;  /* 0xfffffff100c07547 */ /* 0x000fec000b83ffff */
.L_x_473:
[----:B------:R-:W-:-:S09]  /*2490*/  UISETP.NE.AND UP0, UPT, UR14, URZ, UPT ;  /* 0x000000ff0e00728c */ /* 0x000fd2000bf05270 */
[----:B------:R-:W-:Y:S05]  /*24a0*/  BRA.U !UP0, `(.L_x_472) ;  /* 0x0000000908907547 */ /* 0x000fea000b800000 */
[----:B------:R-:W-:-:S09]  /*24b0*/  UISETP.NE.AND UP0, UPT, UR14, 0x1, UPT ;  /* 0x000000010e00788c */ /* 0x000fd2000bf05270 */
[----:B------:R-:W-:Y:S05]  /*24c0*/  BRA.U !UP0, `(.L_x_483) ;  /* 0x0000000508a07547 */ /* 0x000fea000b800000 */
[----:B------:R-:W0:Y:S01]  /*24d0*/  LDC.64 R6, c[0x0][0x380] ;  /* 0x0000e000ff067b82 */ /* 0x000e220000000a00 */
[----:B------:R-:W-:-:S05]  /*24e0*/  IADD3 R4, PT, PT, R8, UR4, RZ ;  /* 0x0000000408047c10 */ /* 0x000fca000fffe0ff */
[----:B0-----:R-:W-:-:S05]  /*24f0*/  IMAD.WIDE R6, R4, 0x4, R6 ;  /* 0x0000000404067825 */ /* 0x001fca00078e0206 */
        /* <DEDUP_REMOVED lines=24> */
.L_x_485:
[----:B------:R-:W-:Y:S05]  /*2680*/  BSYNC.RECONVERGENT B0 ;  /* 0x0000000000007941 */ /* 0x000fea0003800200 */
.L_x_484:
[----:B------:R-:W2:Y:S01]  /*2690*/  LDG.E R6, desc[UR12][R6.64+0x4] ;  /* 0x0000040c06067981 */ /* 0x000ea2000c1e1900 */
[----:B------:R-:W0:Y:S02]  /*26a0*/  LDC.64 R12, c[0x0][0x388] ;  /* 0x0000e200ff0c7b82 */ /* 0x000e240000000a00 */
[----:B0-----:R-:W-:-:S05]  /*26b0*/  IMAD.WIDE R4, R4, 0x4, R12 ;  /* 0x0000000404047825 */ /* 0x001fca00078e020c */
[----:B------:R-:W3:Y:S01]  /*26c0*/  LDG.E R11, desc[UR12][R4.64] ;  /* 0x0000000c040b7981 */ /* 0x000ee2000c1e1900 */
[----:B------:R-:W-:Y:S01]  /*26d0*/  FMNMX R12, R0, 9.9999999600419720025e-13, !PT ;  /* 0x2b8cbccc000c7809 */ /* 0x000fe20007800000 */
[----:B------:R-:W-:Y:S01]  /*26e0*/  HFMA2 R14, -RZ, RZ, 3.7421875, 0 ;  /* 0x437c0000ff0e7431 */ /* 0x000fe200000001ff */
[----:B------:R-:W-:Y:S01]  /*26f0*/  MOV R17, 0x3bbb989d ;  /* 0x3bbb989d00117802 */ /* 0x000fe20000000f00 */
[----:B------:R-:W-:Y:S01]  /*2700*/  HFMA2 R0, -RZ, RZ, 1.5048828125, 33.21875 ;  /* 0x3e055027ff007431 */ /* 0x000fe200000001ff */
[C---:B------:R-:W-:Y:S01]  /*2710*/  IADD3 R15, PT, PT, R12.reuse, -0x3f2aaaab, RZ ;  /* 0xc0d555550c0f7810 */ /* 0x040fe20007ffe0ff */
[----:B------:R-:W0:Y:S01]  /*2720*/  MUFU.RCP R16, R3 ;  /* 0x0000000300107308 */ /* 0x000e220000001000 */
[----:B------:R-:W-:Y:S01]  /*2730*/  ISETP.GT.U32.AND P0, PT, R12, 0x7f7fffff, PT ;  /* 0x7f7fffff0c00780c */ /* 0x000fe20003f04070 */
[----:B------:R-:W-:Y:S01]  /*2740*/  BSSY.RECONVERGENT B0, `(.L_x_486) ;  /* 0x0000027000007945 */ /* 0x000fe20003800200 */
        /* <DEDUP_REMOVED lines=9> */
[----:B------:R-:W-:Y:S01]  /*27e0*/  FFMA R0, R13, R0, 0.33333182334899902344 ;  /* 0x3eaaaa780d007423 */ /* 0x000fe20000000000 */
[----:B--2---:R-:W-:-:S04]  /*27f0*/  FADD R6, R6, -R9 ;  /* 0x8000000906067221 */ /* 0x004fc80000000000 */
[----:B------:R-:W-:-:S04]  /*2800*/  FFMA.SAT R7, R6, R17, 0.5 ;  /* 0x3f00000006077423 */ /* 0x000fc80000002011 */
[----:B------:R-:W-:-:S04]  /*2810*/  FFMA.RM R7, R7, R14, 12582913 ;  /* 0x4b40000107077423 */ /* 0x000fc8000000400e */
[C---:B------:R-:W-:Y:S01]  /*2820*/  FADD R17, R7.reuse, -12583039 ;  /* 0xcb40007f07117421 */ /* 0x040fe20000000000 */
[----:B------:R-:W-:-:S03]  /*2830*/  SHF.L.U32 R7, R7, 0x17, RZ ;  /* 0x0000001707077819 */ /* 0x000fc600000006ff */
[----:B------:R-:W-:-:S04]  /*2840*/  FFMA R17, R6, 1.4426950216293334961, -R17 ;  /* 0x3fb8aa3b06117823 */ /* 0x000fc80000000811 */
[----:B------:R-:W-:Y:S01]  /*2850*/  FFMA R17, R6, 1.925963033500011079e-08, R17 ;  /* 0x32a5706006117823 */ /* 0x000fe20000000011 */
[C---:B------:R-:W-:Y:S01]  /*2860*/  FFMA R6, R13.reuse, R0, -0.5 ;  /* 0xbf0000000d067423 */ /* 0x040fe20000000000 */
[----:B------:R-:W-:Y:S01]  /*2870*/  I2FP.F32.S32 R0, R15 ;  /* 0x0000000f00007245 */ /* 0x000fe20000201400 */
[----:B0-----:R-:W-:Y:S01]  /*2880*/  FFMA R15, R16, -R3, 1 ;  /* 0x3f800000100f7423 */ /* 0x001fe20000000803 */
[----:B------:R-:W0:Y:S01]  /*2890*/  MUFU.EX2 R14, R17 ;  /* 0x00000011000e7308 */ /* 0x000e220000000800 */
[----:B------:R-:W-:-:S04]  /*28a0*/  FMUL R6, R13, R6 ;  /* 0x000000060d067220 */ /* 0x000fc80000400000 */
[----:B------:R-:W-:Y:S01]  /*28b0*/  FFMA R13, R13, R6, R13 ;  /* 0x000000060d0d7223 */ /* 0x000fe2000000000d */
[----:B------:R-:W-:Y:S01]  /*28c0*/  FFMA R6, R0, 1.1920928955078125e-07, RZ ;  /* 0x3400000000067823 */ /* 0x000fe200000000ff */
[----:B------:R-:W-:Y:S01]  /*28d0*/  FFMA R0, R16, R15, R16 ;  /* 0x0000000f10007223 */ /* 0x000fe20000000010 */
[----:B------:R-:W-:Y:S02]  /*28e0*/  MOV R15, 0x7f800000 ;  /* 0x7f800000000f7802 */ /* 0x000fe40000000f00 */
[----:B------:R-:W-:-:S03]  /*28f0*/  FFMA R13, R6, 0.69314718246459960938, R13 ;  /* 0x3f317218060d7823 */ /* 0x000fc6000000000d */
[----:B------:R-:W-:Y:S01]  /*2900*/  @P0 FFMA R13, R12, R15, +INF ;  /* 0x7f8000000c0d0423 */ /* 0x000fe2000000000f */
[----:B0-----:R-:W-:-:S03]  /*2910*/  FMUL R14, R7, R14 ;  /* 0x0000000e070e7220 */ /* 0x001fc60000400000 */
[----:B---3--:R-:W-:Y:S01]  /*2920*/  FFMA R10, R13, -R11, R10 ;  /* 0x8000000b0d0a7223 */ /* 0x008fe2000000000a */
        /* <DEDUP_REMOVED lines=8> */
.L_x_487:
[----:B------:R-:W-:Y:S05]  /*29b0*/  BSYNC.RECONVERGENT B0 ;  /* 0x0000000000007941 */ /* 0x000fea0003800200 */
.L_x_486:
[----:B------:R0:W2:Y:S01]  /*29c0*/  LDG.E R5, desc[UR12][R4.64+0x4] ;  /* 0x0000040c04057981 */ /* 0x0000a2000c1e1900 */
[----:B------:R-:W-:Y:S01]  /*29d0*/  FMNMX R6, R0, 9.9999999600419720025e-13, !PT ;  /* 0x2b8cbccc00067809 */ /* 0x000fe20007800000 */
[----:B------:R-:W-:Y:S01]  /*29e0*/  HFMA2 R12, -RZ, RZ, 1.5048828125, 33.21875 ;  /* 0x3e055027ff0c7431 */ /* 0x000fe200000001ff */
[----:B------:R-:W-:Y:S02]  /*29f0*/  UIADD3 UR4, UPT, UPT, UR4, 0x2, URZ ;  /* 0x0000000204047890 */ /* 0x000fe4000fffe0ff */
        /* <DEDUP_REMOVED lines=21> */
.L_x_483:
[----:B------:R-:W0:Y:S02]  /*2b50*/  LDCU UR5, c[0x0][0x39c] ;  /* 0x00007380ff0577ac */ /* 0x000e240008000800 */
[----:B0-----:R-:W-:-:S04]  /*2b60*/  ULOP3.LUT UR5, UR5, 0x1, URZ, 0xc0, !UPT ;  /* 0x0000000105057892 */ /* 0x001fc8000f8ec0ff */
[----:B------:R-:W-:-:S09]  /*2b70*/  UISETP.NE.U32.AND UP0, UPT, UR5, 0x1, UPT ;  /* 0x000000010500788c */ /* 0x000fd2000bf05070 */
[----:B------:R-:W-:Y:S05]  /*2b80*/  BRA.U UP0, `(.L_x_472) ;  /* 0x0000000100d87547 */ /* 0x000fea000b800000 */
[----:B------:R-:W0:Y:S01]  /*2b90*/  LDC.64 R4, c[0x0][0x380] ;  /* 0x0000e000ff047b82 */ /* 0x000e220000000a00 */
[----:B------:R-:W-:-:S05]  /*2ba0*/  IADD3 R8, PT, PT, R8, UR4, RZ ;  /* 0x0000000408087c10 */ /* 0x000fca000fffe0ff */
[----:B0-----:R-:W-:-:S06]  /*2bb0*/  IMAD.WIDE R4, R8, 0x4, R4 ;  /* 0x0000000408047825 */ /* 0x001fcc00078e0204 */
[----:B------:R0:W2:Y:S01]  /*2bc0*/  LDG.E R4, desc[UR12][R4.64] ;  /* 0x0000000c04047981 */ /* 0x0000a2000c1e1900 */
        /* <DEDUP_REMOVED lines=23> */
.L_x_489:
[----:B------:R-:W-:Y:S05]  /*2d40*/  BSYNC.RECONVERGENT B0 ;  /* 0x0000000000007941 */ /* 0x000fea0003800200 */
.L_x_488:
        /* <DEDUP_REMOVED lines=22> */
[----:B------:R-:W-:-:S03]  /*2eb0*/  MOV R4, 0x7f800000 ;  /* 0x7f80000000047802 */ /* 0x000fc60000000f00 */
[----:B------:R-:W-:Y:S02]  /*2ec0*/  FFMA R5, R0, 0.69314718246459960938, R5 ;  /* 0x3f31721800057823 */ /* 0x000fe40000000005 */
[----:B------:R-:W-:-:S04]  /*2ed0*/  @P0 FFMA R5, R3, R4, +INF ;  /* 0x7f80000003050423 */ /* 0x000fc80000000004 */
[----:B--2---:R-:W-:-:S07]  /*2ee0*/  FFMA R10, R5, -R8, R10 ;  /* 0x80000008050a7223 */ /* 0x004fce000000000a */
.L_x_472:
[----:B------:R-:W0:Y:S02]  /*2ef0*/  LDC.64 R4, c[0x0][0x390] ;  /* 0x0000e400ff047b82 */ /* 0x000e240000000a00 */
[----:B0-----:R-:W-:-:S05]  /*2f00*/  IMAD.WIDE R2, R2, 0x4, R4 ;  /* 0x0000000402027825 */ /* 0x001fca00078e0204 */
[----:B------:R-:W-:Y:S01]  /*2f10*/  STG.E desc[UR12][R2.64], R10 ;  /* 0x0000000a02007986 */ /* 0x000fe2000c10190c */
[----:B------:R-:W-:Y:S05]  /*2f20*/  EXIT ;  /* 0x000000000000794d */ /* 0x000fea0003800000 */
        .weak           $__internal_9_$__cuda_sm3x_div_rn_noftz_f32_slowpath
        .type           $__internal_9_$__cuda_sm3x_div_rn_noftz_f32_slowpath,@function
        .size           $__internal_9_$__cuda_sm3x_div_rn_noftz_f32_slowpath,(.L_x_523 - $__internal_9_$__cuda_sm3x_div_rn_noftz_f32_slowpath)
$__internal_9_$__cuda_sm3x_div_rn_noftz_f32_slowpath:
        /* <DEDUP_REMOVED lines=35> */
.L_x_491:
        /* <DEDUP_REMOVED lines=51> */
.L_x_498:
[----:B------:R-:W-:-:S04]  /*3490*/  LOP3.LUT R0, R0, 0x80000000, RZ, 0xc0, !PT ;  /* 0x8000000000007812 */ /* 0x000fc800078ec0ff */
[----:B------:R-:W-:Y:S01]  /*34a0*/  LOP3.LUT R0, R0, 0x7f800000, RZ, 0xfc, !PT ;  /* 0x7f80000000007812 */ /* 0x000fe200078efcff */
[----:B------:R-:W-:Y:S06]  /*34b0*/  BRA `(.L_x_499) ;  /* 0x0000000000047947 */ /* 0x000fec0003800000 */
.L_x_497:
[----:B------:R-:W-:-:S07]  /*34c0*/  LEA R0, R13, R0, 0x17 ;  /* 0x000000000d007211 */ /* 0x000fce00078eb8ff */
.L_x_499:
[----:B------:R-:W-:Y:S05]  /*34d0*/  BSYNC.RECONVERGENT B2 ;  /* 0x0000000000027941 */ /* 0x000fea0003800200 */
.L_x_496:
[----:B------:R-:W-:Y:S05]  /*34e0*/  BRA `(.L_x_500) ;  /* 0x0000000000207947 */ /* 0x000fea0003800000 */
.L_x_495:
[----:B------:R-:W-:-:S04]  /*34f0*/  LOP3.LUT R0, R19, 0x80000000, R0, 0x48, !PT ;  /* 0x8000000013007812 */ /* 0x000fc800078e4800 */
[----:B------:R-:W-:Y:S01]  /*3500*/  LOP3.LUT R0, R0, 0x7f800000, RZ, 0xfc, !PT ;  /* 0x7f80000000007812 */ /* 0x000fe200078efcff */
[----:B------:R-:W-:Y:S06]  /*3510*/  BRA `(.L_x_500) ;  /* 0x0000000000147947 */ /* 0x000fec0003800000 */
.L_x_494:
[----:B------:R-:W-:Y:S01]  /*3520*/  LOP3.LUT R0, R19, 0x80000000, R0, 0x48, !PT ;  /* 0x8000000013007812 */ /* 0x000fe200078e4800 */
[----:B------:R-:W-:Y:S06]  /*3530*/  BRA `(.L_x_500) ;  /* 0x00000000000c7947 */ /* 0x000fec0003800000 */
.L_x_493:
[----:B------:R-:W0:Y:S01]  /*3540*/  MUFU.RSQ R0, -QNAN ;  /* 0xffc0000000007908 */ /* 0x000e220000001400 */
[----:B------:R-:W-:Y:S05]  /*3550*/  BRA `(.L_x_500) ;  /* 0x0000000000047947 */ /* 0x000fea0003800000 */
.L_x_492:
[----:B------:R-:W-:-:S07]  /*3560*/  FADD.FTZ R0, R0, R3 ;  /* 0x0000000300007221 */ /* 0x000fce0000010000 */
.L_x_500:
[----:B------:R-:W-:Y:S05]  /*3570*/  BSYNC.RECONVERGENT B1 ;  /* 0x0000000000017941 */ /* 0x000fea0003800200 */
.L_x_490:
[----:B------:R-:W-:-:S04]  /*3580*/  HFMA2 R15, -RZ, RZ, 0, 0 ;  /* 0x00000000ff0f7431 */ /* 0x000fc800000001ff */
[----:B0-----:R-:W-:Y:S05]  /*3590*/  RET.REL.NODEC R14 `(log_softmax_nl_loss) ;  /* 0xffffffc80e987950 */ /* 0x001fea0003c3ffff */
.L_x_501:
        /* <DEDUP_REMOVED lines=14> */
.L_x_523:


//--------------------- .text.nl_loss             --------------------------
	.section	.text.nl_loss,"ax",@progbits
	.align	128
        .global         nl_loss
        .type           nl_loss,@function
        .size           nl_loss,(.L_x_539 - nl_loss)
        .other          nl_loss,@"STO_CUDA_ENTRY STV_DEFAULT"
nl_loss:
.text.nl_loss:
        /* <DEDUP_REMOVED lines=12> */
[----:B------:R-:W-:Y:S01]  /*00c0*/  HFMA2 R14, -RZ, RZ, 0, 0 ;  /* 0x00000000ff0e7431 */ /* 0x000fe200000001ff */
[----:B------:R-:W1:Y:S01]  /*00d0*/  LDCU.64 UR16, c[0x0][0x358] ;  /* 0x00006b00ff1077ac */ /* 0x000e620008000a00 */
[----:B0-----:R-:W-:-:S09]  /*00e0*/  UISETP.GE.AND UP0, UPT, UR9, 0x1, UPT ;  /* 0x000000010900788c */ /* 0x001fd2000bf06270 */
[----:B-1----:R-:W-:Y:S05]  /*00f0*/  BRA.U !UP0, `(.L_x_502) ;  /* 0x0000000908487547 */ /* 0x002fea000b800000 */
[----:B------:R-:W-:Y:S02]  /*0100*/  UISETP.GE.U32.AND UP1, UPT, UR9, 0x10, UPT ;  /* 0x000000100900788c */ /* 0x000fe4000bf26070 */
[----:B------:R-:W-:Y:S01]  /*0110*/  IMAD R7, R0, UR9, RZ ;  /* 0x0000000900077c24 */ /* 0x000fe2000f8e02ff */
[----:B------:R-:W-:Y:S01]  /*0120*/  ULOP3.LUT UR10, UR9, 0xf, URZ, 0xc0, !UPT ;  /* 0x0000000f090a7892 */ /* 0x000fe2000f8ec0ff */
[----:B------:R-:W-:Y:S01]  /*0130*/  MOV R14, RZ ;  /* 0x000000ff000e7202 */ /* 0x000fe20000000f00 */
[----:B------:R-:W-:Y:S02]  /*0140*/  UMOV UR4, URZ ;  /* 0x000000ff00047c82 */ /* 0x000fe40008000000 */
[----:B------:R-:W-:Y:S02]  /*0150*/  UISETP.NE.AND UP0, UPT, UR10, URZ, UPT ;  /* 0x000000ff0a00728c */ /* 0x000fe4000bf05270 */
[----:B------:R-:W-:Y:S09]  /*0160*/  BRA.U !UP1, `(.L_x_503) ;  /* 0x00000005090c7547 */ /* 0x000ff2000b800000 */
[----:B------:R-:W0:Y:S01]  /*0170*/  LDCU.128 UR12, c[0x0][0x380] ;  /* 0x00007000ff0c77ac */ /* 0x000e220008000c00 */
[----:B------:R-:W-:Y:S02]  /*0180*/  MOV R14, RZ ;  /* 0x000000ff000e7202 */ /* 0x000fe40000000f00 */
[----:B------:R-:W-:Y:S01]  /*0190*/  MOV R6, R7 ;  /* 0x0000000700067202 */ /* 0x000fe20000000f00 */
[----:B------:R-:W-:-:S04]  /*01a0*/  ULOP3.LUT UR4, UR9, 0x7ffffff0, URZ, 0xc0, !UPT ;  /* 0x7ffffff009047892 */ /* 0x000fc8000f8ec0ff */
[----:B------:R-:W-:Y:S02]  /*01b0*/  UIADD3 UR11, UPT, UPT, -UR4, URZ, URZ ;  /* 0x000000ff040b7290 */ /* 0x000fe4000fffe1ff */
[----:B0-----:R-:W-:Y:S02]  /*01c0*/  UIADD3 UR7, UP1, UPT, UR14, 0x20, URZ ;  /* 0x000000200e077890 */ /* 0x001fe4000ff3e0ff */
[----:B------:R-:W-:Y:S02]  /*01d0*/  UIADD3 UR5, UP2, UPT, UR12, 0x20, URZ ;  /* 0x000000200c057890 */ /* 0x000fe4000ff5e0ff */
[----:B------:R-:W-:Y:S02]  /*01e0*/  UIADD3.X UR8, UPT, UPT, URZ, UR15, URZ, UP1, !UPT ;  /* 0x0000000fff087290 */ /* 0x000fe40008ffe4ff */
[----:B------:R-:W-:-:S12]  /*01f0*/  UIADD3.X UR6, UPT, UPT, URZ, UR13, URZ, UP2, !UPT ;  /* 0x0000000dff067290 */ /* 0x000fd800097fe4ff */
.L_x_504:
[----:B------:R-:W-:Y:S02]  /*0200*/  MOV R4, UR7 ;  /* 0x0000000700047c02 */ /* 0x000fe40008000f00 */
[----:B------:R-:W-:Y:S02]  /*0210*/  MOV R5, UR8 ;  /* 0x0000000800057c02 */ /* 0x000fe40008000f00 */
[----:B------:R-:W-:Y:S02]  /*0220*/  MOV R2, UR5 ;  /* 0x0000000500027c02 */ /* 0x000fe40008000f00 */
[----:B------:R-:W-:Y:S01]  /*0230*/  MOV R3, UR6 ;  /* 0x0000000600037c02 */ /* 0x000fe20008000f00 */
[----:B------:R-:W-:-:S04]  /*0240*/  IMAD.WIDE R4, R6, 0x4, R4 ;  /* 0x0000000406047825 */ /* 0x000fc800078e0204 */
[----:B------:R-:W-:Y:S01]  /*0250*/  IMAD.WIDE R2, R6, 0x4, R2 ;  /* 0x0000000406027825 */ /* 0x000fe200078e0202 */
[----:B------:R-:W2:Y:S04]  /*0260*/  LDG.E R15, desc[UR16][R4.64+-0x20] ;  /* 0xffffe010040f7981 */ /* 0x000ea8000c1e1900 */
[----:B------:R-:W2:Y:S04]  /*0270*/  LDG.E R16, desc[UR16][R2.64+-0x20] ;  /* 0xffffe01002107981 */ /* 0x000ea8000c1e1900 */
[----:B------:R-:W3:Y:S04]  /*0280*/  LDG.E R24, desc[UR16][R4.64+-0x1c] ;  /* 0xffffe41004187981 */ /* 0x000ee8000c1e1900 */
[----:B------:R-:W3:Y:S04]  /*0290*/  LDG.E R25, desc[UR16][R2.64+-0x1c] ;  /* 0xffffe41002197981 */ /* 0x000ee8000c1e1900 */
[----:B------:R-:W4:Y:S04]  /*02a0*/  LDG.E R19, desc[UR16][R4.64+-0x18] ;  /* 0xffffe81004137981 */ /* 0x000f28000c1e1900 */
        /* <DEDUP_REMOVED lines=14> */
[----:B--2---:R-:W-:-:S03]  /*0390*/  FFMA R15, -R15, R16, R14 ;  /* 0x000000100f0f7223 */ /* 0x004fc6000000010e */
[----:B------:R-:W2:Y:S04]  /*03a0*/  LDG.E R16, desc[UR16][R4.64] ;  /* 0x0000001004107981 */ /* 0x000ea8000c1e1900 */
[----:B------:R-:W2:Y:S01]  /*03b0*/  LDG.E R14, desc[UR16][R4.64+0x4] ;  /* 0x00000410040e7981 */ /* 0x000ea2000c1e1900 */
[----:B---3--:R-:W-:-:S03]  /*03c0*/  FFMA R24, -R24, R25, R15 ;  /* 0x0000001918187223 */ /* 0x008fc6000000010f */
[----:B------:R-:W3:Y:S01]  /*03d0*/  LDG.E R15, desc[UR16][R2.64+0x4] ;  /* 0x00000410020f7981 */ /* 0x000ee2000c1e1900 */
[----:B----4-:R-:W-:-:S03]  /*03e0*/  FFMA R25, -R19, R18, R24 ;  /* 0x0000001213197223 */ /* 0x010fc60000000118 */
[----:B------:R-:W4:Y:S04]  /*03f0*/  LDG.E R18, desc[UR16][R4.64+0x8] ;  /* 0x0000081004127981 */ /* 0x000f28000c1e1900 */
[----:B------:R-:W4:Y:S01]  /*0400*/  LDG.E R19, desc[UR16][R2.64+0x8] ;  /* 0x0000081002137981 */ /* 0x000f22000c1e1900 */
[----:B-----5:R-:W-:-:S03]  /*0410*/  FFMA R25, -R20, R21, R25 ;  /* 0x0000001514197223 */ /* 0x020fc60000000119 */
[----:B------:R-:W5:Y:S04]  /*0420*/  LDG.E R20, desc[UR16][R4.64+0xc] ;  /* 0x00000c1004147981 */ /* 0x000f68000c1e1900 */
[----:B------:R-:W5:Y:S01]  /*0430*/  LDG.E R21, desc[UR16][R2.64+0xc] ;  /* 0x00000c1002157981 */ /* 0x000f62000c1e1900 */
[----:B------:R-:W-:-:S03]  /*0440*/  FFMA R25, -R22, R23, R25 ;  /* 0x0000001716197223 */ /* 0x000fc60000000119 */
[----:B------:R-:W5:Y:S04]  /*0450*/  LDG.E R22, desc[UR16][R4.64+0x10] ;  /* 0x0000101004167981 */ /* 0x000f68000c1e1900 */
[----:B------:R-:W5:Y:S01]  /*0460*/  LDG.E R23, desc[UR16][R2.64+0x10] ;  /* 0x0000101002177981 */ /* 0x000f62000c1e1900 */
[----:B------:R-:W-:-:S03]  /*0470*/  FFMA R29, -R12, R13, R25 ;  /* 0x0000000d0c1d7223 */ /* 0x000fc60000000119 */
[----:B------:R-:W5:Y:S04]  /*0480*/  LDG.E R24, desc[UR16][R4.64+0x14] ;  /* 0x0000141004187981 */ /* 0x000f68000c1e1900 */
[----:B------:R-:W5:Y:S04]  /*0490*/  LDG.E R25, desc[UR16][R2.64+0x14] ;  /* 0x0000141002197981 */ /* 0x000f68000c1e1900 */
[----:B------:R-:W5:Y:S04]  /*04a0*/  LDG.E R12, desc[UR16][R4.64+0x18] ;  /* 0x00001810040c7981 */ /* 0x000f68000c1e1900 */
[----:B------:R-:W5:Y:S01]  /*04b0*/  LDG.E R13, desc[UR16][R2.64+0x18] ;  /* 0x00001810020d7981 */ /* 0x000f62000c1e1900 */
[----:B------:R-:W-:-:S04]  /*04c0*/  FFMA R9, -R10, R9, R29 ;  /* 0x000000090a097223 */ /* 0x000fc8000000011d */
[----:B------:R-:W-:Y:S01]  /*04d0*/  FFMA R9, -R8, R11, R9 ;  /* 0x0000000b08097223 */ /* 0x000fe20000000109 */
[----:B------:R-:W-:-:S04]  /*04e0*/  UIADD3 UR11, UPT, UPT, UR11, 0x10, URZ ;  /* 0x000000100b0b7890 */ /* 0x000fc8000fffe0ff */
[----:B------:R-:W-:Y:S01]  /*04f0*/  UISETP.NE.AND UP1, UPT, UR11, URZ, UPT ;  /* 0x000000ff0b00728c */ /* 0x000fe2000bf25270 */
[----:B------:R-:W-:Y:S01]  /*0500*/  IADD3 R6, PT, PT, R6, 0x10, RZ ;  /* 0x0000001006067810 */ /* 0x000fe20007ffe0ff */
[----:B--2---:R-:W-:-:S04]  /*0510*/  FFMA R9, -R16, R17, R9 ;  /* 0x0000001110097223 */ /* 0x004fc80000000109 */
[----:B---3--:R-:W-:-:S04]  /*0520*/  FFMA R9, -R14, R15, R9 ;  /* 0x0000000f0e097223 */ /* 0x008fc80000000109 */
[----:B----4-:R-:W-:-:S04]  /*0530*/  FFMA R9, -R18, R19, R9 ;  /* 0x0000001312097223 */ /* 0x010fc80000000109 */
[----:B-----5:R-:W-:-:S04]  /*0540*/  FFMA R9, -R20, R21, R9 ;  /* 0x0000001514097223 */ /* 0x020fc80000000109 */
[----:B------:R-:W-:-:S04]  /*0550*/  FFMA R9, -R22, R23, R9 ;  /* 0x0000001716097223 */ /* 0x000fc80000000109 */
[----:B------:R-:W-:-:S04]  /*0560*/  FFMA R9, -R24, R25, R9 ;  /* 0x0000001918097223 */ /* 0x000fc80000000109 */
[----:B------:R-:W-:-:S04]  /*0570*/  FFMA R9, -R12, R13, R9 ;  /* 0x0000000d0c097223 */ /* 0x000fc80000000109 */
[----:B------:R-:W-:Y:S01]  /*0580*/  FFMA R14, -R26, R27, R9 ;  /* 0x0000001b1a0e7223 */ /* 0x000fe20000000109 */
[----:B------:R-:W-:Y:S06]  /*0590*/  BRA.U UP1, `(.L_x_504) ;  /* 0xfffffffd01187547 */ /* 0x000fec000b83ffff */
.L_x_503:
[----:B------:R-:W-:Y:S05]  /*05a0*/  BRA.U !UP0, `(.L_x_502) ;  /* 0x00000005081c7547 */ /* 0x000fea000b800000 */
[----:B------:R-:W-:Y:S02]  /*05b0*/  UISETP.GE.U32.AND UP0, UPT, UR10, 0x8, UPT ;  /* 0x000000080a00788c */ /* 0x000fe4000bf06070 */
[----:B------:R-:W-:-:S04]  /*05c0*/  ULOP3.LUT UR6, UR9, 0x7, URZ, 0xc0, !UPT ;  /* 0x0000000709067892 */ /* 0x000fc8000f8ec0ff */
[----:B------:R-:W-:-:S03]  /*05d0*/  UISETP.NE.AND UP1, UPT, UR6, URZ, UPT ;  /* 0x000000ff0600728c */ /* 0x000fc6000bf25270 */
[----:B------:R-:W-:Y:S08]  /*05e0*/  BRA.U !UP0, `(.L_x_505) ;  /* 0x0000000108787547 */ /* 0x000ff0000b800000 */
[----:B------:R-:W0:Y:S01]  /*05f0*/  LDC.64 R2, c[0x0][0x388] ;  /* 0x0000e200ff027b82 */ /* 0x000e220000000a00 */
[----:B------:R-:W-:-:S07]  /*0600*/  IADD3 R9, PT, PT, R7, UR4, RZ ;  /* 0x0000000407097c10 */ /* 0x000fce000fffe0ff */
[----:B------:R-:W1:Y:S01]  /*0610*/  LDC.64 R4, c[0x0][0x380] ;  /* 0x0000e000ff047b82 */ /* 0x000e620000000a00 */
[----:B0-----:R-:W-:-:S05]  /*0620*/  IMAD.WIDE R2, R9, 0x4, R2 ;  /* 0x0000000409027825 */ /* 0x001fca00078e0202 */
[----:B------:R-:W2:Y:S01]  /*0630*/  LDG.E R11, desc[UR16][R2.64+0x4] ;  /* 0x00000410020b7981 */ /* 0x000ea2000c1e1900 */
[----:B-1----:R-:W-:-:S03]  /*0640*/  IMAD.WIDE R4, R9, 0x4, R4 ;  /* 0x0000000409047825 */ /* 0x002fc600078e0204 */
[----:B------:R-:W3:Y:S04]  /*0650*/  LDG.E R13, desc[UR16][R2.64+0x8] ;  /* 0x00000810020d7981 */ /* 0x000ee8000c1e1900 */
[----:B------:R-:W4:Y:S04]  /*0660*/  LDG.E R9, desc[UR16][R2.64] ;  /* 0x0000001002097981 */ /* 0x000f28000c1e1900 */
[----:B------:R-:W4:Y:S04]  /*0670*/  LDG.E R6, desc[UR16][R4.64] ;  /* 0x0000001004067981 */ /* 0x000f28000c1e1900 */
[----:B------:R-:W2:Y:S04]  /*0680*/  LDG.E R8, desc[UR16][R4.64+0x4] ;  /* 0x0000041004087981 */ /* 0x000ea8000c1e1900 */
[----:B------:R-:W3:Y:S04]  /*0690*/  LDG.E R10, desc[UR16][R4.64+0x8] ;  /* 0x00000810040a7981 */ /* 0x000ee8000c1e1900 */
        /* <DEDUP_REMOVED lines=11> */
[----:B----4-:R-:W-:-:S04]  /*0750*/  FFMA R6, -R9, R6, R14 ;  /* 0x0000000609067223 */ /* 0x010fc8000000010e */
[----:B--2---:R-:W-:-:S04]  /*0760*/  FFMA R6, -R11, R8, R6 ;  /* 0x000000080b067223 */ /* 0x004fc80000000106 */
[----:B---3--:R-:W-:-:S04]  /*0770*/  FFMA R6, -R13, R10, R6 ;  /* 0x0000000a0d067223 */ /* 0x008fc80000000106 */
[----:B-----5:R-:W-:-:S04]  /*0780*/  FFMA R6, -R15, R12, R6 ;  /* 0x0000000c0f067223 */ /* 0x020fc80000000106 */
[----:B------:R-:W-:-:S04]  /*0790*/  FFMA R6, -R17, R16, R6 ;  /* 0x0000001011067223 */ /* 0x000fc80000000106 */
[----:B------:R-:W-:-:S04]  /*07a0*/  FFMA R6, -R19, R18, R6 ;  /* 0x0000001213067223 */ /* 0x000fc80000000106 */
[----:B------:R-:W-:-:S04]  /*07b0*/  FFMA R6, -R21, R20, R6 ;  /* 0x0000001415067223 */ /* 0x000fc80000000106 */
[----:B------:R-:W-:-:S07]  /*07c0*/  FFMA R14, -R23, R22, R6 ;  /* 0x00000016170e7223 */ /* 0x000fce0000000106 */
.L_x_505:
        /* <DEDUP_REMOVED lines=17> */
[----:B------:R-:W5:Y:S01]  /*08e0*/  LDG.E R12, desc[UR16][R4.64+0xc] ;  /* 0x00000c10040c7981 */ /* 0x000f62000c1e1900 */
[----:B------:R-:W-:Y:S01]  /*08f0*/  UIADD3 UR4, UPT, UPT, UR4, 0x4, URZ ;  /* 0x0000000404047890 */ /* 0x000fe2000fffe0ff */
[----:B----4-:R-:W-:-:S04]  /*0900*/  FFMA R6, -R9, R6, R14 ;  /* 0x0000000609067223 */ /* 0x010fc8000000010e */
[----:B--2---:R-:W-:-:S04]  /*0910*/  FFMA R6, -R11, R8, R6 ;  /* 0x000000080b067223 */ /* 0x004fc80000000106 */
[----:B---3--:R-:W-:-:S04]  /*0920*/  FFMA R6, -R13, R10, R6 ;  /* 0x0000000a0d067223 */ /* 0x008fc80000000106 */
[----:B-----5:R-:W-:-:S07]  /*0930*/  FFMA R14, -R15, R12, R6 ;  /* 0x0000000c0f0e7223 */ /* 0x020fce0000000106 */
.L_x_506:
[----:B------:R-:W-:Y:S05]  /*0940*/  BRA.U !UP1, `(.L_x_502) ;  /* 0x0000000109347547 */ /* 0x000fea000b800000 */
[----:B------:R-:W0:Y:S01]  /*0950*/  LDC.64 R8, c[0x0][0x380] ;  /* 0x0000e000ff087b82 */ /* 0x000e220000000a00 */
[----:B------:R-:W-:Y:S01]  /*0960*/  IADD3 R7, PT, PT, R7, UR4, RZ ;  /* 0x0000000407077c10 */ /* 0x000fe2000fffe0ff */
[----:B------:R-:W-:-:S06]  /*0970*/  UIADD3 UR5, UPT, UPT, -UR5, URZ, URZ ;  /* 0x000000ff05057290 */ /* 0x000fcc000fffe1ff */
[----:B------:R-:W1:Y:S06]  /*0980*/  LDC.64 R10, c[0x0][0x388] ;  /* 0x0000e200ff0a7b82 */ /* 0x000e6c0000000a00 */
.L_x_507:
[----:B0-----:R-:W-:-:S04]  /*0990*/  IMAD.WIDE R2, R7, 0x4, R8 ;  /* 0x0000000407027825 */ /* 0x001fc800078e0208 */
[C---:B-1----:R-:W-:Y:S02]  /*09a0*/  IMAD.WIDE R4, R7.reuse, 0x4, R10 ;  /* 0x0000000407047825 */ /* 0x042fe400078e020a */
[----:B------:R-:W2:Y:S04]  /*09b0*/  LDG.E R2, desc[UR16][R2.64] ;  /* 0x0000001002027981 */ /* 0x000ea8000c1e1900 */
[----:B------:R-:W2:Y:S01]  /*09c0*/  LDG.E R5, desc[UR16][R4.64] ;  /* 0x0000001004057981 */ /* 0x000ea2000c1e1900 */
[----:B------:R-:W-:Y:S01]  /*09d0*/  UIADD3 UR5, UPT, UPT, UR5, 0x1, URZ ;  /* 0x0000000105057890 */ /* 0x000fe2000fffe0ff */
[----:B------:R-:W-:-:S03]  /*09e0*/  IADD3 R7, PT, PT, R7, 0x1, RZ ;  /* 0x0000000107077810 */ /* 0x000fc60007ffe0ff */
[----:B------:R-:W-:Y:S01]  /*09f0*/  UISETP.NE.AND UP0, UPT, UR5, URZ, UPT ;  /* 0x000000ff0500728c */ /* 0x000fe2000bf05270 */
[----:B--2---:R-:W-:-:S08]  /*0a00*/  FFMA R14, -R5, R2, R14 ;  /* 0x00000002050e7223 */ /* 0x004fd0000000010e */
[----:B------:R-:W-:Y:S05]  /*0a10*/  BRA.U UP0, `(.L_x_507) ;  /* 0xfffffffd00dc7547 */ /* 0x000fea000b83ffff */
.L_x_502:
[----:B------:R-:W0:Y:S02]  /*0a20*/  LDC.64 R2, c[0x0][0x390] ;  /* 0x0000e400ff027b82 */ /* 0x000e240000000a00 */
[----:B0-----:R-:W-:-:S05]  /*0a30*/  IMAD.WIDE R2, R0, 0x4, R2 ;  /* 0x0000000400027825 */ /* 0x001fca00078e0202 */
[----:B------:R-:W-:Y:S01]  /*0a40*/  STG.E desc[UR16][R2.64], R14 ;  /* 0x0000000e02007986 */ /* 0x000fe2000c101910 */
[----:B------:R-:W-:Y:S05]  /*0a50*/  EXIT ;  /* 0x000000000000794d */ /* 0x000fea0003800000 */
.L_x_508:
        /* <DEDUP_REMOVED lines=10> */
.L_x_539:


//--------------------- .text.loss                --------------------------
	.section	.text.loss,"ax",@progbits
	.align	128
        .global         loss
        .type           loss,@function
        .size           loss,(.L_x_540 - loss)
        .other          loss,@"STO_CUDA_ENTRY STV_DEFAULT"
loss:
.text.loss:
        /* <DEDUP_REMOVED lines=32> */
.L_x_511:
[----:B------:R-:W-:Y:S02]  /*0200*/  MOV R16, UR5 ;  /* 0x0000000500107c02 */ /* 0x000fe40008000f00 */
[----:B------:R-:W-:-:S03]  /*0210*/  MOV R17, UR6 ;  /* 0x0000000600117c02 */ /* 0x000fc60008000f00 */
[----:B------:R-:W-:-:S05]  /*0220*/  IMAD.WIDE R16, R4, 0x4, R16 ;  /* 0x0000000404107825 */ /* 0x000fca00078e0210 */
[----:B------:R-:W2:Y:S04]  /*0230*/  LDG.E R5, desc[UR16][R16.64+-0x8] ;  /* 0xfffff81010057981 */ /* 0x000ea8000c1e1900 */
[----:B------:R-:W3:Y:S04]  /*0240*/  LDG.E R6, desc[UR16][R16.64+-0x4] ;  /* 0xfffffc1010067981 */ /* 0x000ee8000c1e1900 */
[----:B------:R-:W4:Y:S04]  /*0250*/  LDG.E R7, desc[UR16][R16.64] ;  /* 0x0000001010077981 */ /* 0x000f28000c1e1900 */
[----:B------:R-:W5:Y:S01]  /*0260*/  LDG.E R8, desc[UR16][R16.64+0x4] ;  /* 0x0000041010087981 */ /* 0x000f62000c1e1900 */
[----:B------:R-:W-:-:S02]  /*0270*/  MOV R14, UR7 ;  /* 0x00000007000e7c02 */ /* 0x000fc40008000f00 */
[----:B------:R-:W-:-:S03]  /*0280*/  MOV R15, UR8 ;  /* 0x00000008000f7c02 */ /* 0x000fc60008000f00 */
[----:B------:R-:W-:-:S05]  /*0290*/  IMAD.WIDE R14, R4, 0x4, R14 ;  /* 0x00000004040e7825 */ /* 0x000fca00078e020e */
[----:B------:R-:W5:Y:S04]  /*02a0*/  LDG.E R10, desc[UR16][R14.64+-0x8] ;  /* 0xfffff8100e0a7981 */ /* 0x000f68000c1e1900 */
[----:B------:R-:W5:Y:S04]  /*02b0*/  LDG.E R11, desc[UR16][R14.64+-0x4] ;  /* 0xfffffc100e0b7981 */ /* 0x000f68000c1e1900 */
[----:B------:R-:W5:Y:S04]  /*02c0*/  LDG.E R9, desc[UR16][R14.64] ;  /* 0x000000100e097981 */ /* 0x000f68000c1e1900 */
[----:B------:R0:W5:Y:S01]  /*02d0*/  LDG.E R12, desc[UR16][R14.64+0x4] ;  /* 0x000004100e0c7981 */ /* 0x000162000c1e1900 */
[----:B------:R-:W-:Y:S01]  /*02e0*/  HFMA2 R13, -RZ, RZ, 1.5048828125, 33.21875 ;  /* 0x3e055027ff0d7431 */ /* 0x000fe200000001ff */
[----:B------:R-:W-:Y:S01]  /*02f0*/  UIADD3 UR11, UPT, UPT, UR11, 0x4, URZ ;  /* 0x000000040b0b7890 */ /* 0x000fe2000fffe0ff */
[----:B------:R-:W-:-:S03]  /*0300*/  IADD3 R4, PT, PT, R4, 0x4, RZ ;  /* 0x0000000404047810 */ /* 0x000fc60007ffe0ff */
[----:B------:R-:W-:Y:S01]  /*0310*/  UISETP.NE.AND UP1, UPT, UR11, URZ, UPT ;  /* 0x000000ff0b00728c */ /* 0x000fe2000bf25270 */
[----:B--2---:R-:W-:Y:S02]  /*0320*/  FSETP.GEU.AND P1, PT, R5, 1.175494350822287508e-38, PT ;  /* 0x008000000500780b */ /* 0x004fe40003f2e000 */
[----:B---3--:R-:W-:Y:S02]  /*0330*/  FSETP.GEU.AND P2, PT, R6, 1.175494350822287508e-38, PT ;  /* 0x008000000600780b */ /* 0x008fe40003f4e000 */
[----:B----4-:R-:W-:Y:S02]  /*0340*/  FSETP.GEU.AND P3, PT, R7, 1.175494350822287508e-38, PT ;  /* 0x008000000700780b */ /* 0x010fe40003f6e000 */
[----:B-----5:R-:W-:-:S07]  /*0350*/  FSETP.GEU.AND P0, PT, R8, 1.175494350822287508e-38, PT ;  /* 0x008000000800780b */ /* 0x020fce0003f0e000 */
[----:B------:R-:W-:Y:S02]  /*0360*/  @!P1 FMUL R5, R5, 8388608 ;  /* 0x4b00000005059820 */ /* 0x000fe40000400000 */
[----:B------:R-:W-:-:S03]  /*0370*/  @!P2 FMUL R6, R6, 8388608 ;  /* 0x4b0000000606a820 */ /* 0x000fc60000400000 */
[C---:B------:R-:W-:Y:S02]  /*0380*/  IADD3 R20, PT, PT, R5.reuse, -0x3f2aaaab, RZ ;  /* 0xc0d5555505147810 */ /* 0x040fe40007ffe0ff */
[----:B------:R-:W-:Y:S01]  /*0390*/  ISETP.GT.U32.AND P4, PT, R5, 0x7f7fffff, PT ;  /* 0x7f7fffff0500780c */ /* 0x000fe20003f84070 */
[----:B------:R-:W-:Y:S01]  /*03a0*/  @!P3 FMUL R7, R7, 8388608 ;  /* 0x4b0000000707b820 */ /* 0x000fe20000400000 */
[----:B------:R-:W-:Y:S02]  /*03b0*/  LOP3.LUT R20, R20, 0xff800000, RZ, 0xc0, !PT ;  /* 0xff80000014147812 */ /* 0x000fe400078ec0ff */
[----:B0-----:R-:W-:Y:S01]  /*03c0*/  IADD3 R15, PT, PT, R6, -0x3f2aaaab, RZ ;  /* 0xc0d55555060f7810 */ /* 0x001fe20007ffe0ff */
[----:B------:R-:W-:Y:S01]  /*03d0*/  @!P0 FMUL R8, R8, 8388608 ;  /* 0x4b00000008088820 */ /* 0x000fe20000400000 */
[----:B------:R-:W-:Y:S02]  /*03e0*/  IADD3 R18, PT, PT, R5, -R20, RZ ;  /* 0x8000001405127210 */ /* 0x000fe40007ffe0ff */
[----:B------:R-:W-:-:S02]  /*03f0*/  LOP3.LUT R15, R15, 0xff800000, RZ, 0xc0, !PT ;  /* 0xff8000000f0f7812 */ /* 0x000fc400078ec0ff */
[C---:B------:R-:W-:Y:S01]  /*0400*/  IADD3 R16, PT, PT, R7.reuse, -0x3f2aaaab, RZ ;  /* 0xc0d5555507107810 */ /* 0x040fe20007ffe0ff */
[----:B------:R-:W-:Y:S01]  /*0410*/  FADD R18, R18, -1 ;  /* 0xbf80000012127421 */ /* 0x000fe20000000000 */
[----:B------:R-:W-:Y:S02]  /*0420*/  IADD3 R14, PT, PT, R6, -R15, RZ ;  /* 0x8000000f060e7210 */ /* 0x000fe40007ffe0ff */
[----:B------:R-:W-:Y:S01]  /*0430*/  I2FP.F32.S32 R20, R20 ;  /* 0x0000001400147245 */ /* 0x000fe20000201400 */
[----:B------:R-:W-:Y:S01]  /*0440*/  FFMA R17, R18, -R13, 0.14084610342979431152 ;  /* 0x3e1039f612117423 */ /* 0x000fe2000000080d */
[----:B------:R-:W-:Y:S01]  /*0450*/  LOP3.LUT R16, R16, 0xff800000, RZ, 0xc0, !PT ;  /* 0xff80000010107812 */ /* 0x000fe200078ec0ff */
[----:B------:R-:W-:Y:S01]  /*0460*/  FADD R14, R14, -1 ;  /* 0xbf8000000e0e7421 */ /* 0x000fe20000000000 */
[----:B------:R-:W-:Y:S01]  /*0470*/  IADD3 R23, PT, PT, R8, -0x3f2aaaab, RZ ;  /* 0xc0d5555508177810 */ /* 0x000fe20007ffe0ff */
[----:B------:R-:W-:Y:S01]  /*0480*/  FFMA R17, R18, R17, -0.12148627638816833496 ;  /* 0xbdf8cdcc12117423 */ /* 0x000fe20000000011 */
[----:B------:R-:W-:Y:S01]  /*0490*/  IADD3 R22, PT, PT, R7, -R16, RZ ;  /* 0x8000001007167210 */ /* 0x000fe20007ffe0ff */
[----:B------:R-:W-:-:S02]  /*04a0*/  FFMA R21, R14, -R13, 0.14084610342979431152 ;  /* 0x3e1039f60e157423 */ /* 0x000fc4000000080d */
[----:B------:R-:W-:Y:S02]  /*04b0*/  FFMA R17, R18, R17, 0.13980610668659210205 ;  /* 0x3e0f295512117423 */ /* 0x000fe40000000011 */
[----:B------:R-:W-:Y:S02]  /*04c0*/  FFMA R21, R14, R21, -0.12148627638816833496 ;  /* 0xbdf8cdcc0e157423 */ /* 0x000fe40000000015 */
[----:B------:R-:W-:Y:S02]  /*04d0*/  FFMA R17, R18, R17, -0.16684235632419586182 ;  /* 0xbe2ad8b912117423 */ /* 0x000fe40000000011 */
[----:B------:R-:W-:Y:S02]  /*04e0*/  FFMA R21, R14, R21, 0.13980610668659210205 ;  /* 0x3e0f29550e157423 */ /* 0x000fe40000000015 */
[----:B------:R-:W-:Y:S02]  /*04f0*/  FFMA R17, R18, R17, 0.20012299716472625732 ;  /* 0x3e4ced0b12117423 */ /* 0x000fe40000000011 */
[----:B------:R-:W-:-:S02]  /*0500*/  FFMA R21, R14, R21, -0.16684235632419586182 ;  /* 0xbe2ad8b90e157423 */ /* 0x000fc40000000015 */
[----:B------:R-:W-:Y:S01]  /*0510*/  FFMA R19, R18, R17, -0.24999669194221496582 ;  /* 0xbe7fff2212137423 */ /* 0x000fe20000000011 */
[----:B------:R-:W-:Y:S01]  /*0520*/  FSEL R17, RZ, -23, P1 ;  /* 0xc1b80000ff117808 */ /* 0x000fe20000800000 */
[----:B------:R-:W-:Y:S01]  /*0530*/  FFMA R21, R14, R21, 0.20012299716472625732 ;  /* 0x3e4ced0b0e157423 */ /* 0x000fe20000000015 */
[----:B------:R-:W-:Y:S01]  /*0540*/  ISETP.GT.U32.AND P1, PT, R6, 0x7f7fffff, PT ;  /* 0x7f7fffff0600780c */ /* 0x000fe20003f24070 */
[----:B------:R-:W-:Y:S02]  /*0550*/  FFMA R19, R18, R19, 0.33333182334899902344 ;  /* 0x3eaaaa7812137423 */ /* 0x000fe40000000013 */
[----:B------:R-:W-:Y:S01]  /*0560*/  FFMA R20, R20, 1.1920928955078125e-07, R17 ;  /* 0x3400000014147823 */ /* 0x000fe20000000011 */
[----:B------:R-:W-:Y:S01]  /*0570*/  LOP3.LUT R17, R23, 0xff800000, RZ, 0xc0, !PT ;  /* 0xff80000017117812 */ /* 0x000fe200078ec0ff */
[----:B------:R-:W-:Y:S01]  /*0580*/  FFMA R19, R18, R19, -0.5 ;  /* 0xbf00000012137423 */ /* 0x000fe20000000013 */
[----:B------:R-:W-:-:S03]  /*0590*/  FFMA R21, R14, R21, -0.24999669194221496582 ;  /* 0xbe7fff220e157423 */ /* 0x000fc60000000015 */
[----:B------:R-:W-:Y:S01]  /*05a0*/  FMUL R19, R18, R19 ;  /* 0x0000001312137220 */ /* 0x000fe20000400000 */
[----:B------:R-:W-:Y:S01]  /*05b0*/  FFMA R23, R14, R21, 0.33333182334899902344 ;  /* 0x3eaaaa780e177423 */ /* 0x000fe20000000015 */
[----:B------:R-:W-:Y:S02]  /*05c0*/  FSEL R21, RZ, -23, P2 ;  /* 0xc1b80000ff157808 */ /* 0x000fe40001000000 */
[----:B------:R-:W-:Y:S01]  /*05d0*/  FFMA R19, R18, R19, R18 ;  /* 0x0000001312137223 */ /* 0x000fe20000000012 */
[----:B------:R-:W-:Y:S01]  /*05e0*/  FADD R18, R22, -1 ;  /* 0xbf80000016127421 */ /* 0x000fe20000000000 */
[----:B------:R-:W-:Y:S01]  /*05f0*/  I2FP.F32.S32 R22, R15 ;  /* 0x0000000f00167245 */ /* 0x000fe20000201400 */
[----:B------:R-:W-:Y:S01]  /*0600*/  FFMA R23, R14, R23, -0.5 ;  /* 0xbf0000000e177423 */ /* 0x000fe20000000017 */
[----:B------:R-:W-:Y:S01]  /*0610*/  FFMA R19, R20, 0.69314718246459960938, R19 ;  /* 0x3f31721814137823 */ /* 0x000fe20000000013 */
[----:B------:R-:W-:Y:S01]  /*0620*/  IADD3 R20, PT, PT, R8, -R17, RZ ;  /* 0x8000001108147210 */ /* 0x000fe20007ffe0ff */
[----:B------:R-:W-:Y:S01]  /*0630*/  FFMA R25, R18, -R13, 0.14084610342979431152 ;  /* 0x3e1039f612197423 */ /* 0x000fe2000000080d */
[----:B------:R-:W-:Y:S01]  /*0640*/  FMUL R23, R14, R23 ;  /* 0x000000170e177220 */ /* 0x000fe20000400000 */
[----:B------:R-:W-:Y:S01]  /*0650*/  FFMA R21, R22, 1.1920928955078125e-07, R21 ;  /* 0x3400000016157823 */ /* 0x000fe20000000015 */
[----:B------:R-:W-:Y:S01]  /*0660*/  FSETP.NEU.AND P2, PT, R5, RZ, PT ;  /* 0x000000ff0500720b */ /* 0x000fe20003f4d000 */
[----:B------:R-:W-:Y:S01]  /*0670*/  FADD R20, R20, -1 ;  /* 0xbf80000014147421 */ /* 0x000fe20000000000 */
[----:B------:R-:W-:Y:S01]  /*0680*/  FFMA R25, R18, R25, -0.12148627638816833496 ;  /* 0xbdf8cdcc12197423 */ /* 0x000fe20000000019 */
[----:B------:R-:W-:Y:S01]  /*0690*/  FFMA R14, R14, R23, R14 ;  /* 0x000000170e0e7223 */ /* 0x000fe2000000000e */
[----:B------:R-:W-:Y:S01]  /*06a0*/  I2FP.F32.S32 R17, R17 ;  /* 0x0000001100117245 */ /* 0x000fe20000201400 */
[----:B------:R-:W-:Y:S01]  /*06b0*/  FFMA R13, R20, -R13, 0.14084610342979431152 ;  /* 0x3e1039f6140d7423 */ /* 0x000fe2000000080d */
[----:B------:R-:W-:-:S03]  /*06c0*/  FFMA R25, R18, R25, 0.13980610668659210205 ;  /* 0x3e0f295512197423 */ /* 0x000fc60000000019 */
[----:B------:R-:W-:Y:S01]  /*06d0*/  FFMA R15, R20, R13, -0.12148627638816833496 ;  /* 0xbdf8cdcc140f7423 */ /* 0x000fe2000000000d */
[----:B------:R-:W-:Y:S01]  /*06e0*/  FFMA R25, R18, R25, -0.16684235632419586182 ;  /* 0xbe2ad8b912197423 */ /* 0x000fe20000000019 */
[----:B------:R-:W-:Y:S02]  /*06f0*/  MOV R13, 0x7f800000 ;  /* 0x7f800000000d7802 */ /* 0x000fe40000000f00 */
[----:B------:R-:W-:Y:S01]  /*0700*/  FFMA R15, R20, R15, 0.13980610668659210205 ;  /* 0x3e0f2955140f7423 */ /* 0x000fe2000000000f */
[----:B------:R-:W-:Y:S02]  /*0710*/  FFMA R25, R18, R25, 0.20012299716472625732 ;  /* 0x3e4ced0b12197423 */ /* 0x000fe40000000019 */
[----:B------:R-:W-:Y:S01]  /*0720*/  @P4 FFMA R19, R5, R13, +INF ;  /* 0x7f80000005134423 */ /* 0x000fe2000000000d */
[----:B------:R-:W-:Y:S01]  /*0730*/  FFMA R15, R20, R15, -0.16684235632419586182 ;  /* 0xbe2ad8b9140f7423 */ /* 0x000fe2000000000f */
[----:B------:R-:W-:Y:S01]  /*0740*/  FFMA R5, R21, 0.69314718246459960938, R14 ;  /* 0x3f31721815057823 */ /* 0x000fe2000000000e */
[----:B------:R-:W-:Y:S01]  /*0750*/  FFMA R25, R18, R25, -0.24999669194221496582 ;  /* 0xbe7fff2212197423 */ /* 0x000fe20000000019 */
[----:B------:R-:W-:Y:S01]  /*0760*/  @P1 FFMA R5, R6, R13, +INF ;  /* 0x7f80000006051423 */ /* 0x000fe2000000000d */
[----:B------:R-:W-:Y:S01]  /*0770*/  FFMA R21, R20, R15, 0.20012299716472625732 ;  /* 0x3e4ced0b14157423 */ /* 0x000fe2000000000f */
[----:B------:R-:W-:Y:S01]  /*0780*/  ISETP.GT.U32.AND P1, PT, R7, 0x7f7fffff, PT ;  /* 0x7f7fffff0700780c */ /* 0x000fe20003f24070 */
[----:B------:R-:W-:Y:S01]  /*0790*/  FFMA R25, R18, R25, 0.33333182334899902344 ;  /* 0x3eaaaa7812197423 */ /* 0x000fe20000000019 */
[----:B------:R-:W-:Y:S01]  /*07a0*/  FSEL R14, RZ, -23, P3 ;  /* 0xc1b80000ff0e7808 */ /* 0x000fe20001800000 */
[----:B------:R-:W-:Y:S01]  /*07b0*/  FFMA R21, R20, R21, -0.24999669194221496582 ;  /* 0xbe7fff2214157423 */ /* 0x000fe20000000015 */
[----:B------:R-:W-:Y:S01]  /*07c0*/  FSETP.NEU.AND P3, PT, R6, RZ, PT ;  /* 0x000000ff0600720b */ /* 0x000fe20003f6d000 */
[----:B------:R-:W-:Y:S01]  /*07d0*/  FFMA R25, R18, R25, -0.5 ;  /* 0xbf00000012197423 */ /* 0x000fe20000000019 */
[----:B------:R-:W-:Y:S01]  /*07e0*/  I2FP.F32.S32 R15, R16 ;  /* 0x00000010000f7245 */ /* 0x000fe20000201400 */
[----:B------:R-:W-:Y:S01]  /*07f0*/  FFMA R21, R20, R21, 0.33333182334899902344 ;  /* 0x3eaaaa7814157423 */ /* 0x000fe20000000015 */
[----:B------:R-:W-:Y:S01]  /*0800*/  FSEL R6, RZ, -23, P0 ;  /* 0xc1b80000ff067808 */ /* 0x000fe20000000000 */
[----:B------:R-:W-:Y:S01]  /*0810*/  FMUL R25, R18, R25 ;  /* 0x0000001912197220 */ /* 0x000fe20000400000 */
[----:B------:R-:W-:Y:S01]  /*0820*/  ISETP.GT.U32.AND P0, PT, R8, 0x7f7fffff, PT ;  /* 0x7f7fffff0800780c */ /* 0x000fe20003f04070 */
[----:B------:R-:W-:Y:S01]  /*0830*/  FFMA R21, R20, R21, -0.5 ;  /* 0xbf00000014157423 */ /* 0x000fe20000000015 */
[----:B------:R-:W-:Y:S01]  /*0840*/  FFMA R14, R15, 1.1920928955078125e-07, R14 ;  /* 0x340000000f0e7823 */ /* 0x000fe2000000000e */
[----:B------:R-:W-:Y:S01]  /*0850*/  FFMA R25, R18, R25, R18 ;  /* 0x0000001912197223 */ /* 0x000fe20000000012 */
[----:B------:R-:W-:Y:S01]  /*0860*/  FSEL R19, R19, -INF , P2 ;  /* 0xff80000013137808 */ /* 0x000fe20001000000 */
[----:B------:R-:W-:Y:S01]  /*0870*/  FMUL R21, R20, R21 ;  /* 0x0000001514157220 */ /* 0x000fe20000400000 */
[----:B------:R-:W-:Y:S01]  /*0880*/  FFMA R6, R17, 1.1920928955078125e-07, R6 ;  /* 0x3400000011067823 */ /* 0x000fe20000000006 */
[----:B------:R-:W-:Y:S01]  /*0890*/  FFMA R14, R14, 0.69314718246459960938, R25 ;  /* 0x3f3172180e0e7823 */ /* 0x000fe20000000019 */
[----:B------:R-:W-:Y:S01]  /*08a0*/  @P1 FFMA R14, R7, R13, +INF ;  /* 0x7f800000070e1423 */ /* 0x000fe2000000000d */
[----:B------:R-:W-:Y:S01]  /*08b0*/  FFMA R21, R20, R21, R20 ;  /* 0x0000001514157223 */ /* 0x000fe20000000014 */
[----:B------:R-:W-:Y:S01]  /*08c0*/  FSEL R5, R5, -INF , P3 ;  /* 0xff80000005057808 */ /* 0x000fe20001800000 */
[----:B------:R-:W-:Y:S01]  /*08d0*/  FFMA R10, -R10, R19, R3 ;  /* 0x000000130a0a7223 */ /* 0x000fe20000000103 */
[----:B------:R-:W-:Y:S01]  /*08e0*/  FSETP.NEU.AND P1, PT, R7, RZ, PT ;  /* 0x000000ff0700720b */ /* 0x000fe20003f2d000 */
[----:B------:R-:W-:Y:S01]  /*08f0*/  FFMA R6, R6, 0.69314718246459960938, R21 ;  /* 0x3f31721806067823 */ /* 0x000fe20000000015 */
[C---:B------:R-:W-:Y:S01]  /*0900*/  @P0 FFMA R6, R8.reuse, R13, +INF ;  /* 0x7f80000008060423 */ /* 0x040fe2000000000d */
[----:B------:R-:W-:Y:S01]  /*0910*/  FSETP.NEU.AND P0, PT, R8, RZ, PT ;  /* 0x000000ff0800720b */ /* 0x000fe20003f0d000 */
[----:B------:R-:W-:Y:S01]  /*0920*/  FFMA R10, -R11, R5, R10 ;  /* 0x000000050b0a7223 */ /* 0x000fe2000000010a */
[----:B------:R-:W-:-:S02]  /*0930*/  FSEL R14, R14, -INF , P1 ;  /* 0xff8000000e0e7808 */ /* 0x000fc40000800000 */
[----:B------:R-:W-:-:S03]  /*0940*/  FSEL R6, R6, -INF , P0 ;  /* 0xff80000006067808 */ /* 0x000fc60000000000 */
[----:B------:R-:W-:-:S04]  /*0950*/  FFMA R9, -R9, R14, R10 ;  /* 0x0000000e09097223 */ /* 0x000fc8000000010a */
[----:B------:R-:W-:Y:S01]  /*0960*/  FFMA R3, -R12, R6, R9 ;  /* 0x000000060c037223 */ /* 0x000fe20000000109 */
[----:B------:R-:W-:Y:S06]  /*0970*/  BRA.U UP1, `(.L_x_511) ;  /* 0xfffffff901207547 */ /* 0x000fec000b83ffff */
.L_x_510:
[----:B------:R-:W-:Y:S05]  /*0980*/  BRA.U !UP0, `(.L_x_509) ;  /* 0x0000000508947547 */ /* 0x000fea000b800000 */
[----:B------:R-:W-:Y:S02]  /*0990*/  UISETP.NE.AND UP0, UPT, UR10, 0x1, UPT ;  /* 0x000000010a00788c */ /* 0x000fe4000bf05270 */
[----:B------:R-:W-:-:S04]  /*09a0*/  ULOP3.LUT UR5, UR9, 0x1, URZ, 0xc0, !UPT ;  /* 0x0000000109057892 */ /* 0x000fc8000f8ec0ff */
[----:B------:R-:W-:-:S03]  /*09b0*/  UISETP.NE.U32.AND UP1, UPT, UR5, 0x1, UPT ;  /* 0x000000010500788c */ /* 0x000fc6000bf25070 */
[----:B------:R-:W-:Y:S08]  /*09c0*/  BRA.U !UP0, `(.L_x_512) ;  /* 0x0000000108f87547 */ /* 0x000ff0000b800000 */
[----:B------:R-:W0:Y:S01]  /*09d0*/  LDC.64 R10, c[0x0][0x380] ;  /* 0x0000e000ff0a7b82 */ /* 0x000e220000000a00 */
[----:B------:R-:W-:-:S07]  /*09e0*/  IADD3 R7, PT, PT, R2, UR4, RZ ;  /* 0x0000000402077c10 */ /* 0x000fce000fffe0ff */
[----:B------:R-:W1:Y:S01]  /*09f0*/  LDC.64 R8, c[0x0][0x388] ;  /* 0x0000e200ff087b82 */ /* 0x000e620000000a00 */
[----:B0-----:R-:W-:-:S05]  /*0a00*/  IMAD.WIDE R10, R7, 0x4, R10 ;  /* 0x00000004070a7825 */ /* 0x001fca00078e020a */
[----:B------:R-:W2:Y:S04]  /*0a10*/  LDG.E R5, desc[UR16][R10.64+0x4] ;  /* 0x000004100a057981 */ /* 0x000ea8000c1e1900 */
[----:B------:R-:W3:Y:S01]  /*0a20*/  LDG.E R4, desc[UR16][R10.64] ;  /* 0x000000100a047981 */ /* 0x000ee2000c1e1900 */
[----:B-1----:R-:W-:-:S05]  /*0a30*/  IMAD.WIDE R8, R7, 0x4, R8 ;  /* 0x0000000407087825 */ /* 0x002fca00078e0208 */
[----:B------:R-:W4:Y:S04]  /*0a40*/  LDG.E R6, desc[UR16][R8.64] ;  /* 0x0000001008067981 */ /* 0x000f28000c1e1900 */
[----:B------:R0:W5:Y:S01]  /*0a50*/  LDG.E R7, desc[UR16][R8.64+0x4] ;  /* 0x0000041008077981 */ /* 0x000162000c1e1900 */
[----:B------:R-:W-:Y:S01]  /*0a60*/  HFMA2 R14, -RZ, RZ, 1.5048828125, 33.21875 ;  /* 0x3e055027ff0e7431 */ /* 0x000fe200000001ff */
[----:B------:R-:W-:Y:S01]  /*0a70*/  UIADD3 UR4, UPT, UPT, UR4, 0x2, URZ ;  /* 0x0000000204047890 */ /* 0x000fe2000fffe0ff */
[----:B--2---:R-:W-:Y:S02]  /*0a80*/  FSETP.GEU.AND P1, PT, R5, 1.175494350822287508e-38, PT ;  /* 0x008000000500780b */ /* 0x004fe40003f2e000 */
[----:B---3--:R-:W-:-:S11]  /*0a90*/  FSETP.GEU.AND P0, PT, R4, 1.175494350822287508e-38, PT ;  /* 0x008000000400780b */ /* 0x008fd60003f0e000 */
[----:B------:R-:W-:Y:S02]  /*0aa0*/  @!P1 FMUL R5, R5, 8388608 ;  /* 0x4b00000005059820 */ /* 0x000fe40000400000 */
[----:B------:R-:W-:-:S03]  /*0ab0*/  @!P0 FMUL R4, R4, 8388608 ;  /* 0x4b00000004048820 */ /* 0x000fc60000400000 */
[----:B------:R-:W-:Y:S02]  /*0ac0*/  IADD3 R13, PT, PT, R5, -0x3f2aaaab, RZ ;  /* 0xc0d55555050d7810 */ /* 0x000fe40007ffe0ff */
[----:B------:R-:W-:Y:S02]  /*0ad0*/  IADD3 R12, PT, PT, R4, -0x3f2aaaab, RZ ;  /* 0xc0d55555040c7810 */ /* 0x000fe40007ffe0ff */
[----:B------:R-:W-:Y:S02]  /*0ae0*/  LOP3.LUT R10, R13, 0xff800000, RZ, 0xc0, !PT ;  /* 0xff8000000d0a7812 */ /* 0x000fe400078ec0ff */
[----:B------:R-:W-:Y:S02]  /*0af0*/  LOP3.LUT R11, R12, 0xff800000, RZ, 0xc0, !PT ;  /* 0xff8000000c0b7812 */ /* 0x000fe400078ec0ff */
[----:B------:R-:W-:Y:S02]  /*0b00*/  IADD3 R13, PT, PT, R5, -R10, RZ ;  /* 0x8000000a050d7210 */ /* 0x000fe40007ffe0ff */
[----:B------:R-:W-:-:S03]  /*0b10*/  IADD3 R12, PT, PT, R4, -R11, RZ ;  /* 0x8000000b040c7210 */ /* 0x000fc60007ffe0ff */
[----:B0-----:R-:W-:Y:S02]  /*0b20*/  FADD R8, R13, -1 ;  /* 0xbf8000000d087421 */ /* 0x001fe40000000000 */
[----:B------:R-:W-:Y:S02]  /*0b30*/  FADD R9, R12, -1 ;  /* 0xbf8000000c097421 */ /* 0x000fe40000000000 */
[CC--:B------:R-:W-:Y:S02]  /*0b40*/  FFMA R13, R8.reuse, -R14.reuse, 0.14084610342979431152 ;  /* 0x3e1039f6080d7423 */ /* 0x0c0fe4000000080e */
[C---:B------:R-:W-:Y:S02]  /*0b50*/  FFMA R12, R9.reuse, -R14, 0.14084610342979431152 ;  /* 0x3e1039f6090c7423 */ /* 0x040fe4000000080e */
[----:B------:R-:W-:Y:S02]  /*0b60*/  FFMA R13, R8, R13, -0.12148627638816833496 ;  /* 0xbdf8cdcc080d7423 */ /* 0x000fe4000000000d */
[----:B------:R-:W-:-:S02]  /*0b70*/  FFMA R12, R9, R12, -0.12148627638816833496 ;  /* 0xbdf8cdcc090c7423 */ /* 0x000fc4000000000c */
[C---:B------:R-:W-:Y:S02]  /*0b80*/  FFMA R13, R8.reuse, R13, 0.13980610668659210205 ;  /* 0x3e0f2955080d7423 */ /* 0x040fe4000000000d */
[C---:B------:R-:W-:Y:S02]  /*0b90*/  FFMA R12, R9.reuse, R12, 0.13980610668659210205 ;  /* 0x3e0f2955090c7423 */ /* 0x040fe4000000000c */
[C---:B------:R-:W-:Y:S02]  /*0ba0*/  FFMA R13, R8.reuse, R13, -0.16684235632419586182 ;  /* 0xbe2ad8b9080d7423 */ /* 0x040fe4000000000d */
[C---:B------:R-:W-:Y:S02]  /*0bb0*/  FFMA R12, R9.reuse, R12, -0.16684235632419586182 ;  /* 0xbe2ad8b9090c7423 */ /* 0x040fe4000000000c */
[----:B------:R-:W-:Y:S02]  /*0bc0*/  FFMA R13, R8, R13, 0.20012299716472625732 ;  /* 0x3e4ced0b080d7423 */ /* 0x000fe4000000000d */
[----:B------:R-:W-:-:S02]  /*0bd0*/  FFMA R12, R9, R12, 0.20012299716472625732 ;  /* 0x3e4ced0b090c7423 */ /* 0x000fc4000000000c */
[C---:B------:R-:W-:Y:S02]  /*0be0*/  FFMA R15, R8.reuse, R13, -0.24999669194221496582 ;  /* 0xbe7fff22080f7423 */ /* 0x040fe4000000000d */
[C---:B------:R-:W-:Y:S02]  /*0bf0*/  FFMA R14, R9.reuse, R12, -0.24999669194221496582 ;  /* 0xbe7fff22090e7423 */ /* 0x040fe4000000000c */
[C---:B------:R-:W-:Y:S02]  /*0c00*/  FFMA R15, R8.reuse, R15, 0.33333182334899902344 ;  /* 0x3eaaaa78080f7423 */ /* 0x040fe4000000000f */
[C---:B------:R-:W-:Y:S01]  /*0c10*/  FFMA R14, R9.reuse, R14, 0.33333182334899902344 ;  /* 0x3eaaaa78090e7423 */ /* 0x040fe2000000000e */
[----:B------:R-:W-:Y:S01]  /*0c20*/  FSEL R12, RZ, -23, P0 ;  /* 0xc1b80000ff0c7808 */ /* 0x000fe20000000000 */
[----:B------:R-:W-:Y:S01]  /*0c30*/  FFMA R15, R8, R15, -0.5 ;  /* 0xbf000000080f7423 */ /* 0x000fe2000000000f */
[----:B------:R-:W-:Y:S01]  /*0c40*/  ISETP.GT.U32.AND P0, PT, R4, 0x7f7fffff, PT ;  /* 0x7f7fffff0400780c */ /* 0x000fe20003f04070 */
[C---:B------:R-:W-:Y:S01]  /*0c50*/  FFMA R14, R9.reuse, R14, -0.5 ;  /* 0xbf000000090e7423 */ /* 0x040fe2000000000e */
[----:B------:R-:W-:Y:S01]  /*0c60*/  FSEL R13, RZ, -23, P1 ;  /* 0xc1b80000ff0d7808 */ /* 0x000fe20000800000 */
[C---:B------:R-:W-:Y:S01]  /*0c70*/  FMUL R15, R8.reuse, R15 ;  /* 0x0000000f080f7220 */ /* 0x040fe20000400000 */
[----:B------:R-:W-:Y:S01]  /*0c80*/  I2FP.F32.S32 R11, R11 ;  /* 0x0000000b000b7245 */ /* 0x000fe20000201400 */
[----:B------:R-:W-:Y:S01]  /*0c90*/  FMUL R14, R9, R14 ;  /* 0x0000000e090e7220 */ /* 0x000fe20000400000 */
[----:B------:R-:W-:Y:S01]  /*0ca0*/  ISETP.GT.U32.AND P1, PT, R5, 0x7f7fffff, PT ;  /* 0x7f7fffff0500780c */ /* 0x000fe20003f24070 */
[----:B------:R-:W-:Y:S01]  /*0cb0*/  FFMA R15, R8, R15, R8 ;  /* 0x0000000f080f7223 */ /* 0x000fe20000000008 */
[----:B------:R-:W-:Y:S01]  /*0cc0*/  I2FP.F32.S32 R10, R10 ;  /* 0x0000000a000a7245 */ /* 0x000fe20000201400 */
[----:B------:R-:W-:Y:S01]  /*0cd0*/  FFMA R11, R11, 1.1920928955078125e-07, R12 ;  /* 0x340000000b0b7823 */ /* 0x000fe2000000000c */
[----:B------:R-:W-:Y:S01]  /*0ce0*/  FFMA R14, R9, R14, R9 ;  /* 0x0000000e090e7223 */ /* 0x000fe20000000009 */
[----:B------:R-:W-:-:S02]  /*0cf0*/  MOV R8, 0x7f800000 ;  /* 0x7f80000000087802 */ /* 0x000fc40000000f00 */
[----:B------:R-:W-:Y:S01]  /*0d00*/  FFMA R10, R10, 1.1920928955078125e-07, R13 ;  /* 0x340000000a0a7823 */ /* 0x000fe2000000000d */
[----:B------:R-:W-:Y:S02]  /*0d10*/  FFMA R11, R11, 0.69314718246459960938, R14 ;  /* 0x3f3172180b0b7823 */ /* 0x000fe4000000000e */
[CC--:B------:R-:W-:Y:S01]  /*0d20*/  @P0 FFMA R11, R4.reuse, R8.reuse, +INF ;  /* 0x7f800000040b0423 */ /* 0x0c0fe20000000008 */
[----:B------:R-:W-:Y:S01]  /*0d30*/  FSETP.NEU.AND P0, PT, R4, RZ, PT ;  /* 0x000000ff0400720b */ /* 0x000fe20003f0d000 */
[----:B------:R-:W-:Y:S01]  /*0d40*/  FFMA R10, R10, 0.69314718246459960938, R15 ;  /* 0x3f3172180a0a7823 */ /* 0x000fe2000000000f */
[C---:B------:R-:W-:Y:S01]  /*0d50*/  @P1 FFMA R10, R5.reuse, R8, +INF ;  /* 0x7f800000050a1423 */ /* 0x040fe20000000008 */
[----:B------:R-:W-:Y:S02]  /*0d60*/  FSETP.NEU.AND P2, PT, R5, RZ, PT ;  /* 0x000000ff0500720b */ /* 0x000fe40003f4d000 */
[----:B------:R-:W-:Y:S02]  /*0d70*/  FSEL R11, R11, -INF , P0 ;  /* 0xff8000000b0b7808 */ /* 0x000fe40000000000 */
[----:B------:R-:W-:-:S03]  /*0d80*/  FSEL R10, R10, -INF , P2 ;  /* 0xff8000000a0a7808 */ /* 0x000fc60001000000 */
[----:B----4-:R-:W-:-:S04]  /*0d90*/  FFMA R6, -R6, R11, R3 ;  /* 0x0000000b06067223 */ /* 0x010fc80000000103 */
[----:B-----5:R-:W-:-:S07]  /*0da0*/  FFMA R3, -R7, R10, R6 ;  /* 0x0000000a07037223 */ /* 0x020fce0000000106 */
.L_x_512:
[----:B------:R-:W-:Y:S05]  /*0db0*/  BRA.U UP1, `(.L_x_509) ;  /* 0x0000000101887547 */ /* 0x000fea000b800000 */
[----:B------:R-:W0:Y:S01]  /*0dc0*/  LDC.64 R6, c[0x0][0x380] ;  /* 0x0000e000ff067b82 */ /* 0x000e220000000a00 */
[----:B------:R-:W-:-:S07]  /*0dd0*/  IADD3 R9, PT, PT, R2, UR4, RZ ;  /* 0x0000000402097c10 */ /* 0x000fce000fffe0ff */
[----:B------:R-:W1:Y:S01]  /*0de0*/  LDC.64 R4, c[0x0][0x388] ;  /* 0x0000e200ff047b82 */ /* 0x000e620000000a00 */
[----:B0-----:R-:W-:-:S05]  /*0df0*/  IMAD.WIDE R6, R9, 0x4, R6 ;  /* 0x0000000409067825 */ /* 0x001fca00078e0206 */
[----:B------:R-:W2:Y:S01]  /*0e00*/  LDG.E R2, desc[UR16][R6.64] ;  /* 0x0000001006027981 */ /* 0x000ea2000c1e1900 */
[----:B-1----:R-:W-:-:S06]  /*0e10*/  IMAD.WIDE R4, R9, 0x4, R4 ;  /* 0x0000000409047825 */ /* 0x002fcc00078e0204 */
[----:B------:R0:W3:Y:S01]  /*0e20*/  LDG.E R4, desc[UR16][R4.64] ;  /* 0x0000001004047981 */ /* 0x0000e2000c1e1900 */
[----:B------:R-:W-:Y:S01]  /*0e30*/  HFMA2 R11, -RZ, RZ, 1.5048828125, 33.21875 ;  /* 0x3e055027ff0b7431 */ /* 0x000fe200000001ff */
[----:B--2---:R-:W-:-:S04]  /*0e40*/  FSETP.GEU.AND P0, PT, R2, 1.175494350822287508e-38, PT ;  /* 0x008000000200780b */ /* 0x004fc80003f0e000 */
[----:B0-----:R-:W-:-:S09]  /*0e50*/  FSEL R5, RZ, -23, P0 ;  /* 0xc1b80000ff057808 */ /* 0x001fd20000000000 */
        /* <DEDUP_REMOVED lines=20> */
[C---:B------:R-:W-:Y:S01]  /*0fa0*/  @P0 FFMA R5, R2.reuse, R7, +INF ;  /* 0x7f80000002050423 */ /* 0x040fe20000000007 */
[----:B------:R-:W-:-:S04]  /*0fb0*/  FSETP.NEU.AND P0, PT, R2, RZ, PT ;  /* 0x000000ff0200720b */ /* 0x000fc80003f0d000 */
[----:B------:R-:W-:-:S05]  /*0fc0*/  FSEL R5, R5, -INF , P0 ;  /* 0xff80000005057808 */ /* 0x000fca0000000000 */
[----:B---3--:R-:W-:-:S07]  /*0fd0*/  FFMA R3, -R4, R5, R3 ;  /* 0x0000000504037223 */ /* 0x008fce0000000103 */
.L_x_509:
[----:B------:R-:W0:Y:S02]  /*0fe0*/  LDC.64 R4, c[0x0][0x390] ;  /* 0x0000e400ff047b82 */ /* 0x000e240000000a00 */
[----:B0-----:R-:W-:-:S05]  /*0ff0*/  IMAD.WIDE R4, R0, 0x4, R4 ;  /* 0x0000000400047825 */ /* 0x001fca00078e0204 */
[----:B------:R-:W-:Y:S01]  /*1000*/  STG.E desc[UR16][R4.64], R3 ;  /* 0x0000000304007986 */ /* 0x000fe2000c101910 */
[----:B------:R-:W-:Y:S05]  /*1010*/  EXIT ;  /* 0x000000000000794d */ /* 0x000fea0003800000 */
.L_x_513:
        /* <DEDUP_REMOVED lines=14> */
.L_x_540:


//--------------------- .nv.global.init           --------------------------
	.section	.nv.global.init,"aw",@progbits
.nv.global.init:
	.type		$str,@object
	.size		$str,(.L_0 - $str)
$str:
        /*0000*/ 	.byte	0x70, 0x3a, 0x25, 0x66, 0x00
.L_0:


//--------------------- .nv.shared.cross_softmax_backward_kernel --------------------------
	.section	.nv.shared.cross_softmax_backward_kernel,"aw",@nobits
	.sectionflags	@""
	.align	16
	.zero		1024


//--------------------- .nv.shared.reserved.0     --------------------------
	.section	.nv.shared.reserved.0,"aw",@nobits
	.weak		__nv_reservedSMEM_offset_0_alias
	.size		__nv_reservedSMEM_offset_0_alias, 0, 64
	.other		__nv_reservedSMEM_offset_0_alias,@"STO_CUDA_RESERVED_SHARED STV_DEFAULT"
__nv_reservedSMEM_offset_0_alias:
	.zero		0
	.zero		64


//--------------------- .nv.shared.cross_softmax_forward_kernel --------------------------
	.section	.nv.shared.cross_softmax_forward_kernel,"aw",@nobits
	.sectionflags	@""
	.align	16
	.zero		1024


//--------------------- .nv.shared.crossentropy_softmax_igone_backward_kernel --------------------------
	.section	.nv.shared.crossentropy_softmax_igone_backward_kernel,"aw",@nobits
	.sectionflags	@""
	.align	16
	.zero		1024


//--------------------- .nv.shared.crossentropy_softmax_backward_kernel --------------------------
	.section	.nv.shared.crossentropy_softmax_backward_kernel,"aw",@nobits
	.sectionflags	@""
	.align	16
	.zero		1024


//--------------------- .nv.shared.crossentropy_forward_kernel_igone --------------------------
	.section	.nv.shared.crossentropy_forward_kernel_igone,"aw",@nobits
	.sectionflags	@""
	.align	16
	.zero		1024


//--------------------- .nv.shared.crossentropy_forward_kernel --------------------------
	.section	.nv.shared.crossentropy_forward_kernel,"aw",@nobits
	.sectionflags	@""
	.align	16
	.zero		1024


//--------------------- .nv.shared.softmax_forward_kernel7 --------------------------
	.section	.nv.shared.softmax_forward_kernel7,"aw",@nobits
	.sectionflags	@""
	.align	16
	.zero		1024


//--------------------- .nv.shared.loss_back_igonre2_idx --------------------------
	.section	.nv.shared.loss_back_igonre2_idx,"aw",@nobits
	.sectionflags	@""
	.align	16
	.zero		1024


//--------------------- .nv.shared.loss_back_igonre2 --------------------------
	.section	.nv.shared.loss_back_igonre2,"aw",@nobits
	.sectionflags	@""
	.align	16
	.zero		1024


//--------------------- .nv.shared.loss_back2     --------------------------
	.section	.nv.shared.loss_back2,"aw",@nobits
	.sectionflags	@""
	.align	16
	.zero		1024


//--------------------- .nv.shared.loss_back      --------------------------
	.section	.nv.shared.loss_back,"aw",@nobits
	.sectionflags	@""
	.align	16
	.zero		1024


//--------------------- .nv.shared.check          --------------------------
	.section	.nv.shared.check,"aw",@nobits
	.sectionflags	@""
	.align	16
	.zero		1024


//--------------------- .nv.shared.log_softmax_nl_loss_igone_idx --------------------------
	.section	.nv.shared.log_softmax_nl_loss_igone_idx,"aw",@nobits
	.sectionflags	@""
	.align	16
	.zero		1024


//--------------------- .nv.shared.log_softmax_nl_loss_igone --------------------------
	.section	.nv.shared.log_softmax_nl_loss_igone,"aw",@nobits
	.sectionflags	@""
	.align	16
	.zero		1024


//--------------------- .nv.shared.log_softmax_nl_loss --------------------------
	.section	.nv.shared.log_softmax_nl_loss,"aw",@nobits
	.sectionflags	@""
	.align	16
	.zero		1024


//--------------------- .nv.shared.nl_loss        --------------------------
	.section	.nv.shared.nl_loss,"aw",@nobits
	.sectionflags	@""
	.align	16
	.zero		1024


//--------------------- .nv.shared.loss           --------------------------
	.section	.nv.shared.loss,"aw",@nobits
	.sectionflags	@""
	.align	16
	.zero		1024


//--------------------- .nv.constant0.cross_softmax_backward_kernel --------------------------
	.section	.nv.constant0.cross_softmax_backward_kernel,"a",@progbits
	.sectionflags	@""
	.align	4
.nv.constant0.cross_softmax_backward_kernel:
	.zero		932


//--------------------- .nv.constant0.cross_softmax_forward_kernel --------------------------
	.section	.nv.constant0.cross_softmax_forward_kernel,"a",@progbits
	.sectionflags	@""
	.align	4
.nv.constant0.cross_softmax_forward_kernel:
	.zero		940


//--------------------- .nv.constant0.crossentropy_softmax_igone_backward_kernel --------------------------
	.section	.nv.constant0.crossentropy_softmax_igone_backward_kernel,"a",@progbits
	.sectionflags	@""
	.align	4
.nv.constant0.crossentropy_softmax_igone_backward_kernel:
	.zero		936


//--------------------- .nv.constant0.crossentropy_softmax_backward_kernel --------------------------
	.section	.nv.constant0.crossentropy_softmax_backward_kernel,"a",@progbits
	.sectionflags	@""
	.align	4
.nv.constant0.crossentropy_softmax_backward_kernel:
	.zero		932


//--------------------- .nv.constant0.crossentropy_forward_kernel_igone --------------------------
	.section	.nv.constant0.crossentropy_forward_kernel_igone,"a",@progbits
	.sectionflags	@""
	.align	4
.nv.constant0.crossentropy_forward_kernel_igone:
	.zero		936


//--------------------- .nv.constant0.crossentropy_forward_kernel --------------------------
	.section	.nv.constant0.crossentropy_forward_kernel,"a",@progbits
	.sectionflags	@""
	.align	4
.nv.constant0.crossentropy_forward_kernel:
	.zero		932


//--------------------- .nv.constant0.softmax_forward_kernel7 --------------------------
	.section	.nv.constant0.softmax_forward_kernel7,"a",@progbits
	.sectionflags	@""
	.align	4
.nv.constant0.softmax_forward_kernel7:
	.zero		920


//--------------------- .nv.constant0.loss_back_igonre2_idx --------------------------
	.section	.nv.constant0.loss_back_igonre2_idx,"a",@progbits
	.sectionflags	@""
	.align	4
.nv.constant0.loss_back_igonre2_idx:
	.zero		932


//--------------------- .nv.constant0.loss_back_igonre2 --------------------------
	.section	.nv.constant0.loss_back_igonre2,"a",@progbits
	.sectionflags	@""
	.align	4
.nv.constant0.loss_back_igonre2:
	.zero		932


//--------------------- .nv.constant0.loss_back2  --------------------------
	.section	.nv.constant0.loss_back2,"a",@progbits
	.sectionflags	@""
	.align	4
.nv.constant0.loss_back2:
	.zero		928


//--------------------- .nv.constant0.loss_back   --------------------------
	.section	.nv.constant0.loss_back,"a",@progbits
	.sectionflags	@""
	.align	4
.nv.constant0.loss_back:
	.zero		928


//--------------------- .nv.constant0.check       --------------------------
	.section	.nv.constant0.check,"a",@progbits
	.sectionflags	@""
	.align	4
.nv.constant0.check:
	.zero		928


//--------------------- .nv.constant0.log_softmax_nl_loss_igone_idx --------------------------
	.section	.nv.constant0.log_softmax_nl_loss_igone_idx,"a",@progbits
	.sectionflags	@""
	.align	4
.nv.constant0.log_softmax_nl_loss_igone_idx:
	.zero		932


//--------------------- .nv.constant0.log_softmax_nl_loss_igone --------------------------
	.section	.nv.constant0.log_softmax_nl_loss_igone,"a",@progbits
	.sectionflags	@""
	.align	4
.nv.constant0.log_softmax_nl_loss_igone:
	.zero		932


//--------------------- .nv.constant0.log_softmax_nl_loss --------------------------
	.section	.nv.constant0.log_softmax_nl_loss,"a",@progbits
	.sectionflags	@""
	.align	4
.nv.constant0.log_softmax_nl_loss:
	.zero		928


//--------------------- .nv.constant0.nl_loss     --------------------------
	.section	.nv.constant0.nl_loss,"a",@progbits
	.sectionflags	@""
	.align	4
.nv.constant0.nl_loss:
	.zero		928


//--------------------- .nv.constant0.loss        --------------------------
	.section	.nv.constant0.loss,"a",@progbits
	.sectionflags	@""
	.align	4
.nv.constant0.loss:
	.zero		928


//--------------------- SYMBOLS --------------------------

	.type		.nv.reservedSmem.offset0,@object
	.size		.nv.reservedSmem.offset0,0x4
	.type		.nv.reservedSmem.cap,@object
	.size		.nv.reservedSmem.cap,0x4
	.type		vprintf,@function
